//
// Generated by NVIDIA NVVM Compiler
//
// Compiler Build ID: CL-36424714
// Cuda compilation tools, release 13.0, V13.0.88
// Based on NVVM 20.0.0
//

.version 9.0
.target sm_100
.address_size 64

.extern .func  (.param .b32 func_retval0) vprintf
(
	.param .b64 vprintf_param_0,
	.param .b64 vprintf_param_1
)
;
.extern .func  (.param .b64 func_retval0) malloc
(
	.param .b64 malloc_param_0
)
;
.global .align 1 .b8 $str[28] = {10, 32, 100, 105, 118, 105, 100, 101, 58, 32, 37, 100, 32, 37, 100, 32, 37, 100, 32, 37, 100, 32, 37, 49, 46, 108, 102};
.global .align 1 .b8 $str$1[43] = {10, 32, 97, 100, 100, 77, 97, 116, 114, 105, 120, 58, 32, 37, 100, 32, 37, 100, 32, 58, 32, 37, 49, 46, 108, 102, 32, 61, 32, 37, 49, 46, 108, 102, 32, 43, 32, 37, 49, 46, 108, 102};
.global .align 1 .b8 $str$2[81] = {10, 32, 99, 111, 109, 112, 111, 115, 101, 58, 32, 32, 58, 58, 40, 37, 100, 43, 37, 100, 41, 42, 50, 32, 43, 32, 40, 37, 100, 43, 37, 100, 41, 32, 61, 32, 37, 100, 32, 58, 58, 58, 58, 32, 40, 37, 100, 32, 42, 32, 37, 100, 41, 32, 43, 32, 37, 100, 32, 61, 32, 37, 100, 32, 58, 32, 37, 49, 46, 108, 102, 32, 61, 32, 37, 49, 46, 108, 102, 32};
.global .align 1 .b8 $str$3[43] = {10, 32, 115, 117, 98, 77, 97, 116, 114, 105, 120, 58, 32, 37, 100, 32, 37, 100, 32, 58, 32, 37, 49, 46, 108, 102, 32, 61, 32, 37, 49, 46, 108, 102, 32, 45, 32, 37, 49, 46, 108, 102};

.func  (.param .b64 func_retval0) _Z16strassensMultRecPdS_S_i(
	.param .b64 _Z16strassensMultRecPdS_S_i_param_0,
	.param .b64 _Z16strassensMultRecPdS_S_i_param_1,
	.param .b64 _Z16strassensMultRecPdS_S_i_param_2,
	.param .b32 _Z16strassensMultRecPdS_S_i_param_3
)
{
	.local .align 16 .b8 	__local_depot0[96];
	.reg .b64 	%SP;
	.reg .b64 	%SPL;
	.reg .pred 	%p<161>;
	.reg .b32 	%r<370>;
	.reg .b64 	%rd<1204>;
	.reg .b64 	%fd<381>;

	mov.u64 	%SPL, __local_depot0;
	cvta.local.u64 	%SP, %SPL;
	ld.param.u64 	%rd191, [_Z16strassensMultRecPdS_S_i_param_0];
	ld.param.u64 	%rd192, [_Z16strassensMultRecPdS_S_i_param_1];
	ld.param.u64 	%rd193, [_Z16strassensMultRecPdS_S_i_param_2];
	ld.param.u32 	%r58, [_Z16strassensMultRecPdS_S_i_param_3];
	cvta.to.global.u64 	%rd1, %rd193;
	mov.u32 	%r59, %ctaid.y;
	mov.u32 	%r60, %ntid.y;
	mov.u32 	%r61, %tid.y;
	mad.lo.s32 	%r1, %r59, %r60, %r61;
	mov.u32 	%r62, %ctaid.x;
	mov.u32 	%r63, %ntid.x;
	mov.u32 	%r64, %tid.x;
	mad.lo.s32 	%r2, %r62, %r63, %r64;
	mul.lo.s32 	%r3, %r58, %r1;
	neg.s32 	%r65, %r2;
	setp.ne.s32 	%p5, %r3, %r65;
	@%p5 bra 	$L__BB0_292;
	mul.lo.s32 	%r4, %r58, %r58;
	mul.wide.u32 	%rd195, %r4, 8;
	{ // callseq 0, 0
	.param .b64 param0;
	st.param.b64 	[param0], %rd195;
	.param .b64 retval0;
	call.uni (retval0), 
	malloc, 
	(
	param0
	);
	ld.param.b64 	%rd1203, [retval0];
	} // callseq 0
	add.s32 	%r5, %r3, %r2;
	max.s32 	%r66, %r1, %r2;
	setp.ge.s32 	%p6, %r66, %r58;
	@%p6 bra 	$L__BB0_3;
	mul.wide.s32 	%rd197, %r5, 8;
	add.s64 	%rd198, %rd1203, %rd197;
	mov.b64 	%rd199, 4621256167635550208;
	st.u64 	[%rd198], %rd199;
$L__BB0_3:
	setp.lt.s32 	%p7, %r58, 2;
	@%p7 bra 	$L__BB0_284;
	shr.u32 	%r6, %r58, 1;
	mul.lo.s32 	%r7, %r6, %r6;
	mul.wide.u32 	%rd3, %r7, 8;
	{ // callseq 1, 0
	.param .b64 param0;
	st.param.b64 	[param0], %rd3;
	.param .b64 retval0;
	call.uni (retval0), 
	malloc, 
	(
	param0
	);
	ld.param.b64 	%rd200, [retval0];
	} // callseq 1
	setp.lt.u32 	%p8, %r1, %r6;
	setp.lt.s32 	%p9, %r2, %r6;
	and.pred  	%p1, %p8, %p9;
	mul.lo.s32 	%r8, %r6, %r1;
	add.s32 	%r9, %r8, %r2;
	mul.wide.s32 	%rd201, %r9, 8;
	add.s64 	%rd5, %rd200, %rd201;
	not.pred 	%p10, %p1;
	@%p10 bra 	$L__BB0_6;
	mov.b64 	%rd202, 4621256167635550208;
	st.u64 	[%rd5], %rd202;
$L__BB0_6:
	setp.ge.s32 	%p11, %r9, %r7;
	@%p11 bra 	$L__BB0_8;
	add.u64 	%rd203, %SP, 0;
	add.u64 	%rd204, %SPL, 0;
	mul.wide.s32 	%rd205, %r5, 8;
	add.s64 	%rd206, %rd191, %rd205;
	ld.f64 	%fd4, [%rd206];
	st.f64 	[%rd5], %fd4;
	st.local.v2.u32 	[%rd204], {%r6, %r58};
	st.local.v2.u32 	[%rd204+8], {%r9, %r5};
	st.local.f64 	[%rd204+16], %fd4;
	mov.u64 	%rd207, $str;
	cvta.global.u64 	%rd208, %rd207;
	{ // callseq 2, 0
	.param .b64 param0;
	st.param.b64 	[param0], %rd208;
	.param .b64 param1;
	st.param.b64 	[param1], %rd203;
	.param .b32 retval0;
	call.uni (retval0), 
	vprintf, 
	(
	param0, 
	param1
	);
	ld.param.b32 	%r67, [retval0];
	} // callseq 2
$L__BB0_8:
	{ // callseq 3, 0
	.param .b64 param0;
	st.param.b64 	[param0], %rd3;
	.param .b64 retval0;
	call.uni (retval0), 
	malloc, 
	(
	param0
	);
	ld.param.b64 	%rd209, [retval0];
	} // callseq 3
	@%p10 bra 	$L__BB0_10;
	add.s64 	%rd211, %rd209, %rd201;
	mov.b64 	%rd212, 4621256167635550208;
	st.u64 	[%rd211], %rd212;
$L__BB0_10:
	setp.ge.s32 	%p13, %r9, %r7;
	@%p13 bra 	$L__BB0_12;
	add.u64 	%rd213, %SP, 0;
	add.u64 	%rd214, %SPL, 0;
	add.s32 	%r69, %r5, %r6;
	mul.wide.s32 	%rd215, %r69, 8;
	add.s64 	%rd216, %rd191, %rd215;
	ld.f64 	%fd5, [%rd216];
	add.s64 	%rd218, %rd209, %rd201;
	st.f64 	[%rd218], %fd5;
	st.local.v2.u32 	[%rd214], {%r6, %r58};
	st.local.v2.u32 	[%rd214+8], {%r9, %r69};
	st.local.f64 	[%rd214+16], %fd5;
	mov.u64 	%rd219, $str;
	cvta.global.u64 	%rd220, %rd219;
	{ // callseq 4, 0
	.param .b64 param0;
	st.param.b64 	[param0], %rd220;
	.param .b64 param1;
	st.param.b64 	[param1], %rd213;
	.param .b32 retval0;
	call.uni (retval0), 
	vprintf, 
	(
	param0, 
	param1
	);
	ld.param.b32 	%r70, [retval0];
	} // callseq 4
$L__BB0_12:
	{ // callseq 5, 0
	.param .b64 param0;
	st.param.b64 	[param0], %rd3;
	.param .b64 retval0;
	call.uni (retval0), 
	malloc, 
	(
	param0
	);
	ld.param.b64 	%rd221, [retval0];
	} // callseq 5
	add.s64 	%rd7, %rd221, %rd201;
	@%p10 bra 	$L__BB0_14;
	mov.b64 	%rd224, 4621256167635550208;
	st.u64 	[%rd7], %rd224;
$L__BB0_14:
	setp.ge.s32 	%p15, %r9, %r7;
	@%p15 bra 	$L__BB0_16;
	add.u64 	%rd225, %SP, 0;
	add.u64 	%rd226, %SPL, 0;
	add.s32 	%r72, %r6, %r1;
	mad.lo.s32 	%r73, %r72, %r58, %r2;
	mul.wide.s32 	%rd227, %r73, 8;
	add.s64 	%rd228, %rd191, %rd227;
	ld.f64 	%fd6, [%rd228];
	st.f64 	[%rd7], %fd6;
	st.local.v2.u32 	[%rd226], {%r6, %r58};
	st.local.v2.u32 	[%rd226+8], {%r9, %r73};
	st.local.f64 	[%rd226+16], %fd6;
	mov.u64 	%rd229, $str;
	cvta.global.u64 	%rd230, %rd229;
	{ // callseq 6, 0
	.param .b64 param0;
	st.param.b64 	[param0], %rd230;
	.param .b64 param1;
	st.param.b64 	[param1], %rd225;
	.param .b32 retval0;
	call.uni (retval0), 
	vprintf, 
	(
	param0, 
	param1
	);
	ld.param.b32 	%r74, [retval0];
	} // callseq 6
$L__BB0_16:
	{ // callseq 7, 0
	.param .b64 param0;
	st.param.b64 	[param0], %rd3;
	.param .b64 retval0;
	call.uni (retval0), 
	malloc, 
	(
	param0
	);
	ld.param.b64 	%rd231, [retval0];
	} // callseq 7
	add.s64 	%rd9, %rd231, %rd201;
	@%p10 bra 	$L__BB0_18;
	mov.b64 	%rd233, 4621256167635550208;
	st.u64 	[%rd9], %rd233;
$L__BB0_18:
	setp.ge.s32 	%p17, %r9, %r7;
	@%p17 bra 	$L__BB0_20;
	add.u64 	%rd234, %SP, 0;
	add.u64 	%rd235, %SPL, 0;
	add.s32 	%r76, %r6, %r1;
	add.s32 	%r77, %r6, %r2;
	mad.lo.s32 	%r78, %r76, %r58, %r77;
	mul.wide.s32 	%rd236, %r78, 8;
	add.s64 	%rd237, %rd191, %rd236;
	ld.f64 	%fd7, [%rd237];
	st.f64 	[%rd9], %fd7;
	st.local.v2.u32 	[%rd235], {%r6, %r58};
	st.local.v2.u32 	[%rd235+8], {%r9, %r78};
	st.local.f64 	[%rd235+16], %fd7;
	mov.u64 	%rd238, $str;
	cvta.global.u64 	%rd239, %rd238;
	{ // callseq 8, 0
	.param .b64 param0;
	st.param.b64 	[param0], %rd239;
	.param .b64 param1;
	st.param.b64 	[param1], %rd234;
	.param .b32 retval0;
	call.uni (retval0), 
	vprintf, 
	(
	param0, 
	param1
	);
	ld.param.b32 	%r79, [retval0];
	} // callseq 8
$L__BB0_20:
	{ // callseq 9, 0
	.param .b64 param0;
	st.param.b64 	[param0], %rd3;
	.param .b64 retval0;
	call.uni (retval0), 
	malloc, 
	(
	param0
	);
	ld.param.b64 	%rd240, [retval0];
	} // callseq 9
	add.s64 	%rd11, %rd240, %rd201;
	@%p10 bra 	$L__BB0_22;
	mov.b64 	%rd242, 4621256167635550208;
	st.u64 	[%rd11], %rd242;
$L__BB0_22:
	setp.ge.s32 	%p19, %r9, %r7;
	@%p19 bra 	$L__BB0_24;
	add.u64 	%rd243, %SP, 0;
	add.u64 	%rd244, %SPL, 0;
	mul.wide.s32 	%rd245, %r5, 8;
	add.s64 	%rd246, %rd192, %rd245;
	ld.f64 	%fd8, [%rd246];
	st.f64 	[%rd11], %fd8;
	st.local.v2.u32 	[%rd244], {%r6, %r58};
	st.local.v2.u32 	[%rd244+8], {%r9, %r5};
	st.local.f64 	[%rd244+16], %fd8;
	mov.u64 	%rd247, $str;
	cvta.global.u64 	%rd248, %rd247;
	{ // callseq 10, 0
	.param .b64 param0;
	st.param.b64 	[param0], %rd248;
	.param .b64 param1;
	st.param.b64 	[param1], %rd243;
	.param .b32 retval0;
	call.uni (retval0), 
	vprintf, 
	(
	param0, 
	param1
	);
	ld.param.b32 	%r81, [retval0];
	} // callseq 10
$L__BB0_24:
	{ // callseq 11, 0
	.param .b64 param0;
	st.param.b64 	[param0], %rd3;
	.param .b64 retval0;
	call.uni (retval0), 
	malloc, 
	(
	param0
	);
	ld.param.b64 	%rd249, [retval0];
	} // callseq 11
	add.s64 	%rd12, %rd249, %rd201;
	@%p10 bra 	$L__BB0_26;
	mov.b64 	%rd252, 4621256167635550208;
	st.u64 	[%rd12], %rd252;
$L__BB0_26:
	setp.ge.s32 	%p21, %r9, %r7;
	@%p21 bra 	$L__BB0_28;
	add.u64 	%rd253, %SP, 0;
	add.u64 	%rd254, %SPL, 0;
	add.s32 	%r83, %r5, %r6;
	mul.wide.s32 	%rd255, %r83, 8;
	add.s64 	%rd256, %rd192, %rd255;
	ld.f64 	%fd9, [%rd256];
	st.f64 	[%rd12], %fd9;
	st.local.v2.u32 	[%rd254], {%r6, %r58};
	st.local.v2.u32 	[%rd254+8], {%r9, %r83};
	st.local.f64 	[%rd254+16], %fd9;
	mov.u64 	%rd257, $str;
	cvta.global.u64 	%rd258, %rd257;
	{ // callseq 12, 0
	.param .b64 param0;
	st.param.b64 	[param0], %rd258;
	.param .b64 param1;
	st.param.b64 	[param1], %rd253;
	.param .b32 retval0;
	call.uni (retval0), 
	vprintf, 
	(
	param0, 
	param1
	);
	ld.param.b32 	%r84, [retval0];
	} // callseq 12
$L__BB0_28:
	{ // callseq 13, 0
	.param .b64 param0;
	st.param.b64 	[param0], %rd3;
	.param .b64 retval0;
	call.uni (retval0), 
	malloc, 
	(
	param0
	);
	ld.param.b64 	%rd259, [retval0];
	} // callseq 13
	add.s64 	%rd14, %rd259, %rd201;
	@%p10 bra 	$L__BB0_30;
	mov.b64 	%rd261, 4621256167635550208;
	st.u64 	[%rd14], %rd261;
$L__BB0_30:
	setp.ge.s32 	%p23, %r9, %r7;
	@%p23 bra 	$L__BB0_32;
	add.u64 	%rd262, %SP, 0;
	add.u64 	%rd263, %SPL, 0;
	add.s32 	%r86, %r6, %r1;
	mad.lo.s32 	%r87, %r86, %r58, %r2;
	mul.wide.s32 	%rd264, %r87, 8;
	add.s64 	%rd265, %rd192, %rd264;
	ld.f64 	%fd10, [%rd265];
	st.f64 	[%rd14], %fd10;
	st.local.v2.u32 	[%rd263], {%r6, %r58};
	st.local.v2.u32 	[%rd263+8], {%r9, %r87};
	st.local.f64 	[%rd263+16], %fd10;
	mov.u64 	%rd266, $str;
	cvta.global.u64 	%rd267, %rd266;
	{ // callseq 14, 0
	.param .b64 param0;
	st.param.b64 	[param0], %rd267;
	.param .b64 param1;
	st.param.b64 	[param1], %rd262;
	.param .b32 retval0;
	call.uni (retval0), 
	vprintf, 
	(
	param0, 
	param1
	);
	ld.param.b32 	%r88, [retval0];
	} // callseq 14
$L__BB0_32:
	{ // callseq 15, 0
	.param .b64 param0;
	st.param.b64 	[param0], %rd3;
	.param .b64 retval0;
	call.uni (retval0), 
	malloc, 
	(
	param0
	);
	ld.param.b64 	%rd268, [retval0];
	} // callseq 15
	add.s64 	%rd16, %rd268, %rd201;
	@%p10 bra 	$L__BB0_34;
	mov.b64 	%rd270, 4621256167635550208;
	st.u64 	[%rd16], %rd270;
$L__BB0_34:
	setp.ge.s32 	%p25, %r9, %r7;
	@%p25 bra 	$L__BB0_36;
	add.u64 	%rd271, %SP, 0;
	add.u64 	%rd272, %SPL, 0;
	add.s32 	%r90, %r6, %r1;
	add.s32 	%r91, %r6, %r2;
	mad.lo.s32 	%r92, %r90, %r58, %r91;
	mul.wide.s32 	%rd273, %r92, 8;
	add.s64 	%rd274, %rd192, %rd273;
	ld.f64 	%fd11, [%rd274];
	st.f64 	[%rd16], %fd11;
	st.local.v2.u32 	[%rd272], {%r6, %r58};
	st.local.v2.u32 	[%rd272+8], {%r9, %r92};
	st.local.f64 	[%rd272+16], %fd11;
	mov.u64 	%rd275, $str;
	cvta.global.u64 	%rd276, %rd275;
	{ // callseq 16, 0
	.param .b64 param0;
	st.param.b64 	[param0], %rd276;
	.param .b64 param1;
	st.param.b64 	[param1], %rd271;
	.param .b32 retval0;
	call.uni (retval0), 
	vprintf, 
	(
	param0, 
	param1
	);
	ld.param.b32 	%r93, [retval0];
	} // callseq 16
$L__BB0_36:
	{ // callseq 17, 0
	.param .b64 param0;
	st.param.b64 	[param0], %rd3;
	.param .b64 retval0;
	call.uni (retval0), 
	malloc, 
	(
	param0
	);
	ld.param.b64 	%rd277, [retval0];
	} // callseq 17
	@%p10 bra 	$L__BB0_38;
	add.u64 	%rd278, %SP, 0;
	add.u64 	%rd279, %SPL, 0;
	add.s64 	%rd281, %rd277, %rd201;
	mov.b64 	%rd282, 4621256167635550208;
	st.u64 	[%rd281], %rd282;
	ld.f64 	%fd12, [%rd7];
	ld.f64 	%fd13, [%rd9];
	add.f64 	%fd14, %fd12, %fd13;
	st.f64 	[%rd281], %fd14;
	ld.f64 	%fd15, [%rd7];
	ld.f64 	%fd16, [%rd9];
	st.local.v2.u32 	[%rd279], {%r6, %r9};
	st.local.f64 	[%rd279+8], %fd14;
	st.local.v2.f64 	[%rd279+16], {%fd15, %fd16};
	mov.u64 	%rd283, $str$1;
	cvta.global.u64 	%rd284, %rd283;
	{ // callseq 18, 0
	.param .b64 param0;
	st.param.b64 	[param0], %rd284;
	.param .b64 param1;
	st.param.b64 	[param1], %rd278;
	.param .b32 retval0;
	call.uni (retval0), 
	vprintf, 
	(
	param0, 
	param1
	);
	ld.param.b32 	%r95, [retval0];
	} // callseq 18
$L__BB0_38:
	{ // callseq 19, 0
	.param .b64 param0;
	st.param.b64 	[param0], %rd3;
	.param .b64 retval0;
	call.uni (retval0), 
	malloc, 
	(
	param0
	);
	ld.param.b64 	%rd285, [retval0];
	} // callseq 19
	@%p10 bra 	$L__BB0_40;
	add.u64 	%rd286, %SP, 0;
	add.u64 	%rd287, %SPL, 0;
	add.s64 	%rd289, %rd285, %rd201;
	mov.b64 	%rd290, 4621256167635550208;
	st.u64 	[%rd289], %rd290;
	add.s64 	%rd291, %rd277, %rd201;
	ld.f64 	%fd17, [%rd291];
	ld.f64 	%fd18, [%rd5];
	sub.f64 	%fd19, %fd17, %fd18;
	st.f64 	[%rd289], %fd19;
	ld.f64 	%fd20, [%rd291];
	ld.f64 	%fd21, [%rd5];
	st.local.v2.u32 	[%rd287], {%r6, %r9};
	st.local.f64 	[%rd287+8], %fd19;
	st.local.v2.f64 	[%rd287+16], {%fd20, %fd21};
	mov.u64 	%rd292, $str$3;
	cvta.global.u64 	%rd293, %rd292;
	{ // callseq 20, 0
	.param .b64 param0;
	st.param.b64 	[param0], %rd293;
	.param .b64 param1;
	st.param.b64 	[param1], %rd286;
	.param .b32 retval0;
	call.uni (retval0), 
	vprintf, 
	(
	param0, 
	param1
	);
	ld.param.b32 	%r97, [retval0];
	} // callseq 20
$L__BB0_40:
	{ // callseq 21, 0
	.param .b64 param0;
	st.param.b64 	[param0], %rd3;
	.param .b64 retval0;
	call.uni (retval0), 
	malloc, 
	(
	param0
	);
	ld.param.b64 	%rd294, [retval0];
	} // callseq 21
	@%p10 bra 	$L__BB0_42;
	add.u64 	%rd295, %SP, 0;
	add.u64 	%rd296, %SPL, 0;
	add.s64 	%rd298, %rd294, %rd201;
	mov.b64 	%rd299, 4621256167635550208;
	st.u64 	[%rd298], %rd299;
	ld.f64 	%fd22, [%rd5];
	ld.f64 	%fd23, [%rd7];
	sub.f64 	%fd24, %fd22, %fd23;
	st.f64 	[%rd298], %fd24;
	ld.f64 	%fd25, [%rd5];
	ld.f64 	%fd26, [%rd7];
	st.local.v2.u32 	[%rd296], {%r6, %r9};
	st.local.f64 	[%rd296+8], %fd24;
	st.local.v2.f64 	[%rd296+16], {%fd25, %fd26};
	mov.u64 	%rd300, $str$3;
	cvta.global.u64 	%rd301, %rd300;
	{ // callseq 22, 0
	.param .b64 param0;
	st.param.b64 	[param0], %rd301;
	.param .b64 param1;
	st.param.b64 	[param1], %rd295;
	.param .b32 retval0;
	call.uni (retval0), 
	vprintf, 
	(
	param0, 
	param1
	);
	ld.param.b32 	%r99, [retval0];
	} // callseq 22
$L__BB0_42:
	{ // callseq 23, 0
	.param .b64 param0;
	st.param.b64 	[param0], %rd3;
	.param .b64 retval0;
	call.uni (retval0), 
	malloc, 
	(
	param0
	);
	ld.param.b64 	%rd302, [retval0];
	} // callseq 23
	@%p10 bra 	$L__BB0_44;
	add.u64 	%rd303, %SP, 0;
	add.u64 	%rd304, %SPL, 0;
	add.s64 	%rd306, %rd302, %rd201;
	mov.b64 	%rd307, 4621256167635550208;
	st.u64 	[%rd306], %rd307;
	add.s64 	%rd308, %rd209, %rd201;
	ld.f64 	%fd27, [%rd308];
	add.s64 	%rd309, %rd285, %rd201;
	ld.f64 	%fd28, [%rd309];
	sub.f64 	%fd29, %fd27, %fd28;
	st.f64 	[%rd306], %fd29;
	ld.f64 	%fd30, [%rd308];
	ld.f64 	%fd31, [%rd309];
	st.local.v2.u32 	[%rd304], {%r6, %r9};
	st.local.f64 	[%rd304+8], %fd29;
	st.local.v2.f64 	[%rd304+16], {%fd30, %fd31};
	mov.u64 	%rd310, $str$3;
	cvta.global.u64 	%rd311, %rd310;
	{ // callseq 24, 0
	.param .b64 param0;
	st.param.b64 	[param0], %rd311;
	.param .b64 param1;
	st.param.b64 	[param1], %rd303;
	.param .b32 retval0;
	call.uni (retval0), 
	vprintf, 
	(
	param0, 
	param1
	);
	ld.param.b32 	%r101, [retval0];
	} // callseq 24
$L__BB0_44:
	{ // callseq 25, 0
	.param .b64 param0;
	st.param.b64 	[param0], %rd3;
	.param .b64 retval0;
	call.uni (retval0), 
	malloc, 
	(
	param0
	);
	ld.param.b64 	%rd312, [retval0];
	} // callseq 25
	@%p10 bra 	$L__BB0_46;
	add.u64 	%rd313, %SP, 0;
	add.u64 	%rd314, %SPL, 0;
	add.s64 	%rd316, %rd312, %rd201;
	mov.b64 	%rd317, 4621256167635550208;
	st.u64 	[%rd316], %rd317;
	ld.f64 	%fd32, [%rd12];
	ld.f64 	%fd33, [%rd11];
	sub.f64 	%fd34, %fd32, %fd33;
	st.f64 	[%rd316], %fd34;
	ld.f64 	%fd35, [%rd12];
	ld.f64 	%fd36, [%rd11];
	st.local.v2.u32 	[%rd314], {%r6, %r9};
	st.local.f64 	[%rd314+8], %fd34;
	st.local.v2.f64 	[%rd314+16], {%fd35, %fd36};
	mov.u64 	%rd318, $str$3;
	cvta.global.u64 	%rd319, %rd318;
	{ // callseq 26, 0
	.param .b64 param0;
	st.param.b64 	[param0], %rd319;
	.param .b64 param1;
	st.param.b64 	[param1], %rd313;
	.param .b32 retval0;
	call.uni (retval0), 
	vprintf, 
	(
	param0, 
	param1
	);
	ld.param.b32 	%r103, [retval0];
	} // callseq 26
$L__BB0_46:
	{ // callseq 27, 0
	.param .b64 param0;
	st.param.b64 	[param0], %rd3;
	.param .b64 retval0;
	call.uni (retval0), 
	malloc, 
	(
	param0
	);
	ld.param.b64 	%rd320, [retval0];
	} // callseq 27
	@%p10 bra 	$L__BB0_48;
	add.u64 	%rd321, %SP, 0;
	add.u64 	%rd322, %SPL, 0;
	add.s64 	%rd324, %rd320, %rd201;
	mov.b64 	%rd325, 4621256167635550208;
	st.u64 	[%rd324], %rd325;
	ld.f64 	%fd37, [%rd16];
	add.s64 	%rd326, %rd312, %rd201;
	ld.f64 	%fd38, [%rd326];
	sub.f64 	%fd39, %fd37, %fd38;
	st.f64 	[%rd324], %fd39;
	ld.f64 	%fd40, [%rd16];
	ld.f64 	%fd41, [%rd326];
	st.local.v2.u32 	[%rd322], {%r6, %r9};
	st.local.f64 	[%rd322+8], %fd39;
	st.local.v2.f64 	[%rd322+16], {%fd40, %fd41};
	mov.u64 	%rd327, $str$3;
	cvta.global.u64 	%rd328, %rd327;
	{ // callseq 28, 0
	.param .b64 param0;
	st.param.b64 	[param0], %rd328;
	.param .b64 param1;
	st.param.b64 	[param1], %rd321;
	.param .b32 retval0;
	call.uni (retval0), 
	vprintf, 
	(
	param0, 
	param1
	);
	ld.param.b32 	%r105, [retval0];
	} // callseq 28
$L__BB0_48:
	{ // callseq 29, 0
	.param .b64 param0;
	st.param.b64 	[param0], %rd3;
	.param .b64 retval0;
	call.uni (retval0), 
	malloc, 
	(
	param0
	);
	ld.param.b64 	%rd329, [retval0];
	} // callseq 29
	@%p10 bra 	$L__BB0_50;
	add.u64 	%rd330, %SP, 0;
	add.u64 	%rd331, %SPL, 0;
	add.s64 	%rd333, %rd329, %rd201;
	mov.b64 	%rd334, 4621256167635550208;
	st.u64 	[%rd333], %rd334;
	ld.f64 	%fd42, [%rd16];
	ld.f64 	%fd43, [%rd12];
	sub.f64 	%fd44, %fd42, %fd43;
	st.f64 	[%rd333], %fd44;
	ld.f64 	%fd45, [%rd16];
	ld.f64 	%fd46, [%rd12];
	st.local.v2.u32 	[%rd331], {%r6, %r9};
	st.local.f64 	[%rd331+8], %fd44;
	st.local.v2.f64 	[%rd331+16], {%fd45, %fd46};
	mov.u64 	%rd335, $str$3;
	cvta.global.u64 	%rd336, %rd335;
	{ // callseq 30, 0
	.param .b64 param0;
	st.param.b64 	[param0], %rd336;
	.param .b64 param1;
	st.param.b64 	[param1], %rd330;
	.param .b32 retval0;
	call.uni (retval0), 
	vprintf, 
	(
	param0, 
	param1
	);
	ld.param.b32 	%r107, [retval0];
	} // callseq 30
$L__BB0_50:
	{ // callseq 31, 0
	.param .b64 param0;
	st.param.b64 	[param0], %rd3;
	.param .b64 retval0;
	call.uni (retval0), 
	malloc, 
	(
	param0
	);
	ld.param.b64 	%rd337, [retval0];
	} // callseq 31
	@%p10 bra 	$L__BB0_52;
	add.u64 	%rd338, %SP, 0;
	add.u64 	%rd339, %SPL, 0;
	add.s64 	%rd341, %rd337, %rd201;
	mov.b64 	%rd342, 4621256167635550208;
	st.u64 	[%rd341], %rd342;
	add.s64 	%rd343, %rd320, %rd201;
	ld.f64 	%fd47, [%rd343];
	ld.f64 	%fd48, [%rd14];
	sub.f64 	%fd49, %fd47, %fd48;
	st.f64 	[%rd341], %fd49;
	ld.f64 	%fd50, [%rd343];
	ld.f64 	%fd51, [%rd14];
	st.local.v2.u32 	[%rd339], {%r6, %r9};
	st.local.f64 	[%rd339+8], %fd49;
	st.local.v2.f64 	[%rd339+16], {%fd50, %fd51};
	mov.u64 	%rd344, $str$3;
	cvta.global.u64 	%rd345, %rd344;
	{ // callseq 32, 0
	.param .b64 param0;
	st.param.b64 	[param0], %rd345;
	.param .b64 param1;
	st.param.b64 	[param1], %rd338;
	.param .b32 retval0;
	call.uni (retval0), 
	vprintf, 
	(
	param0, 
	param1
	);
	ld.param.b32 	%r109, [retval0];
	} // callseq 32
$L__BB0_52:
	setp.ne.s32 	%p34, %r8, %r3;
	@%p34 bra 	$L__BB0_270;
	{ // callseq 33, 0
	.param .b64 param0;
	st.param.b64 	[param0], %rd3;
	.param .b64 retval0;
	call.uni (retval0), 
	malloc, 
	(
	param0
	);
	ld.param.b64 	%rd1198, [retval0];
	} // callseq 33
	@%p10 bra 	$L__BB0_55;
	add.s64 	%rd349, %rd1198, %rd201;
	mov.b64 	%rd350, 4621256167635550208;
	st.u64 	[%rd349], %rd350;
$L__BB0_55:
	setp.lt.u32 	%p36, %r58, 4;
	@%p36 bra 	$L__BB0_118;
	shr.u32 	%r10, %r58, 2;
	mul.lo.s32 	%r11, %r10, %r10;
	mul.wide.u32 	%rd26, %r11, 8;
	{ // callseq 34, 0
	.param .b64 param0;
	st.param.b64 	[param0], %rd26;
	.param .b64 retval0;
	call.uni (retval0), 
	malloc, 
	(
	param0
	);
	ld.param.b64 	%rd351, [retval0];
	} // callseq 34
	setp.lt.u32 	%p37, %r1, %r10;
	setp.lt.s32 	%p38, %r2, %r10;
	and.pred  	%p2, %p37, %p38;
	mad.lo.s32 	%r12, %r10, %r1, %r2;
	mul.wide.s32 	%rd352, %r12, 8;
	add.s64 	%rd28, %rd351, %rd352;
	not.pred 	%p39, %p2;
	@%p39 bra 	$L__BB0_58;
	mov.b64 	%rd353, 4621256167635550208;
	st.u64 	[%rd28], %rd353;
$L__BB0_58:
	setp.ge.s32 	%p40, %r12, %r11;
	@%p40 bra 	$L__BB0_60;
	add.u64 	%rd354, %SP, 0;
	add.u64 	%rd355, %SPL, 0;
	add.s64 	%rd357, %rd285, %rd201;
	ld.f64 	%fd55, [%rd357];
	st.f64 	[%rd28], %fd55;
	st.local.v2.u32 	[%rd355], {%r10, %r6};
	st.local.v2.u32 	[%rd355+8], {%r12, %r9};
	st.local.f64 	[%rd355+16], %fd55;
	mov.u64 	%rd358, $str;
	cvta.global.u64 	%rd359, %rd358;
	{ // callseq 35, 0
	.param .b64 param0;
	st.param.b64 	[param0], %rd359;
	.param .b64 param1;
	st.param.b64 	[param1], %rd354;
	.param .b32 retval0;
	call.uni (retval0), 
	vprintf, 
	(
	param0, 
	param1
	);
	ld.param.b32 	%r111, [retval0];
	} // callseq 35
$L__BB0_60:
	{ // callseq 36, 0
	.param .b64 param0;
	st.param.b64 	[param0], %rd26;
	.param .b64 retval0;
	call.uni (retval0), 
	malloc, 
	(
	param0
	);
	ld.param.b64 	%rd360, [retval0];
	} // callseq 36
	@%p39 bra 	$L__BB0_62;
	add.s64 	%rd362, %rd360, %rd352;
	mov.b64 	%rd363, 4621256167635550208;
	st.u64 	[%rd362], %rd363;
$L__BB0_62:
	setp.ge.s32 	%p42, %r12, %r11;
	@%p42 bra 	$L__BB0_64;
	add.u64 	%rd364, %SP, 0;
	add.u64 	%rd365, %SPL, 0;
	add.s32 	%r113, %r5, %r10;
	mul.wide.s32 	%rd366, %r113, 8;
	add.s64 	%rd367, %rd285, %rd366;
	ld.f64 	%fd56, [%rd367];
	add.s64 	%rd369, %rd360, %rd352;
	st.f64 	[%rd369], %fd56;
	st.local.v2.u32 	[%rd365], {%r10, %r6};
	st.local.v2.u32 	[%rd365+8], {%r12, %r113};
	st.local.f64 	[%rd365+16], %fd56;
	mov.u64 	%rd370, $str;
	cvta.global.u64 	%rd371, %rd370;
	{ // callseq 37, 0
	.param .b64 param0;
	st.param.b64 	[param0], %rd371;
	.param .b64 param1;
	st.param.b64 	[param1], %rd364;
	.param .b32 retval0;
	call.uni (retval0), 
	vprintf, 
	(
	param0, 
	param1
	);
	ld.param.b32 	%r114, [retval0];
	} // callseq 37
$L__BB0_64:
	{ // callseq 38, 0
	.param .b64 param0;
	st.param.b64 	[param0], %rd26;
	.param .b64 retval0;
	call.uni (retval0), 
	malloc, 
	(
	param0
	);
	ld.param.b64 	%rd372, [retval0];
	} // callseq 38
	add.s64 	%rd30, %rd372, %rd352;
	@%p39 bra 	$L__BB0_66;
	mov.b64 	%rd375, 4621256167635550208;
	st.u64 	[%rd30], %rd375;
$L__BB0_66:
	@%p42 bra 	$L__BB0_68;
	add.u64 	%rd376, %SP, 0;
	add.u64 	%rd377, %SPL, 0;
	add.s32 	%r116, %r10, %r1;
	mad.lo.s32 	%r117, %r116, %r6, %r2;
	mul.wide.s32 	%rd378, %r117, 8;
	add.s64 	%rd379, %rd285, %rd378;
	ld.f64 	%fd57, [%rd379];
	st.f64 	[%rd30], %fd57;
	st.local.v2.u32 	[%rd377], {%r10, %r6};
	st.local.v2.u32 	[%rd377+8], {%r12, %r117};
	st.local.f64 	[%rd377+16], %fd57;
	mov.u64 	%rd380, $str;
	cvta.global.u64 	%rd381, %rd380;
	{ // callseq 39, 0
	.param .b64 param0;
	st.param.b64 	[param0], %rd381;
	.param .b64 param1;
	st.param.b64 	[param1], %rd376;
	.param .b32 retval0;
	call.uni (retval0), 
	vprintf, 
	(
	param0, 
	param1
	);
	ld.param.b32 	%r118, [retval0];
	} // callseq 39
$L__BB0_68:
	{ // callseq 40, 0
	.param .b64 param0;
	st.param.b64 	[param0], %rd26;
	.param .b64 retval0;
	call.uni (retval0), 
	malloc, 
	(
	param0
	);
	ld.param.b64 	%rd382, [retval0];
	} // callseq 40
	@%p39 bra 	$L__BB0_70;
	add.s64 	%rd384, %rd382, %rd352;
	mov.b64 	%rd385, 4621256167635550208;
	st.u64 	[%rd384], %rd385;
$L__BB0_70:
	@%p42 bra 	$L__BB0_72;
	add.u64 	%rd386, %SP, 0;
	add.u64 	%rd387, %SPL, 0;
	add.s32 	%r120, %r10, %r1;
	add.s32 	%r121, %r10, %r2;
	mad.lo.s32 	%r122, %r120, %r6, %r121;
	mul.wide.s32 	%rd388, %r122, 8;
	add.s64 	%rd389, %rd285, %rd388;
	ld.f64 	%fd58, [%rd389];
	add.s64 	%rd391, %rd382, %rd352;
	st.f64 	[%rd391], %fd58;
	st.local.v2.u32 	[%rd387], {%r10, %r6};
	st.local.v2.u32 	[%rd387+8], {%r12, %r122};
	st.local.f64 	[%rd387+16], %fd58;
	mov.u64 	%rd392, $str;
	cvta.global.u64 	%rd393, %rd392;
	{ // callseq 41, 0
	.param .b64 param0;
	st.param.b64 	[param0], %rd393;
	.param .b64 param1;
	st.param.b64 	[param1], %rd386;
	.param .b32 retval0;
	call.uni (retval0), 
	vprintf, 
	(
	param0, 
	param1
	);
	ld.param.b32 	%r123, [retval0];
	} // callseq 41
$L__BB0_72:
	{ // callseq 42, 0
	.param .b64 param0;
	st.param.b64 	[param0], %rd26;
	.param .b64 retval0;
	call.uni (retval0), 
	malloc, 
	(
	param0
	);
	ld.param.b64 	%rd394, [retval0];
	} // callseq 42
	@%p39 bra 	$L__BB0_74;
	add.s64 	%rd396, %rd394, %rd352;
	mov.b64 	%rd397, 4621256167635550208;
	st.u64 	[%rd396], %rd397;
$L__BB0_74:
	@%p42 bra 	$L__BB0_76;
	add.u64 	%rd398, %SP, 0;
	add.u64 	%rd399, %SPL, 0;
	add.s64 	%rd401, %rd320, %rd201;
	ld.f64 	%fd59, [%rd401];
	add.s64 	%rd403, %rd394, %rd352;
	st.f64 	[%rd403], %fd59;
	st.local.v2.u32 	[%rd399], {%r10, %r6};
	st.local.v2.u32 	[%rd399+8], {%r12, %r9};
	st.local.f64 	[%rd399+16], %fd59;
	mov.u64 	%rd404, $str;
	cvta.global.u64 	%rd405, %rd404;
	{ // callseq 43, 0
	.param .b64 param0;
	st.param.b64 	[param0], %rd405;
	.param .b64 param1;
	st.param.b64 	[param1], %rd398;
	.param .b32 retval0;
	call.uni (retval0), 
	vprintf, 
	(
	param0, 
	param1
	);
	ld.param.b32 	%r125, [retval0];
	} // callseq 43
$L__BB0_76:
	{ // callseq 44, 0
	.param .b64 param0;
	st.param.b64 	[param0], %rd26;
	.param .b64 retval0;
	call.uni (retval0), 
	malloc, 
	(
	param0
	);
	ld.param.b64 	%rd406, [retval0];
	} // callseq 44
	add.s64 	%rd33, %rd406, %rd352;
	@%p39 bra 	$L__BB0_78;
	mov.b64 	%rd409, 4621256167635550208;
	st.u64 	[%rd33], %rd409;
$L__BB0_78:
	@%p42 bra 	$L__BB0_80;
	add.u64 	%rd410, %SP, 0;
	add.u64 	%rd411, %SPL, 0;
	add.s32 	%r127, %r5, %r10;
	mul.wide.s32 	%rd412, %r127, 8;
	add.s64 	%rd413, %rd320, %rd412;
	ld.f64 	%fd60, [%rd413];
	st.f64 	[%rd33], %fd60;
	st.local.v2.u32 	[%rd411], {%r10, %r6};
	st.local.v2.u32 	[%rd411+8], {%r12, %r127};
	st.local.f64 	[%rd411+16], %fd60;
	mov.u64 	%rd414, $str;
	cvta.global.u64 	%rd415, %rd414;
	{ // callseq 45, 0
	.param .b64 param0;
	st.param.b64 	[param0], %rd415;
	.param .b64 param1;
	st.param.b64 	[param1], %rd410;
	.param .b32 retval0;
	call.uni (retval0), 
	vprintf, 
	(
	param0, 
	param1
	);
	ld.param.b32 	%r128, [retval0];
	} // callseq 45
$L__BB0_80:
	{ // callseq 46, 0
	.param .b64 param0;
	st.param.b64 	[param0], %rd26;
	.param .b64 retval0;
	call.uni (retval0), 
	malloc, 
	(
	param0
	);
	ld.param.b64 	%rd416, [retval0];
	} // callseq 46
	@%p39 bra 	$L__BB0_82;
	add.s64 	%rd418, %rd416, %rd352;
	mov.b64 	%rd419, 4621256167635550208;
	st.u64 	[%rd418], %rd419;
$L__BB0_82:
	@%p42 bra 	$L__BB0_84;
	add.u64 	%rd420, %SP, 0;
	add.u64 	%rd421, %SPL, 0;
	add.s32 	%r130, %r10, %r1;
	mad.lo.s32 	%r131, %r130, %r6, %r2;
	mul.wide.s32 	%rd422, %r131, 8;
	add.s64 	%rd423, %rd320, %rd422;
	ld.f64 	%fd61, [%rd423];
	mul.wide.s32 	%rd424, %r12, 8;
	add.s64 	%rd425, %rd416, %rd424;
	st.f64 	[%rd425], %fd61;
	st.local.v2.u32 	[%rd421], {%r10, %r6};
	st.local.v2.u32 	[%rd421+8], {%r12, %r131};
	st.local.f64 	[%rd421+16], %fd61;
	mov.u64 	%rd426, $str;
	cvta.global.u64 	%rd427, %rd426;
	{ // callseq 47, 0
	.param .b64 param0;
	st.param.b64 	[param0], %rd427;
	.param .b64 param1;
	st.param.b64 	[param1], %rd420;
	.param .b32 retval0;
	call.uni (retval0), 
	vprintf, 
	(
	param0, 
	param1
	);
	ld.param.b32 	%r132, [retval0];
	} // callseq 47
$L__BB0_84:
	{ // callseq 48, 0
	.param .b64 param0;
	st.param.b64 	[param0], %rd26;
	.param .b64 retval0;
	call.uni (retval0), 
	malloc, 
	(
	param0
	);
	ld.param.b64 	%rd428, [retval0];
	} // callseq 48
	mul.wide.s32 	%rd429, %r12, 8;
	add.s64 	%rd36, %rd428, %rd429;
	not.pred 	%p53, %p2;
	@%p53 bra 	$L__BB0_86;
	mov.b64 	%rd430, 4621256167635550208;
	st.u64 	[%rd36], %rd430;
$L__BB0_86:
	@%p42 bra 	$L__BB0_88;
	add.u64 	%rd431, %SP, 0;
	add.u64 	%rd432, %SPL, 0;
	add.s32 	%r134, %r10, %r1;
	add.s32 	%r135, %r10, %r2;
	mad.lo.s32 	%r136, %r134, %r6, %r135;
	mul.wide.s32 	%rd433, %r136, 8;
	add.s64 	%rd434, %rd320, %rd433;
	ld.f64 	%fd62, [%rd434];
	st.f64 	[%rd36], %fd62;
	st.local.v2.u32 	[%rd432], {%r10, %r6};
	st.local.v2.u32 	[%rd432+8], {%r12, %r136};
	st.local.f64 	[%rd432+16], %fd62;
	mov.u64 	%rd435, $str;
	cvta.global.u64 	%rd436, %rd435;
	{ // callseq 49, 0
	.param .b64 param0;
	st.param.b64 	[param0], %rd436;
	.param .b64 param1;
	st.param.b64 	[param1], %rd431;
	.param .b32 retval0;
	call.uni (retval0), 
	vprintf, 
	(
	param0, 
	param1
	);
	ld.param.b32 	%r137, [retval0];
	} // callseq 49
$L__BB0_88:
	{ // callseq 50, 0
	.param .b64 param0;
	st.param.b64 	[param0], %rd26;
	.param .b64 retval0;
	call.uni (retval0), 
	malloc, 
	(
	param0
	);
	ld.param.b64 	%rd437, [retval0];
	} // callseq 50
	not.pred 	%p55, %p2;
	@%p55 bra 	$L__BB0_90;
	add.u64 	%rd438, %SP, 0;
	add.u64 	%rd439, %SPL, 0;
	mul.wide.s32 	%rd440, %r12, 8;
	add.s64 	%rd441, %rd437, %rd440;
	mov.b64 	%rd442, 4621256167635550208;
	st.u64 	[%rd441], %rd442;
	ld.f64 	%fd63, [%rd30];
	add.s64 	%rd443, %rd382, %rd440;
	ld.f64 	%fd64, [%rd443];
	add.f64 	%fd65, %fd63, %fd64;
	st.f64 	[%rd441], %fd65;
	ld.f64 	%fd66, [%rd30];
	ld.f64 	%fd67, [%rd443];
	st.local.v2.u32 	[%rd439], {%r10, %r12};
	st.local.f64 	[%rd439+8], %fd65;
	st.local.v2.f64 	[%rd439+16], {%fd66, %fd67};
	mov.u64 	%rd444, $str$1;
	cvta.global.u64 	%rd445, %rd444;
	{ // callseq 51, 0
	.param .b64 param0;
	st.param.b64 	[param0], %rd445;
	.param .b64 param1;
	st.param.b64 	[param1], %rd438;
	.param .b32 retval0;
	call.uni (retval0), 
	vprintf, 
	(
	param0, 
	param1
	);
	ld.param.b32 	%r139, [retval0];
	} // callseq 51
$L__BB0_90:
	{ // callseq 52, 0
	.param .b64 param0;
	st.param.b64 	[param0], %rd26;
	.param .b64 retval0;
	call.uni (retval0), 
	malloc, 
	(
	param0
	);
	ld.param.b64 	%rd446, [retval0];
	} // callseq 52
	not.pred 	%p56, %p2;
	@%p56 bra 	$L__BB0_92;
	add.u64 	%rd447, %SP, 0;
	add.u64 	%rd448, %SPL, 0;
	mul.wide.s32 	%rd449, %r12, 8;
	add.s64 	%rd450, %rd446, %rd449;
	mov.b64 	%rd451, 4621256167635550208;
	st.u64 	[%rd450], %rd451;
	add.s64 	%rd452, %rd437, %rd449;
	ld.f64 	%fd68, [%rd452];
	ld.f64 	%fd69, [%rd28];
	sub.f64 	%fd70, %fd68, %fd69;
	st.f64 	[%rd450], %fd70;
	ld.f64 	%fd71, [%rd452];
	ld.f64 	%fd72, [%rd28];
	st.local.v2.u32 	[%rd448], {%r10, %r12};
	st.local.f64 	[%rd448+8], %fd70;
	st.local.v2.f64 	[%rd448+16], {%fd71, %fd72};
	mov.u64 	%rd453, $str$3;
	cvta.global.u64 	%rd454, %rd453;
	{ // callseq 53, 0
	.param .b64 param0;
	st.param.b64 	[param0], %rd454;
	.param .b64 param1;
	st.param.b64 	[param1], %rd447;
	.param .b32 retval0;
	call.uni (retval0), 
	vprintf, 
	(
	param0, 
	param1
	);
	ld.param.b32 	%r141, [retval0];
	} // callseq 53
$L__BB0_92:
	{ // callseq 54, 0
	.param .b64 param0;
	st.param.b64 	[param0], %rd26;
	.param .b64 retval0;
	call.uni (retval0), 
	malloc, 
	(
	param0
	);
	ld.param.b64 	%rd455, [retval0];
	} // callseq 54
	not.pred 	%p57, %p2;
	@%p57 bra 	$L__BB0_94;
	add.u64 	%rd456, %SP, 0;
	add.u64 	%rd457, %SPL, 0;
	mul.wide.s32 	%rd458, %r12, 8;
	add.s64 	%rd459, %rd455, %rd458;
	mov.b64 	%rd460, 4621256167635550208;
	st.u64 	[%rd459], %rd460;
	ld.f64 	%fd73, [%rd28];
	ld.f64 	%fd74, [%rd30];
	sub.f64 	%fd75, %fd73, %fd74;
	st.f64 	[%rd459], %fd75;
	ld.f64 	%fd76, [%rd28];
	ld.f64 	%fd77, [%rd30];
	st.local.v2.u32 	[%rd457], {%r10, %r12};
	st.local.f64 	[%rd457+8], %fd75;
	st.local.v2.f64 	[%rd457+16], {%fd76, %fd77};
	mov.u64 	%rd461, $str$3;
	cvta.global.u64 	%rd462, %rd461;
	{ // callseq 55, 0
	.param .b64 param0;
	st.param.b64 	[param0], %rd462;
	.param .b64 param1;
	st.param.b64 	[param1], %rd456;
	.param .b32 retval0;
	call.uni (retval0), 
	vprintf, 
	(
	param0, 
	param1
	);
	ld.param.b32 	%r143, [retval0];
	} // callseq 55
$L__BB0_94:
	{ // callseq 56, 0
	.param .b64 param0;
	st.param.b64 	[param0], %rd26;
	.param .b64 retval0;
	call.uni (retval0), 
	malloc, 
	(
	param0
	);
	ld.param.b64 	%rd463, [retval0];
	} // callseq 56
	not.pred 	%p58, %p2;
	@%p58 bra 	$L__BB0_96;
	add.u64 	%rd464, %SP, 0;
	add.u64 	%rd465, %SPL, 0;
	mul.wide.s32 	%rd466, %r12, 8;
	add.s64 	%rd467, %rd463, %rd466;
	mov.b64 	%rd468, 4621256167635550208;
	st.u64 	[%rd467], %rd468;
	add.s64 	%rd469, %rd360, %rd466;
	ld.f64 	%fd78, [%rd469];
	add.s64 	%rd470, %rd446, %rd466;
	ld.f64 	%fd79, [%rd470];
	sub.f64 	%fd80, %fd78, %fd79;
	st.f64 	[%rd467], %fd80;
	ld.f64 	%fd81, [%rd469];
	ld.f64 	%fd82, [%rd470];
	st.local.v2.u32 	[%rd465], {%r10, %r12};
	st.local.f64 	[%rd465+8], %fd80;
	st.local.v2.f64 	[%rd465+16], {%fd81, %fd82};
	mov.u64 	%rd471, $str$3;
	cvta.global.u64 	%rd472, %rd471;
	{ // callseq 57, 0
	.param .b64 param0;
	st.param.b64 	[param0], %rd472;
	.param .b64 param1;
	st.param.b64 	[param1], %rd464;
	.param .b32 retval0;
	call.uni (retval0), 
	vprintf, 
	(
	param0, 
	param1
	);
	ld.param.b32 	%r145, [retval0];
	} // callseq 57
$L__BB0_96:
	{ // callseq 58, 0
	.param .b64 param0;
	st.param.b64 	[param0], %rd26;
	.param .b64 retval0;
	call.uni (retval0), 
	malloc, 
	(
	param0
	);
	ld.param.b64 	%rd473, [retval0];
	} // callseq 58
	not.pred 	%p59, %p2;
	@%p59 bra 	$L__BB0_98;
	add.u64 	%rd474, %SP, 0;
	add.u64 	%rd475, %SPL, 0;
	mul.wide.s32 	%rd476, %r12, 8;
	add.s64 	%rd477, %rd473, %rd476;
	mov.b64 	%rd478, 4621256167635550208;
	st.u64 	[%rd477], %rd478;
	ld.f64 	%fd83, [%rd33];
	add.s64 	%rd479, %rd394, %rd476;
	ld.f64 	%fd84, [%rd479];
	sub.f64 	%fd85, %fd83, %fd84;
	st.f64 	[%rd477], %fd85;
	ld.f64 	%fd86, [%rd33];
	ld.f64 	%fd87, [%rd479];
	st.local.v2.u32 	[%rd475], {%r10, %r12};
	st.local.f64 	[%rd475+8], %fd85;
	st.local.v2.f64 	[%rd475+16], {%fd86, %fd87};
	mov.u64 	%rd480, $str$3;
	cvta.global.u64 	%rd481, %rd480;
	{ // callseq 59, 0
	.param .b64 param0;
	st.param.b64 	[param0], %rd481;
	.param .b64 param1;
	st.param.b64 	[param1], %rd474;
	.param .b32 retval0;
	call.uni (retval0), 
	vprintf, 
	(
	param0, 
	param1
	);
	ld.param.b32 	%r147, [retval0];
	} // callseq 59
$L__BB0_98:
	{ // callseq 60, 0
	.param .b64 param0;
	st.param.b64 	[param0], %rd26;
	.param .b64 retval0;
	call.uni (retval0), 
	malloc, 
	(
	param0
	);
	ld.param.b64 	%rd482, [retval0];
	} // callseq 60
	not.pred 	%p60, %p2;
	@%p60 bra 	$L__BB0_100;
	add.u64 	%rd483, %SP, 0;
	add.u64 	%rd484, %SPL, 0;
	mul.wide.s32 	%rd485, %r12, 8;
	add.s64 	%rd486, %rd482, %rd485;
	mov.b64 	%rd487, 4621256167635550208;
	st.u64 	[%rd486], %rd487;
	ld.f64 	%fd88, [%rd36];
	add.s64 	%rd488, %rd473, %rd485;
	ld.f64 	%fd89, [%rd488];
	sub.f64 	%fd90, %fd88, %fd89;
	st.f64 	[%rd486], %fd90;
	ld.f64 	%fd91, [%rd36];
	ld.f64 	%fd92, [%rd488];
	st.local.v2.u32 	[%rd484], {%r10, %r12};
	st.local.f64 	[%rd484+8], %fd90;
	st.local.v2.f64 	[%rd484+16], {%fd91, %fd92};
	mov.u64 	%rd489, $str$3;
	cvta.global.u64 	%rd490, %rd489;
	{ // callseq 61, 0
	.param .b64 param0;
	st.param.b64 	[param0], %rd490;
	.param .b64 param1;
	st.param.b64 	[param1], %rd483;
	.param .b32 retval0;
	call.uni (retval0), 
	vprintf, 
	(
	param0, 
	param1
	);
	ld.param.b32 	%r149, [retval0];
	} // callseq 61
$L__BB0_100:
	{ // callseq 62, 0
	.param .b64 param0;
	st.param.b64 	[param0], %rd26;
	.param .b64 retval0;
	call.uni (retval0), 
	malloc, 
	(
	param0
	);
	ld.param.b64 	%rd491, [retval0];
	} // callseq 62
	not.pred 	%p61, %p2;
	@%p61 bra 	$L__BB0_102;
	add.u64 	%rd492, %SP, 0;
	add.u64 	%rd493, %SPL, 0;
	mul.wide.s32 	%rd494, %r12, 8;
	add.s64 	%rd495, %rd491, %rd494;
	mov.b64 	%rd496, 4621256167635550208;
	st.u64 	[%rd495], %rd496;
	ld.f64 	%fd93, [%rd36];
	ld.f64 	%fd94, [%rd33];
	sub.f64 	%fd95, %fd93, %fd94;
	st.f64 	[%rd495], %fd95;
	ld.f64 	%fd96, [%rd36];
	ld.f64 	%fd97, [%rd33];
	st.local.v2.u32 	[%rd493], {%r10, %r12};
	st.local.f64 	[%rd493+8], %fd95;
	st.local.v2.f64 	[%rd493+16], {%fd96, %fd97};
	mov.u64 	%rd497, $str$3;
	cvta.global.u64 	%rd498, %rd497;
	{ // callseq 63, 0
	.param .b64 param0;
	st.param.b64 	[param0], %rd498;
	.param .b64 param1;
	st.param.b64 	[param1], %rd492;
	.param .b32 retval0;
	call.uni (retval0), 
	vprintf, 
	(
	param0, 
	param1
	);
	ld.param.b32 	%r151, [retval0];
	} // callseq 63
$L__BB0_102:
	{ // callseq 64, 0
	.param .b64 param0;
	st.param.b64 	[param0], %rd26;
	.param .b64 retval0;
	call.uni (retval0), 
	malloc, 
	(
	param0
	);
	ld.param.b64 	%rd499, [retval0];
	} // callseq 64
	not.pred 	%p62, %p2;
	@%p62 bra 	$L__BB0_104;
	add.u64 	%rd500, %SP, 0;
	add.u64 	%rd501, %SPL, 0;
	mul.wide.s32 	%rd502, %r12, 8;
	add.s64 	%rd503, %rd499, %rd502;
	mov.b64 	%rd504, 4621256167635550208;
	st.u64 	[%rd503], %rd504;
	add.s64 	%rd505, %rd482, %rd502;
	ld.f64 	%fd98, [%rd505];
	add.s64 	%rd506, %rd416, %rd502;
	ld.f64 	%fd99, [%rd506];
	sub.f64 	%fd100, %fd98, %fd99;
	st.f64 	[%rd503], %fd100;
	ld.f64 	%fd101, [%rd505];
	ld.f64 	%fd102, [%rd506];
	st.local.v2.u32 	[%rd501], {%r10, %r12};
	st.local.f64 	[%rd501+8], %fd100;
	st.local.v2.f64 	[%rd501+16], {%fd101, %fd102};
	mov.u64 	%rd507, $str$3;
	cvta.global.u64 	%rd508, %rd507;
	{ // callseq 65, 0
	.param .b64 param0;
	st.param.b64 	[param0], %rd508;
	.param .b64 param1;
	st.param.b64 	[param1], %rd500;
	.param .b32 retval0;
	call.uni (retval0), 
	vprintf, 
	(
	param0, 
	param1
	);
	ld.param.b32 	%r153, [retval0];
	} // callseq 65
$L__BB0_104:
	{ // callseq 66, 0
	.param .b64 param0;
	st.param.b64 	[param0], %rd446;
	.param .b64 param1;
	st.param.b64 	[param1], %rd482;
	.param .b64 param2;
	st.param.b64 	[param2], %rd193;
	.param .b32 param3;
	st.param.b32 	[param3], %r10;
	.param .b64 retval0;
	call.uni (retval0), 
	_Z16strassensMultRecPdS_S_i, 
	(
	param0, 
	param1, 
	param2, 
	param3
	);
	ld.param.b64 	%rd509, [retval0];
	} // callseq 66
	{ // callseq 67, 0
	.param .b64 param0;
	st.param.b64 	[param0], %rd351;
	.param .b64 param1;
	st.param.b64 	[param1], %rd394;
	.param .b64 param2;
	st.param.b64 	[param2], %rd193;
	.param .b32 param3;
	st.param.b32 	[param3], %r10;
	.param .b64 retval0;
	call.uni (retval0), 
	_Z16strassensMultRecPdS_S_i, 
	(
	param0, 
	param1, 
	param2, 
	param3
	);
	ld.param.b64 	%rd510, [retval0];
	} // callseq 67
	{ // callseq 68, 0
	.param .b64 param0;
	st.param.b64 	[param0], %rd360;
	.param .b64 param1;
	st.param.b64 	[param1], %rd416;
	.param .b64 param2;
	st.param.b64 	[param2], %rd193;
	.param .b32 param3;
	st.param.b32 	[param3], %r10;
	.param .b64 retval0;
	call.uni (retval0), 
	_Z16strassensMultRecPdS_S_i, 
	(
	param0, 
	param1, 
	param2, 
	param3
	);
	ld.param.b64 	%rd511, [retval0];
	} // callseq 68
	{ // callseq 69, 0
	.param .b64 param0;
	st.param.b64 	[param0], %rd455;
	.param .b64 param1;
	st.param.b64 	[param1], %rd491;
	.param .b64 param2;
	st.param.b64 	[param2], %rd193;
	.param .b32 param3;
	st.param.b32 	[param3], %r10;
	.param .b64 retval0;
	call.uni (retval0), 
	_Z16strassensMultRecPdS_S_i, 
	(
	param0, 
	param1, 
	param2, 
	param3
	);
	ld.param.b64 	%rd512, [retval0];
	} // callseq 69
	{ // callseq 70, 0
	.param .b64 param0;
	st.param.b64 	[param0], %rd437;
	.param .b64 param1;
	st.param.b64 	[param1], %rd473;
	.param .b64 param2;
	st.param.b64 	[param2], %rd193;
	.param .b32 param3;
	st.param.b32 	[param3], %r10;
	.param .b64 retval0;
	call.uni (retval0), 
	_Z16strassensMultRecPdS_S_i, 
	(
	param0, 
	param1, 
	param2, 
	param3
	);
	ld.param.b64 	%rd513, [retval0];
	} // callseq 70
	{ // callseq 71, 0
	.param .b64 param0;
	st.param.b64 	[param0], %rd463;
	.param .b64 param1;
	st.param.b64 	[param1], %rd428;
	.param .b64 param2;
	st.param.b64 	[param2], %rd193;
	.param .b32 param3;
	st.param.b32 	[param3], %r10;
	.param .b64 retval0;
	call.uni (retval0), 
	_Z16strassensMultRecPdS_S_i, 
	(
	param0, 
	param1, 
	param2, 
	param3
	);
	ld.param.b64 	%rd514, [retval0];
	} // callseq 71
	{ // callseq 72, 0
	.param .b64 param0;
	st.param.b64 	[param0], %rd382;
	.param .b64 param1;
	st.param.b64 	[param1], %rd499;
	.param .b64 param2;
	st.param.b64 	[param2], %rd193;
	.param .b32 param3;
	st.param.b32 	[param3], %r10;
	.param .b64 retval0;
	call.uni (retval0), 
	_Z16strassensMultRecPdS_S_i, 
	(
	param0, 
	param1, 
	param2, 
	param3
	);
	ld.param.b64 	%rd515, [retval0];
	} // callseq 72
	{ // callseq 73, 0
	.param .b64 param0;
	st.param.b64 	[param0], %rd26;
	.param .b64 retval0;
	call.uni (retval0), 
	malloc, 
	(
	param0
	);
	ld.param.b64 	%rd516, [retval0];
	} // callseq 73
	not.pred 	%p63, %p2;
	@%p63 bra 	$L__BB0_106;
	add.u64 	%rd517, %SP, 0;
	add.u64 	%rd518, %SPL, 0;
	mul.wide.s32 	%rd519, %r12, 8;
	add.s64 	%rd520, %rd516, %rd519;
	mov.b64 	%rd521, 4621256167635550208;
	st.u64 	[%rd520], %rd521;
	add.s64 	%rd522, %rd509, %rd519;
	ld.f64 	%fd103, [%rd522];
	add.s64 	%rd523, %rd510, %rd519;
	ld.f64 	%fd104, [%rd523];
	add.f64 	%fd105, %fd103, %fd104;
	st.f64 	[%rd520], %fd105;
	ld.f64 	%fd106, [%rd522];
	ld.f64 	%fd107, [%rd523];
	st.local.v2.u32 	[%rd518], {%r10, %r12};
	st.local.f64 	[%rd518+8], %fd105;
	st.local.v2.f64 	[%rd518+16], {%fd106, %fd107};
	mov.u64 	%rd524, $str$1;
	cvta.global.u64 	%rd525, %rd524;
	{ // callseq 74, 0
	.param .b64 param0;
	st.param.b64 	[param0], %rd525;
	.param .b64 param1;
	st.param.b64 	[param1], %rd517;
	.param .b32 retval0;
	call.uni (retval0), 
	vprintf, 
	(
	param0, 
	param1
	);
	ld.param.b32 	%r155, [retval0];
	} // callseq 74
$L__BB0_106:
	{ // callseq 75, 0
	.param .b64 param0;
	st.param.b64 	[param0], %rd26;
	.param .b64 retval0;
	call.uni (retval0), 
	malloc, 
	(
	param0
	);
	ld.param.b64 	%rd526, [retval0];
	} // callseq 75
	not.pred 	%p64, %p2;
	@%p64 bra 	$L__BB0_108;
	add.u64 	%rd527, %SP, 0;
	add.u64 	%rd528, %SPL, 0;
	mul.wide.s32 	%rd529, %r12, 8;
	add.s64 	%rd530, %rd526, %rd529;
	mov.b64 	%rd531, 4621256167635550208;
	st.u64 	[%rd530], %rd531;
	add.s64 	%rd532, %rd516, %rd529;
	ld.f64 	%fd108, [%rd532];
	add.s64 	%rd533, %rd512, %rd529;
	ld.f64 	%fd109, [%rd533];
	add.f64 	%fd110, %fd108, %fd109;
	st.f64 	[%rd530], %fd110;
	ld.f64 	%fd111, [%rd532];
	ld.f64 	%fd112, [%rd533];
	st.local.v2.u32 	[%rd528], {%r10, %r12};
	st.local.f64 	[%rd528+8], %fd110;
	st.local.v2.f64 	[%rd528+16], {%fd111, %fd112};
	mov.u64 	%rd534, $str$1;
	cvta.global.u64 	%rd535, %rd534;
	{ // callseq 76, 0
	.param .b64 param0;
	st.param.b64 	[param0], %rd535;
	.param .b64 param1;
	st.param.b64 	[param1], %rd527;
	.param .b32 retval0;
	call.uni (retval0), 
	vprintf, 
	(
	param0, 
	param1
	);
	ld.param.b32 	%r157, [retval0];
	} // callseq 76
$L__BB0_108:
	{ // callseq 77, 0
	.param .b64 param0;
	st.param.b64 	[param0], %rd26;
	.param .b64 retval0;
	call.uni (retval0), 
	malloc, 
	(
	param0
	);
	ld.param.b64 	%rd536, [retval0];
	} // callseq 77
	not.pred 	%p65, %p2;
	@%p65 bra 	$L__BB0_110;
	add.u64 	%rd537, %SP, 0;
	add.u64 	%rd538, %SPL, 0;
	mul.wide.s32 	%rd539, %r12, 8;
	add.s64 	%rd540, %rd536, %rd539;
	mov.b64 	%rd541, 4621256167635550208;
	st.u64 	[%rd540], %rd541;
	add.s64 	%rd542, %rd510, %rd539;
	ld.f64 	%fd113, [%rd542];
	add.s64 	%rd543, %rd511, %rd539;
	ld.f64 	%fd114, [%rd543];
	add.f64 	%fd115, %fd113, %fd114;
	st.f64 	[%rd540], %fd115;
	ld.f64 	%fd116, [%rd542];
	ld.f64 	%fd117, [%rd543];
	st.local.v2.u32 	[%rd538], {%r10, %r12};
	st.local.f64 	[%rd538+8], %fd115;
	st.local.v2.f64 	[%rd538+16], {%fd116, %fd117};
	mov.u64 	%rd544, $str$1;
	cvta.global.u64 	%rd545, %rd544;
	{ // callseq 78, 0
	.param .b64 param0;
	st.param.b64 	[param0], %rd545;
	.param .b64 param1;
	st.param.b64 	[param1], %rd537;
	.param .b32 retval0;
	call.uni (retval0), 
	vprintf, 
	(
	param0, 
	param1
	);
	ld.param.b32 	%r159, [retval0];
	} // callseq 78
$L__BB0_110:
	{ // callseq 79, 0
	.param .b64 param0;
	st.param.b64 	[param0], %rd26;
	.param .b64 retval0;
	call.uni (retval0), 
	malloc, 
	(
	param0
	);
	ld.param.b64 	%rd546, [retval0];
	} // callseq 79
	@%p65 bra 	$L__BB0_112;
	add.u64 	%rd547, %SP, 0;
	add.u64 	%rd548, %SPL, 0;
	mul.wide.s32 	%rd549, %r12, 8;
	add.s64 	%rd550, %rd546, %rd549;
	mov.b64 	%rd551, 4621256167635550208;
	st.u64 	[%rd550], %rd551;
	add.s64 	%rd552, %rd516, %rd549;
	ld.f64 	%fd118, [%rd552];
	add.s64 	%rd553, %rd513, %rd549;
	ld.f64 	%fd119, [%rd553];
	add.f64 	%fd120, %fd118, %fd119;
	st.f64 	[%rd550], %fd120;
	ld.f64 	%fd121, [%rd552];
	ld.f64 	%fd122, [%rd553];
	st.local.v2.u32 	[%rd548], {%r10, %r12};
	st.local.f64 	[%rd548+8], %fd120;
	st.local.v2.f64 	[%rd548+16], {%fd121, %fd122};
	mov.u64 	%rd554, $str$1;
	cvta.global.u64 	%rd555, %rd554;
	{ // callseq 80, 0
	.param .b64 param0;
	st.param.b64 	[param0], %rd555;
	.param .b64 param1;
	st.param.b64 	[param1], %rd547;
	.param .b32 retval0;
	call.uni (retval0), 
	vprintf, 
	(
	param0, 
	param1
	);
	ld.param.b32 	%r161, [retval0];
	} // callseq 80
$L__BB0_112:
	{ // callseq 81, 0
	.param .b64 param0;
	st.param.b64 	[param0], %rd26;
	.param .b64 retval0;
	call.uni (retval0), 
	malloc, 
	(
	param0
	);
	ld.param.b64 	%rd556, [retval0];
	} // callseq 81
	@%p65 bra 	$L__BB0_114;
	add.u64 	%rd557, %SP, 0;
	add.u64 	%rd558, %SPL, 0;
	mul.wide.s32 	%rd559, %r12, 8;
	add.s64 	%rd560, %rd556, %rd559;
	mov.b64 	%rd561, 4621256167635550208;
	st.u64 	[%rd560], %rd561;
	add.s64 	%rd562, %rd546, %rd559;
	ld.f64 	%fd123, [%rd562];
	add.s64 	%rd563, %rd514, %rd559;
	ld.f64 	%fd124, [%rd563];
	add.f64 	%fd125, %fd123, %fd124;
	st.f64 	[%rd560], %fd125;
	ld.f64 	%fd126, [%rd562];
	ld.f64 	%fd127, [%rd563];
	st.local.v2.u32 	[%rd558], {%r10, %r12};
	st.local.f64 	[%rd558+8], %fd125;
	st.local.v2.f64 	[%rd558+16], {%fd126, %fd127};
	mov.u64 	%rd564, $str$1;
	cvta.global.u64 	%rd565, %rd564;
	{ // callseq 82, 0
	.param .b64 param0;
	st.param.b64 	[param0], %rd565;
	.param .b64 param1;
	st.param.b64 	[param1], %rd557;
	.param .b32 retval0;
	call.uni (retval0), 
	vprintf, 
	(
	param0, 
	param1
	);
	ld.param.b32 	%r163, [retval0];
	} // callseq 82
$L__BB0_114:
	{ // callseq 83, 0
	.param .b64 param0;
	st.param.b64 	[param0], %rd26;
	.param .b64 retval0;
	call.uni (retval0), 
	malloc, 
	(
	param0
	);
	ld.param.b64 	%rd566, [retval0];
	} // callseq 83
	@%p65 bra 	$L__BB0_116;
	add.u64 	%rd567, %SP, 0;
	add.u64 	%rd568, %SPL, 0;
	mul.wide.s32 	%rd569, %r12, 8;
	add.s64 	%rd570, %rd566, %rd569;
	mov.b64 	%rd571, 4621256167635550208;
	st.u64 	[%rd570], %rd571;
	add.s64 	%rd572, %rd526, %rd569;
	ld.f64 	%fd128, [%rd572];
	add.s64 	%rd573, %rd515, %rd569;
	ld.f64 	%fd129, [%rd573];
	sub.f64 	%fd130, %fd128, %fd129;
	st.f64 	[%rd570], %fd130;
	ld.f64 	%fd131, [%rd572];
	ld.f64 	%fd132, [%rd573];
	st.local.v2.u32 	[%rd568], {%r10, %r12};
	st.local.f64 	[%rd568+8], %fd130;
	st.local.v2.f64 	[%rd568+16], {%fd131, %fd132};
	mov.u64 	%rd574, $str$3;
	cvta.global.u64 	%rd575, %rd574;
	{ // callseq 84, 0
	.param .b64 param0;
	st.param.b64 	[param0], %rd575;
	.param .b64 param1;
	st.param.b64 	[param1], %rd567;
	.param .b32 retval0;
	call.uni (retval0), 
	vprintf, 
	(
	param0, 
	param1
	);
	ld.param.b32 	%r165, [retval0];
	} // callseq 84
$L__BB0_116:
	{ // callseq 85, 0
	.param .b64 param0;
	st.param.b64 	[param0], %rd26;
	.param .b64 retval0;
	call.uni (retval0), 
	malloc, 
	(
	param0
	);
	ld.param.b64 	%rd576, [retval0];
	} // callseq 85
	@%p2 bra 	$L__BB0_117;
	bra.uni 	$L__BB0_119;
$L__BB0_117:
	add.u64 	%rd577, %SP, 32;
	add.u64 	%rd578, %SPL, 32;
	add.u64 	%rd580, %SPL, 32;
	add.u64 	%rd582, %SPL, 32;
	add.u64 	%rd584, %SPL, 32;
	add.u64 	%rd586, %SPL, 32;
	mul.wide.s32 	%rd587, %r12, 8;
	add.s64 	%rd588, %rd576, %rd587;
	mov.b64 	%rd589, 4621256167635550208;
	st.u64 	[%rd588], %rd589;
	add.s64 	%rd590, %rd526, %rd587;
	ld.f64 	%fd133, [%rd590];
	add.s64 	%rd591, %rd513, %rd587;
	ld.f64 	%fd134, [%rd591];
	add.f64 	%fd135, %fd133, %fd134;
	st.f64 	[%rd588], %fd135;
	ld.f64 	%fd136, [%rd590];
	ld.f64 	%fd137, [%rd591];
	st.local.v2.u32 	[%rd578], {%r10, %r12};
	st.local.f64 	[%rd578+8], %fd135;
	st.local.v2.f64 	[%rd578+16], {%fd136, %fd137};
	mov.u64 	%rd592, $str$1;
	cvta.global.u64 	%rd593, %rd592;
	{ // callseq 86, 0
	.param .b64 param0;
	st.param.b64 	[param0], %rd593;
	.param .b64 param1;
	st.param.b64 	[param1], %rd577;
	.param .b32 retval0;
	call.uni (retval0), 
	vprintf, 
	(
	param0, 
	param1
	);
	ld.param.b32 	%r167, [retval0];
	} // callseq 86
	add.s64 	%rd594, %rd536, %rd587;
	ld.f64 	%fd138, [%rd594];
	mul.wide.s32 	%rd595, %r9, 8;
	add.s64 	%rd596, %rd1198, %rd595;
	st.f64 	[%rd596], %fd138;
	mov.b32 	%r169, 0;
	st.local.v2.u32 	[%rd580], {%r169, %r6};
	st.local.v2.u32 	[%rd580+8], {%r169, %r2};
	st.local.v2.u32 	[%rd580+16], {%r9, %r1};
	st.local.v2.u32 	[%rd580+24], {%r10, %r2};
	st.local.u32 	[%rd580+32], %r12;
	st.local.f64 	[%rd580+40], %fd138;
	st.local.f64 	[%rd580+48], %fd138;
	mov.u64 	%rd597, $str$2;
	cvta.global.u64 	%rd598, %rd597;
	{ // callseq 87, 0
	.param .b64 param0;
	st.param.b64 	[param0], %rd598;
	.param .b64 param1;
	st.param.b64 	[param1], %rd577;
	.param .b32 retval0;
	call.uni (retval0), 
	vprintf, 
	(
	param0, 
	param1
	);
	ld.param.b32 	%r170, [retval0];
	} // callseq 87
	add.s64 	%rd599, %rd556, %rd587;
	ld.f64 	%fd139, [%rd599];
	add.s32 	%r172, %r5, %r10;
	mul.wide.s32 	%rd600, %r172, 8;
	add.s64 	%rd601, %rd1198, %rd600;
	st.f64 	[%rd601], %fd139;
	st.local.v2.u32 	[%rd582], {%r169, %r6};
	st.local.v2.u32 	[%rd582+8], {%r10, %r2};
	st.local.v2.u32 	[%rd582+16], {%r172, %r1};
	st.local.v2.u32 	[%rd582+24], {%r10, %r2};
	st.local.u32 	[%rd582+32], %r12;
	st.local.f64 	[%rd582+40], %fd139;
	st.local.f64 	[%rd582+48], %fd139;
	{ // callseq 88, 0
	.param .b64 param0;
	st.param.b64 	[param0], %rd598;
	.param .b64 param1;
	st.param.b64 	[param1], %rd577;
	.param .b32 retval0;
	call.uni (retval0), 
	vprintf, 
	(
	param0, 
	param1
	);
	ld.param.b32 	%r173, [retval0];
	} // callseq 88
	add.s64 	%rd602, %rd566, %rd587;
	ld.f64 	%fd140, [%rd602];
	add.s32 	%r175, %r10, %r1;
	mad.lo.s32 	%r176, %r175, %r6, %r2;
	mul.wide.s32 	%rd603, %r176, 8;
	add.s64 	%rd604, %rd1198, %rd603;
	st.f64 	[%rd604], %fd140;
	st.local.v2.u32 	[%rd584], {%r10, %r6};
	st.local.v2.u32 	[%rd584+8], {%r169, %r2};
	st.local.v2.u32 	[%rd584+16], {%r176, %r1};
	st.local.v2.u32 	[%rd584+24], {%r10, %r2};
	st.local.u32 	[%rd584+32], %r12;
	st.local.f64 	[%rd584+40], %fd140;
	st.local.f64 	[%rd584+48], %fd140;
	{ // callseq 89, 0
	.param .b64 param0;
	st.param.b64 	[param0], %rd598;
	.param .b64 param1;
	st.param.b64 	[param1], %rd577;
	.param .b32 retval0;
	call.uni (retval0), 
	vprintf, 
	(
	param0, 
	param1
	);
	ld.param.b32 	%r177, [retval0];
	} // callseq 89
	ld.f64 	%fd141, [%rd588];
	add.s32 	%r179, %r176, %r10;
	shl.b32 	%r180, %r10, 3;
	cvt.u64.u32 	%rd605, %r180;
	add.s64 	%rd606, %rd604, %rd605;
	st.f64 	[%rd606], %fd141;
	st.local.v2.u32 	[%rd586], {%r10, %r6};
	st.local.v2.u32 	[%rd586+8], {%r10, %r2};
	st.local.v2.u32 	[%rd586+16], {%r179, %r1};
	st.local.v2.u32 	[%rd586+24], {%r10, %r2};
	st.local.u32 	[%rd586+32], %r12;
	st.local.f64 	[%rd586+40], %fd141;
	st.local.f64 	[%rd586+48], %fd141;
	{ // callseq 90, 0
	.param .b64 param0;
	st.param.b64 	[param0], %rd598;
	.param .b64 param1;
	st.param.b64 	[param1], %rd577;
	.param .b32 retval0;
	call.uni (retval0), 
	vprintf, 
	(
	param0, 
	param1
	);
	ld.param.b32 	%r181, [retval0];
	} // callseq 90
	bra.uni 	$L__BB0_119;
$L__BB0_118:
	ld.f64 	%fd52, [%rd285];
	ld.f64 	%fd53, [%rd320];
	mul.f64 	%fd54, %fd52, %fd53;
	st.f64 	[%rd1198], %fd54;
$L__BB0_119:
	max.u32 	%r13, %r7, 1;
	and.b32  	%r14, %r13, 3;
	setp.lt.u32 	%p69, %r7, 4;
	mov.b32 	%r359, 0;
	@%p69 bra 	$L__BB0_122;
	and.b32  	%r359, %r13, -4;
	neg.s32 	%r358, %r359;
	add.s64 	%rd1188, %rd1198, 16;
	add.s64 	%rd1187, %rd1, 16;
$L__BB0_121:
	ld.f64 	%fd142, [%rd1188+-16];
	st.global.f64 	[%rd1187+-16], %fd142;
	ld.f64 	%fd143, [%rd1188+-8];
	st.global.f64 	[%rd1187+-8], %fd143;
	ld.f64 	%fd144, [%rd1188];
	st.global.f64 	[%rd1187], %fd144;
	ld.f64 	%fd145, [%rd1188+8];
	st.global.f64 	[%rd1187+8], %fd145;
	add.s32 	%r358, %r358, 4;
	add.s64 	%rd1188, %rd1188, 32;
	add.s64 	%rd1187, %rd1187, 32;
	setp.ne.s32 	%p70, %r358, 0;
	@%p70 bra 	$L__BB0_121;
$L__BB0_122:
	setp.eq.s32 	%p71, %r14, 0;
	@%p71 bra 	$L__BB0_125;
	mul.wide.u32 	%rd607, %r359, 8;
	add.s64 	%rd1190, %rd1, %rd607;
	add.s64 	%rd1189, %rd1198, %rd607;
	neg.s32 	%r360, %r14;
$L__BB0_124:
	.pragma "nounroll";
	ld.f64 	%fd146, [%rd1189];
	st.global.f64 	[%rd1190], %fd146;
	add.s64 	%rd1190, %rd1190, 8;
	add.s64 	%rd1189, %rd1189, 8;
	add.s32 	%r360, %r360, 1;
	setp.ne.s32 	%p72, %r360, 0;
	@%p72 bra 	$L__BB0_124;
$L__BB0_125:
	{ // callseq 91, 0
	.param .b64 param0;
	st.param.b64 	[param0], %rd3;
	.param .b64 retval0;
	call.uni (retval0), 
	malloc, 
	(
	param0
	);
	ld.param.b64 	%rd1199, [retval0];
	} // callseq 91
	mul.wide.s32 	%rd609, %r9, 8;
	add.s64 	%rd72, %rd1199, %rd609;
	not.pred 	%p73, %p1;
	@%p73 bra 	$L__BB0_127;
	mov.b64 	%rd610, 4621256167635550208;
	st.u64 	[%rd72], %rd610;
$L__BB0_127:
	setp.lt.u32 	%p74, %r58, 4;
	@%p74 bra 	$L__BB0_263;
	shr.u32 	%r23, %r58, 2;
	mul.lo.s32 	%r24, %r23, %r23;
	mul.wide.u32 	%rd73, %r24, 8;
	{ // callseq 92, 0
	.param .b64 param0;
	st.param.b64 	[param0], %rd73;
	.param .b64 retval0;
	call.uni (retval0), 
	malloc, 
	(
	param0
	);
	ld.param.b64 	%rd611, [retval0];
	} // callseq 92
	setp.lt.u32 	%p75, %r1, %r23;
	setp.lt.s32 	%p76, %r2, %r23;
	and.pred  	%p3, %p75, %p76;
	mul.lo.s32 	%r25, %r23, %r1;
	add.s32 	%r26, %r25, %r2;
	mul.wide.s32 	%rd612, %r26, 8;
	add.s64 	%rd75, %rd611, %rd612;
	not.pred 	%p77, %p3;
	@%p77 bra 	$L__BB0_130;
	mov.b64 	%rd613, 4621256167635550208;
	st.u64 	[%rd75], %rd613;
$L__BB0_130:
	setp.ge.s32 	%p78, %r26, %r24;
	@%p78 bra 	$L__BB0_132;
	add.u64 	%rd614, %SP, 0;
	add.u64 	%rd615, %SPL, 0;
	ld.f64 	%fd150, [%rd5];
	st.f64 	[%rd75], %fd150;
	st.local.v2.u32 	[%rd615], {%r23, %r6};
	st.local.v2.u32 	[%rd615+8], {%r26, %r9};
	st.local.f64 	[%rd615+16], %fd150;
	mov.u64 	%rd616, $str;
	cvta.global.u64 	%rd617, %rd616;
	{ // callseq 93, 0
	.param .b64 param0;
	st.param.b64 	[param0], %rd617;
	.param .b64 param1;
	st.param.b64 	[param1], %rd614;
	.param .b32 retval0;
	call.uni (retval0), 
	vprintf, 
	(
	param0, 
	param1
	);
	ld.param.b32 	%r184, [retval0];
	} // callseq 93
$L__BB0_132:
	{ // callseq 94, 0
	.param .b64 param0;
	st.param.b64 	[param0], %rd73;
	.param .b64 retval0;
	call.uni (retval0), 
	malloc, 
	(
	param0
	);
	ld.param.b64 	%rd618, [retval0];
	} // callseq 94
	add.s64 	%rd77, %rd618, %rd612;
	@%p77 bra 	$L__BB0_134;
	mov.b64 	%rd620, 4621256167635550208;
	st.u64 	[%rd77], %rd620;
$L__BB0_134:
	@%p78 bra 	$L__BB0_136;
	add.u64 	%rd621, %SP, 0;
	add.u64 	%rd622, %SPL, 0;
	add.s32 	%r186, %r5, %r23;
	mul.wide.s32 	%rd623, %r186, 8;
	add.s64 	%rd624, %rd200, %rd623;
	ld.f64 	%fd151, [%rd624];
	st.f64 	[%rd77], %fd151;
	st.local.v2.u32 	[%rd622], {%r23, %r6};
	st.local.v2.u32 	[%rd622+8], {%r26, %r186};
	st.local.f64 	[%rd622+16], %fd151;
	mov.u64 	%rd625, $str;
	cvta.global.u64 	%rd626, %rd625;
	{ // callseq 95, 0
	.param .b64 param0;
	st.param.b64 	[param0], %rd626;
	.param .b64 param1;
	st.param.b64 	[param1], %rd621;
	.param .b32 retval0;
	call.uni (retval0), 
	vprintf, 
	(
	param0, 
	param1
	);
	ld.param.b32 	%r187, [retval0];
	} // callseq 95
$L__BB0_136:
	{ // callseq 96, 0
	.param .b64 param0;
	st.param.b64 	[param0], %rd73;
	.param .b64 retval0;
	call.uni (retval0), 
	malloc, 
	(
	param0
	);
	ld.param.b64 	%rd627, [retval0];
	} // callseq 96
	add.s64 	%rd78, %rd627, %rd612;
	@%p77 bra 	$L__BB0_138;
	mov.b64 	%rd630, 4621256167635550208;
	st.u64 	[%rd78], %rd630;
$L__BB0_138:
	@%p78 bra 	$L__BB0_140;
	add.u64 	%rd631, %SP, 0;
	add.u64 	%rd632, %SPL, 0;
	add.s32 	%r189, %r23, %r1;
	mad.lo.s32 	%r190, %r189, %r6, %r2;
	mul.wide.s32 	%rd633, %r190, 8;
	add.s64 	%rd634, %rd200, %rd633;
	ld.f64 	%fd152, [%rd634];
	st.f64 	[%rd78], %fd152;
	st.local.v2.u32 	[%rd632], {%r23, %r6};
	st.local.v2.u32 	[%rd632+8], {%r26, %r190};
	st.local.f64 	[%rd632+16], %fd152;
	mov.u64 	%rd635, $str;
	cvta.global.u64 	%rd636, %rd635;
	{ // callseq 97, 0
	.param .b64 param0;
	st.param.b64 	[param0], %rd636;
	.param .b64 param1;
	st.param.b64 	[param1], %rd631;
	.param .b32 retval0;
	call.uni (retval0), 
	vprintf, 
	(
	param0, 
	param1
	);
	ld.param.b32 	%r191, [retval0];
	} // callseq 97
$L__BB0_140:
	{ // callseq 98, 0
	.param .b64 param0;
	st.param.b64 	[param0], %rd73;
	.param .b64 retval0;
	call.uni (retval0), 
	malloc, 
	(
	param0
	);
	ld.param.b64 	%rd637, [retval0];
	} // callseq 98
	add.s64 	%rd80, %rd637, %rd612;
	@%p77 bra 	$L__BB0_142;
	mov.b64 	%rd639, 4621256167635550208;
	st.u64 	[%rd80], %rd639;
$L__BB0_142:
	@%p78 bra 	$L__BB0_144;
	add.u64 	%rd640, %SP, 0;
	add.u64 	%rd641, %SPL, 0;
	add.s32 	%r193, %r23, %r1;
	add.s32 	%r194, %r23, %r2;
	mad.lo.s32 	%r195, %r193, %r6, %r194;
	mul.wide.s32 	%rd642, %r195, 8;
	add.s64 	%rd643, %rd200, %rd642;
	ld.f64 	%fd153, [%rd643];
	st.f64 	[%rd80], %fd153;
	st.local.v2.u32 	[%rd641], {%r23, %r6};
	st.local.v2.u32 	[%rd641+8], {%r26, %r195};
	st.local.f64 	[%rd641+16], %fd153;
	mov.u64 	%rd644, $str;
	cvta.global.u64 	%rd645, %rd644;
	{ // callseq 99, 0
	.param .b64 param0;
	st.param.b64 	[param0], %rd645;
	.param .b64 param1;
	st.param.b64 	[param1], %rd640;
	.param .b32 retval0;
	call.uni (retval0), 
	vprintf, 
	(
	param0, 
	param1
	);
	ld.param.b32 	%r196, [retval0];
	} // callseq 99
$L__BB0_144:
	{ // callseq 100, 0
	.param .b64 param0;
	st.param.b64 	[param0], %rd73;
	.param .b64 retval0;
	call.uni (retval0), 
	malloc, 
	(
	param0
	);
	ld.param.b64 	%rd646, [retval0];
	} // callseq 100
	mul.wide.s32 	%rd647, %r26, 8;
	add.s64 	%rd82, %rd646, %rd647;
	@%p77 bra 	$L__BB0_146;
	mov.b64 	%rd648, 4621256167635550208;
	st.u64 	[%rd82], %rd648;
$L__BB0_146:
	@%p78 bra 	$L__BB0_148;
	add.u64 	%rd649, %SP, 0;
	add.u64 	%rd650, %SPL, 0;
	ld.f64 	%fd154, [%rd11];
	st.f64 	[%rd82], %fd154;
	st.local.v2.u32 	[%rd650], {%r23, %r6};
	st.local.v2.u32 	[%rd650+8], {%r26, %r9};
	st.local.f64 	[%rd650+16], %fd154;
	mov.u64 	%rd651, $str;
	cvta.global.u64 	%rd652, %rd651;
	{ // callseq 101, 0
	.param .b64 param0;
	st.param.b64 	[param0], %rd652;
	.param .b64 param1;
	st.param.b64 	[param1], %rd649;
	.param .b32 retval0;
	call.uni (retval0), 
	vprintf, 
	(
	param0, 
	param1
	);
	ld.param.b32 	%r198, [retval0];
	} // callseq 101
$L__BB0_148:
	{ // callseq 102, 0
	.param .b64 param0;
	st.param.b64 	[param0], %rd73;
	.param .b64 retval0;
	call.uni (retval0), 
	malloc, 
	(
	param0
	);
	ld.param.b64 	%rd653, [retval0];
	} // callseq 102
	mul.wide.s32 	%rd655, %r26, 8;
	add.s64 	%rd83, %rd653, %rd655;
	@%p77 bra 	$L__BB0_150;
	mov.b64 	%rd656, 4621256167635550208;
	st.u64 	[%rd83], %rd656;
$L__BB0_150:
	@%p78 bra 	$L__BB0_152;
	add.u64 	%rd657, %SP, 0;
	add.u64 	%rd658, %SPL, 0;
	add.s32 	%r200, %r5, %r23;
	mul.wide.s32 	%rd659, %r200, 8;
	add.s64 	%rd660, %rd240, %rd659;
	ld.f64 	%fd155, [%rd660];
	st.f64 	[%rd83], %fd155;
	st.local.v2.u32 	[%rd658], {%r23, %r6};
	st.local.v2.u32 	[%rd658+8], {%r26, %r200};
	st.local.f64 	[%rd658+16], %fd155;
	mov.u64 	%rd661, $str;
	cvta.global.u64 	%rd662, %rd661;
	{ // callseq 103, 0
	.param .b64 param0;
	st.param.b64 	[param0], %rd662;
	.param .b64 param1;
	st.param.b64 	[param1], %rd657;
	.param .b32 retval0;
	call.uni (retval0), 
	vprintf, 
	(
	param0, 
	param1
	);
	ld.param.b32 	%r201, [retval0];
	} // callseq 103
$L__BB0_152:
	{ // callseq 104, 0
	.param .b64 param0;
	st.param.b64 	[param0], %rd73;
	.param .b64 retval0;
	call.uni (retval0), 
	malloc, 
	(
	param0
	);
	ld.param.b64 	%rd663, [retval0];
	} // callseq 104
	mul.wide.s32 	%rd664, %r26, 8;
	add.s64 	%rd85, %rd663, %rd664;
	not.pred 	%p89, %p3;
	@%p89 bra 	$L__BB0_154;
	mov.b64 	%rd665, 4621256167635550208;
	st.u64 	[%rd85], %rd665;
$L__BB0_154:
	@%p78 bra 	$L__BB0_156;
	add.u64 	%rd666, %SP, 0;
	add.u64 	%rd667, %SPL, 0;
	add.s32 	%r203, %r23, %r1;
	mad.lo.s32 	%r204, %r203, %r6, %r2;
	mul.wide.s32 	%rd668, %r204, 8;
	add.s64 	%rd669, %rd240, %rd668;
	ld.f64 	%fd156, [%rd669];
	st.f64 	[%rd85], %fd156;
	st.local.v2.u32 	[%rd667], {%r23, %r6};
	st.local.v2.u32 	[%rd667+8], {%r26, %r204};
	st.local.f64 	[%rd667+16], %fd156;
	mov.u64 	%rd670, $str;
	cvta.global.u64 	%rd671, %rd670;
	{ // callseq 105, 0
	.param .b64 param0;
	st.param.b64 	[param0], %rd671;
	.param .b64 param1;
	st.param.b64 	[param1], %rd666;
	.param .b32 retval0;
	call.uni (retval0), 
	vprintf, 
	(
	param0, 
	param1
	);
	ld.param.b32 	%r205, [retval0];
	} // callseq 105
$L__BB0_156:
	{ // callseq 106, 0
	.param .b64 param0;
	st.param.b64 	[param0], %rd73;
	.param .b64 retval0;
	call.uni (retval0), 
	malloc, 
	(
	param0
	);
	ld.param.b64 	%rd672, [retval0];
	} // callseq 106
	mul.wide.s32 	%rd673, %r26, 8;
	add.s64 	%rd87, %rd672, %rd673;
	not.pred 	%p91, %p3;
	@%p91 bra 	$L__BB0_158;
	mov.b64 	%rd674, 4621256167635550208;
	st.u64 	[%rd87], %rd674;
$L__BB0_158:
	@%p78 bra 	$L__BB0_160;
	add.u64 	%rd675, %SP, 0;
	add.u64 	%rd676, %SPL, 0;
	add.s32 	%r207, %r23, %r1;
	add.s32 	%r208, %r23, %r2;
	mad.lo.s32 	%r209, %r207, %r6, %r208;
	mul.wide.s32 	%rd677, %r209, 8;
	add.s64 	%rd678, %rd240, %rd677;
	ld.f64 	%fd157, [%rd678];
	st.f64 	[%rd87], %fd157;
	st.local.v2.u32 	[%rd676], {%r23, %r6};
	st.local.v2.u32 	[%rd676+8], {%r26, %r209};
	st.local.f64 	[%rd676+16], %fd157;
	mov.u64 	%rd679, $str;
	cvta.global.u64 	%rd680, %rd679;
	{ // callseq 107, 0
	.param .b64 param0;
	st.param.b64 	[param0], %rd680;
	.param .b64 param1;
	st.param.b64 	[param1], %rd675;
	.param .b32 retval0;
	call.uni (retval0), 
	vprintf, 
	(
	param0, 
	param1
	);
	ld.param.b32 	%r210, [retval0];
	} // callseq 107
$L__BB0_160:
	{ // callseq 108, 0
	.param .b64 param0;
	st.param.b64 	[param0], %rd73;
	.param .b64 retval0;
	call.uni (retval0), 
	malloc, 
	(
	param0
	);
	ld.param.b64 	%rd681, [retval0];
	} // callseq 108
	not.pred 	%p93, %p3;
	@%p93 bra 	$L__BB0_162;
	add.u64 	%rd682, %SP, 0;
	add.u64 	%rd683, %SPL, 0;
	mul.wide.s32 	%rd684, %r26, 8;
	add.s64 	%rd685, %rd681, %rd684;
	mov.b64 	%rd686, 4621256167635550208;
	st.u64 	[%rd685], %rd686;
	ld.f64 	%fd158, [%rd78];
	ld.f64 	%fd159, [%rd80];
	add.f64 	%fd160, %fd158, %fd159;
	st.f64 	[%rd685], %fd160;
	ld.f64 	%fd161, [%rd78];
	ld.f64 	%fd162, [%rd80];
	st.local.v2.u32 	[%rd683], {%r23, %r26};
	st.local.f64 	[%rd683+8], %fd160;
	st.local.v2.f64 	[%rd683+16], {%fd161, %fd162};
	mov.u64 	%rd687, $str$1;
	cvta.global.u64 	%rd688, %rd687;
	{ // callseq 109, 0
	.param .b64 param0;
	st.param.b64 	[param0], %rd688;
	.param .b64 param1;
	st.param.b64 	[param1], %rd682;
	.param .b32 retval0;
	call.uni (retval0), 
	vprintf, 
	(
	param0, 
	param1
	);
	ld.param.b32 	%r212, [retval0];
	} // callseq 109
$L__BB0_162:
	{ // callseq 110, 0
	.param .b64 param0;
	st.param.b64 	[param0], %rd73;
	.param .b64 retval0;
	call.uni (retval0), 
	malloc, 
	(
	param0
	);
	ld.param.b64 	%rd689, [retval0];
	} // callseq 110
	not.pred 	%p94, %p3;
	@%p94 bra 	$L__BB0_164;
	add.u64 	%rd690, %SP, 0;
	add.u64 	%rd691, %SPL, 0;
	mul.wide.s32 	%rd692, %r26, 8;
	add.s64 	%rd693, %rd689, %rd692;
	mov.b64 	%rd694, 4621256167635550208;
	st.u64 	[%rd693], %rd694;
	add.s64 	%rd695, %rd681, %rd692;
	ld.f64 	%fd163, [%rd695];
	ld.f64 	%fd164, [%rd75];
	sub.f64 	%fd165, %fd163, %fd164;
	st.f64 	[%rd693], %fd165;
	ld.f64 	%fd166, [%rd695];
	ld.f64 	%fd167, [%rd75];
	st.local.v2.u32 	[%rd691], {%r23, %r26};
	st.local.f64 	[%rd691+8], %fd165;
	st.local.v2.f64 	[%rd691+16], {%fd166, %fd167};
	mov.u64 	%rd696, $str$3;
	cvta.global.u64 	%rd697, %rd696;
	{ // callseq 111, 0
	.param .b64 param0;
	st.param.b64 	[param0], %rd697;
	.param .b64 param1;
	st.param.b64 	[param1], %rd690;
	.param .b32 retval0;
	call.uni (retval0), 
	vprintf, 
	(
	param0, 
	param1
	);
	ld.param.b32 	%r214, [retval0];
	} // callseq 111
$L__BB0_164:
	{ // callseq 112, 0
	.param .b64 param0;
	st.param.b64 	[param0], %rd73;
	.param .b64 retval0;
	call.uni (retval0), 
	malloc, 
	(
	param0
	);
	ld.param.b64 	%rd698, [retval0];
	} // callseq 112
	not.pred 	%p95, %p3;
	@%p95 bra 	$L__BB0_166;
	add.u64 	%rd699, %SP, 0;
	add.u64 	%rd700, %SPL, 0;
	mul.wide.s32 	%rd701, %r26, 8;
	add.s64 	%rd702, %rd698, %rd701;
	mov.b64 	%rd703, 4621256167635550208;
	st.u64 	[%rd702], %rd703;
	ld.f64 	%fd168, [%rd75];
	ld.f64 	%fd169, [%rd78];
	sub.f64 	%fd170, %fd168, %fd169;
	st.f64 	[%rd702], %fd170;
	ld.f64 	%fd171, [%rd75];
	ld.f64 	%fd172, [%rd78];
	st.local.v2.u32 	[%rd700], {%r23, %r26};
	st.local.f64 	[%rd700+8], %fd170;
	st.local.v2.f64 	[%rd700+16], {%fd171, %fd172};
	mov.u64 	%rd704, $str$3;
	cvta.global.u64 	%rd705, %rd704;
	{ // callseq 113, 0
	.param .b64 param0;
	st.param.b64 	[param0], %rd705;
	.param .b64 param1;
	st.param.b64 	[param1], %rd699;
	.param .b32 retval0;
	call.uni (retval0), 
	vprintf, 
	(
	param0, 
	param1
	);
	ld.param.b32 	%r216, [retval0];
	} // callseq 113
$L__BB0_166:
	{ // callseq 114, 0
	.param .b64 param0;
	st.param.b64 	[param0], %rd73;
	.param .b64 retval0;
	call.uni (retval0), 
	malloc, 
	(
	param0
	);
	ld.param.b64 	%rd706, [retval0];
	} // callseq 114
	not.pred 	%p96, %p3;
	@%p96 bra 	$L__BB0_168;
	add.u64 	%rd707, %SP, 0;
	add.u64 	%rd708, %SPL, 0;
	mul.wide.s32 	%rd709, %r26, 8;
	add.s64 	%rd710, %rd706, %rd709;
	mov.b64 	%rd711, 4621256167635550208;
	st.u64 	[%rd710], %rd711;
	ld.f64 	%fd173, [%rd77];
	add.s64 	%rd712, %rd689, %rd709;
	ld.f64 	%fd174, [%rd712];
	sub.f64 	%fd175, %fd173, %fd174;
	st.f64 	[%rd710], %fd175;
	ld.f64 	%fd176, [%rd77];
	ld.f64 	%fd177, [%rd712];
	st.local.v2.u32 	[%rd708], {%r23, %r26};
	st.local.f64 	[%rd708+8], %fd175;
	st.local.v2.f64 	[%rd708+16], {%fd176, %fd177};
	mov.u64 	%rd713, $str$3;
	cvta.global.u64 	%rd714, %rd713;
	{ // callseq 115, 0
	.param .b64 param0;
	st.param.b64 	[param0], %rd714;
	.param .b64 param1;
	st.param.b64 	[param1], %rd707;
	.param .b32 retval0;
	call.uni (retval0), 
	vprintf, 
	(
	param0, 
	param1
	);
	ld.param.b32 	%r218, [retval0];
	} // callseq 115
$L__BB0_168:
	{ // callseq 116, 0
	.param .b64 param0;
	st.param.b64 	[param0], %rd73;
	.param .b64 retval0;
	call.uni (retval0), 
	malloc, 
	(
	param0
	);
	ld.param.b64 	%rd715, [retval0];
	} // callseq 116
	not.pred 	%p97, %p3;
	@%p97 bra 	$L__BB0_170;
	add.u64 	%rd716, %SP, 0;
	add.u64 	%rd717, %SPL, 0;
	mul.wide.s32 	%rd718, %r26, 8;
	add.s64 	%rd719, %rd715, %rd718;
	mov.b64 	%rd720, 4621256167635550208;
	st.u64 	[%rd719], %rd720;
	ld.f64 	%fd178, [%rd83];
	ld.f64 	%fd179, [%rd82];
	sub.f64 	%fd180, %fd178, %fd179;
	st.f64 	[%rd719], %fd180;
	ld.f64 	%fd181, [%rd83];
	ld.f64 	%fd182, [%rd82];
	st.local.v2.u32 	[%rd717], {%r23, %r26};
	st.local.f64 	[%rd717+8], %fd180;
	st.local.v2.f64 	[%rd717+16], {%fd181, %fd182};
	mov.u64 	%rd721, $str$3;
	cvta.global.u64 	%rd722, %rd721;
	{ // callseq 117, 0
	.param .b64 param0;
	st.param.b64 	[param0], %rd722;
	.param .b64 param1;
	st.param.b64 	[param1], %rd716;
	.param .b32 retval0;
	call.uni (retval0), 
	vprintf, 
	(
	param0, 
	param1
	);
	ld.param.b32 	%r220, [retval0];
	} // callseq 117
$L__BB0_170:
	{ // callseq 118, 0
	.param .b64 param0;
	st.param.b64 	[param0], %rd73;
	.param .b64 retval0;
	call.uni (retval0), 
	malloc, 
	(
	param0
	);
	ld.param.b64 	%rd723, [retval0];
	} // callseq 118
	not.pred 	%p98, %p3;
	@%p98 bra 	$L__BB0_172;
	add.u64 	%rd724, %SP, 0;
	add.u64 	%rd725, %SPL, 0;
	mul.wide.s32 	%rd726, %r26, 8;
	add.s64 	%rd727, %rd723, %rd726;
	mov.b64 	%rd728, 4621256167635550208;
	st.u64 	[%rd727], %rd728;
	ld.f64 	%fd183, [%rd87];
	add.s64 	%rd729, %rd715, %rd726;
	ld.f64 	%fd184, [%rd729];
	sub.f64 	%fd185, %fd183, %fd184;
	st.f64 	[%rd727], %fd185;
	ld.f64 	%fd186, [%rd87];
	ld.f64 	%fd187, [%rd729];
	st.local.v2.u32 	[%rd725], {%r23, %r26};
	st.local.f64 	[%rd725+8], %fd185;
	st.local.v2.f64 	[%rd725+16], {%fd186, %fd187};
	mov.u64 	%rd730, $str$3;
	cvta.global.u64 	%rd731, %rd730;
	{ // callseq 119, 0
	.param .b64 param0;
	st.param.b64 	[param0], %rd731;
	.param .b64 param1;
	st.param.b64 	[param1], %rd724;
	.param .b32 retval0;
	call.uni (retval0), 
	vprintf, 
	(
	param0, 
	param1
	);
	ld.param.b32 	%r222, [retval0];
	} // callseq 119
$L__BB0_172:
	{ // callseq 120, 0
	.param .b64 param0;
	st.param.b64 	[param0], %rd73;
	.param .b64 retval0;
	call.uni (retval0), 
	malloc, 
	(
	param0
	);
	ld.param.b64 	%rd732, [retval0];
	} // callseq 120
	not.pred 	%p99, %p3;
	@%p99 bra 	$L__BB0_174;
	add.u64 	%rd733, %SP, 0;
	add.u64 	%rd734, %SPL, 0;
	mul.wide.s32 	%rd735, %r26, 8;
	add.s64 	%rd736, %rd732, %rd735;
	mov.b64 	%rd737, 4621256167635550208;
	st.u64 	[%rd736], %rd737;
	ld.f64 	%fd188, [%rd87];
	ld.f64 	%fd189, [%rd83];
	sub.f64 	%fd190, %fd188, %fd189;
	st.f64 	[%rd736], %fd190;
	ld.f64 	%fd191, [%rd87];
	ld.f64 	%fd192, [%rd83];
	st.local.v2.u32 	[%rd734], {%r23, %r26};
	st.local.f64 	[%rd734+8], %fd190;
	st.local.v2.f64 	[%rd734+16], {%fd191, %fd192};
	mov.u64 	%rd738, $str$3;
	cvta.global.u64 	%rd739, %rd738;
	{ // callseq 121, 0
	.param .b64 param0;
	st.param.b64 	[param0], %rd739;
	.param .b64 param1;
	st.param.b64 	[param1], %rd733;
	.param .b32 retval0;
	call.uni (retval0), 
	vprintf, 
	(
	param0, 
	param1
	);
	ld.param.b32 	%r224, [retval0];
	} // callseq 121
$L__BB0_174:
	{ // callseq 122, 0
	.param .b64 param0;
	st.param.b64 	[param0], %rd73;
	.param .b64 retval0;
	call.uni (retval0), 
	malloc, 
	(
	param0
	);
	ld.param.b64 	%rd740, [retval0];
	} // callseq 122
	not.pred 	%p100, %p3;
	@%p100 bra 	$L__BB0_176;
	add.u64 	%rd741, %SP, 0;
	add.u64 	%rd742, %SPL, 0;
	mul.wide.s32 	%rd743, %r26, 8;
	add.s64 	%rd744, %rd740, %rd743;
	mov.b64 	%rd745, 4621256167635550208;
	st.u64 	[%rd744], %rd745;
	add.s64 	%rd746, %rd723, %rd743;
	ld.f64 	%fd193, [%rd746];
	ld.f64 	%fd194, [%rd85];
	sub.f64 	%fd195, %fd193, %fd194;
	st.f64 	[%rd744], %fd195;
	ld.f64 	%fd196, [%rd746];
	ld.f64 	%fd197, [%rd85];
	st.local.v2.u32 	[%rd742], {%r23, %r26};
	st.local.f64 	[%rd742+8], %fd195;
	st.local.v2.f64 	[%rd742+16], {%fd196, %fd197};
	mov.u64 	%rd747, $str$3;
	cvta.global.u64 	%rd748, %rd747;
	{ // callseq 123, 0
	.param .b64 param0;
	st.param.b64 	[param0], %rd748;
	.param .b64 param1;
	st.param.b64 	[param1], %rd741;
	.param .b32 retval0;
	call.uni (retval0), 
	vprintf, 
	(
	param0, 
	param1
	);
	ld.param.b32 	%r226, [retval0];
	} // callseq 123
$L__BB0_176:
	setp.ne.s32 	%p101, %r25, %r3;
	@%p101 bra 	$L__BB0_249;
	{ // callseq 124, 0
	.param .b64 param0;
	st.param.b64 	[param0], %rd73;
	.param .b64 retval0;
	call.uni (retval0), 
	malloc, 
	(
	param0
	);
	ld.param.b64 	%rd1194, [retval0];
	} // callseq 124
	mul.wide.s32 	%rd751, %r26, 8;
	add.s64 	%rd97, %rd1194, %rd751;
	not.pred 	%p102, %p3;
	@%p102 bra 	$L__BB0_179;
	mov.b64 	%rd752, 4621256167635550208;
	st.u64 	[%rd97], %rd752;
$L__BB0_179:
	setp.lt.u32 	%p103, %r58, 8;
	@%p103 bra 	$L__BB0_242;
	shr.u32 	%r27, %r58, 3;
	mul.lo.s32 	%r28, %r27, %r27;
	mul.wide.u32 	%rd98, %r28, 8;
	{ // callseq 125, 0
	.param .b64 param0;
	st.param.b64 	[param0], %rd98;
	.param .b64 retval0;
	call.uni (retval0), 
	malloc, 
	(
	param0
	);
	ld.param.b64 	%rd753, [retval0];
	} // callseq 125
	setp.lt.u32 	%p104, %r1, %r27;
	setp.lt.s32 	%p105, %r2, %r27;
	and.pred  	%p4, %p104, %p105;
	mad.lo.s32 	%r29, %r27, %r1, %r2;
	mul.wide.s32 	%rd754, %r29, 8;
	add.s64 	%rd100, %rd753, %rd754;
	not.pred 	%p106, %p4;
	@%p106 bra 	$L__BB0_182;
	mov.b64 	%rd755, 4621256167635550208;
	st.u64 	[%rd100], %rd755;
$L__BB0_182:
	setp.ge.s32 	%p107, %r29, %r28;
	@%p107 bra 	$L__BB0_184;
	add.u64 	%rd756, %SP, 0;
	add.u64 	%rd757, %SPL, 0;
	mul.wide.s32 	%rd758, %r26, 8;
	add.s64 	%rd759, %rd689, %rd758;
	ld.f64 	%fd201, [%rd759];
	st.f64 	[%rd100], %fd201;
	st.local.v2.u32 	[%rd757], {%r27, %r23};
	st.local.v2.u32 	[%rd757+8], {%r29, %r26};
	st.local.f64 	[%rd757+16], %fd201;
	mov.u64 	%rd760, $str;
	cvta.global.u64 	%rd761, %rd760;
	{ // callseq 126, 0
	.param .b64 param0;
	st.param.b64 	[param0], %rd761;
	.param .b64 param1;
	st.param.b64 	[param1], %rd756;
	.param .b32 retval0;
	call.uni (retval0), 
	vprintf, 
	(
	param0, 
	param1
	);
	ld.param.b32 	%r228, [retval0];
	} // callseq 126
$L__BB0_184:
	{ // callseq 127, 0
	.param .b64 param0;
	st.param.b64 	[param0], %rd98;
	.param .b64 retval0;
	call.uni (retval0), 
	malloc, 
	(
	param0
	);
	ld.param.b64 	%rd762, [retval0];
	} // callseq 127
	mul.wide.s32 	%rd763, %r29, 8;
	add.s64 	%rd102, %rd762, %rd763;
	not.pred 	%p108, %p4;
	@%p108 bra 	$L__BB0_186;
	mov.b64 	%rd764, 4621256167635550208;
	st.u64 	[%rd102], %rd764;
$L__BB0_186:
	@%p107 bra 	$L__BB0_188;
	add.u64 	%rd765, %SP, 0;
	add.u64 	%rd766, %SPL, 0;
	add.s32 	%r230, %r5, %r27;
	mul.wide.s32 	%rd767, %r230, 8;
	add.s64 	%rd768, %rd689, %rd767;
	ld.f64 	%fd202, [%rd768];
	st.f64 	[%rd102], %fd202;
	st.local.v2.u32 	[%rd766], {%r27, %r23};
	st.local.v2.u32 	[%rd766+8], {%r29, %r230};
	st.local.f64 	[%rd766+16], %fd202;
	mov.u64 	%rd769, $str;
	cvta.global.u64 	%rd770, %rd769;
	{ // callseq 128, 0
	.param .b64 param0;
	st.param.b64 	[param0], %rd770;
	.param .b64 param1;
	st.param.b64 	[param1], %rd765;
	.param .b32 retval0;
	call.uni (retval0), 
	vprintf, 
	(
	param0, 
	param1
	);
	ld.param.b32 	%r231, [retval0];
	} // callseq 128
$L__BB0_188:
	{ // callseq 129, 0
	.param .b64 param0;
	st.param.b64 	[param0], %rd98;
	.param .b64 retval0;
	call.uni (retval0), 
	malloc, 
	(
	param0
	);
	ld.param.b64 	%rd771, [retval0];
	} // callseq 129
	mul.wide.s32 	%rd773, %r29, 8;
	add.s64 	%rd103, %rd771, %rd773;
	not.pred 	%p110, %p4;
	@%p110 bra 	$L__BB0_190;
	mov.b64 	%rd774, 4621256167635550208;
	st.u64 	[%rd103], %rd774;
$L__BB0_190:
	@%p107 bra 	$L__BB0_192;
	add.u64 	%rd775, %SP, 0;
	add.u64 	%rd776, %SPL, 0;
	add.s32 	%r233, %r27, %r1;
	mad.lo.s32 	%r234, %r233, %r23, %r2;
	mul.wide.s32 	%rd777, %r234, 8;
	add.s64 	%rd778, %rd689, %rd777;
	ld.f64 	%fd203, [%rd778];
	st.f64 	[%rd103], %fd203;
	st.local.v2.u32 	[%rd776], {%r27, %r23};
	st.local.v2.u32 	[%rd776+8], {%r29, %r234};
	st.local.f64 	[%rd776+16], %fd203;
	mov.u64 	%rd779, $str;
	cvta.global.u64 	%rd780, %rd779;
	{ // callseq 130, 0
	.param .b64 param0;
	st.param.b64 	[param0], %rd780;
	.param .b64 param1;
	st.param.b64 	[param1], %rd775;
	.param .b32 retval0;
	call.uni (retval0), 
	vprintf, 
	(
	param0, 
	param1
	);
	ld.param.b32 	%r235, [retval0];
	} // callseq 130
$L__BB0_192:
	{ // callseq 131, 0
	.param .b64 param0;
	st.param.b64 	[param0], %rd98;
	.param .b64 retval0;
	call.uni (retval0), 
	malloc, 
	(
	param0
	);
	ld.param.b64 	%rd781, [retval0];
	} // callseq 131
	mul.wide.s32 	%rd782, %r29, 8;
	add.s64 	%rd105, %rd781, %rd782;
	not.pred 	%p112, %p4;
	@%p112 bra 	$L__BB0_194;
	mov.b64 	%rd783, 4621256167635550208;
	st.u64 	[%rd105], %rd783;
$L__BB0_194:
	@%p107 bra 	$L__BB0_196;
	add.u64 	%rd784, %SP, 0;
	add.u64 	%rd785, %SPL, 0;
	add.s32 	%r237, %r27, %r1;
	add.s32 	%r238, %r27, %r2;
	mad.lo.s32 	%r239, %r237, %r23, %r238;
	mul.wide.s32 	%rd786, %r239, 8;
	add.s64 	%rd787, %rd689, %rd786;
	ld.f64 	%fd204, [%rd787];
	st.f64 	[%rd105], %fd204;
	st.local.v2.u32 	[%rd785], {%r27, %r23};
	st.local.v2.u32 	[%rd785+8], {%r29, %r239};
	st.local.f64 	[%rd785+16], %fd204;
	mov.u64 	%rd788, $str;
	cvta.global.u64 	%rd789, %rd788;
	{ // callseq 132, 0
	.param .b64 param0;
	st.param.b64 	[param0], %rd789;
	.param .b64 param1;
	st.param.b64 	[param1], %rd784;
	.param .b32 retval0;
	call.uni (retval0), 
	vprintf, 
	(
	param0, 
	param1
	);
	ld.param.b32 	%r240, [retval0];
	} // callseq 132
$L__BB0_196:
	{ // callseq 133, 0
	.param .b64 param0;
	st.param.b64 	[param0], %rd98;
	.param .b64 retval0;
	call.uni (retval0), 
	malloc, 
	(
	param0
	);
	ld.param.b64 	%rd790, [retval0];
	} // callseq 133
	mul.wide.s32 	%rd791, %r29, 8;
	add.s64 	%rd107, %rd790, %rd791;
	not.pred 	%p114, %p4;
	@%p114 bra 	$L__BB0_198;
	mov.b64 	%rd792, 4621256167635550208;
	st.u64 	[%rd107], %rd792;
$L__BB0_198:
	@%p107 bra 	$L__BB0_200;
	add.u64 	%rd793, %SP, 0;
	add.u64 	%rd794, %SPL, 0;
	mul.wide.s32 	%rd795, %r26, 8;
	add.s64 	%rd796, %rd723, %rd795;
	ld.f64 	%fd205, [%rd796];
	st.f64 	[%rd107], %fd205;
	st.local.v2.u32 	[%rd794], {%r27, %r23};
	st.local.v2.u32 	[%rd794+8], {%r29, %r26};
	st.local.f64 	[%rd794+16], %fd205;
	mov.u64 	%rd797, $str;
	cvta.global.u64 	%rd798, %rd797;
	{ // callseq 134, 0
	.param .b64 param0;
	st.param.b64 	[param0], %rd798;
	.param .b64 param1;
	st.param.b64 	[param1], %rd793;
	.param .b32 retval0;
	call.uni (retval0), 
	vprintf, 
	(
	param0, 
	param1
	);
	ld.param.b32 	%r242, [retval0];
	} // callseq 134
$L__BB0_200:
	{ // callseq 135, 0
	.param .b64 param0;
	st.param.b64 	[param0], %rd98;
	.param .b64 retval0;
	call.uni (retval0), 
	malloc, 
	(
	param0
	);
	ld.param.b64 	%rd799, [retval0];
	} // callseq 135
	mul.wide.s32 	%rd801, %r29, 8;
	add.s64 	%rd108, %rd799, %rd801;
	not.pred 	%p116, %p4;
	@%p116 bra 	$L__BB0_202;
	mov.b64 	%rd802, 4621256167635550208;
	st.u64 	[%rd108], %rd802;
$L__BB0_202:
	@%p107 bra 	$L__BB0_204;
	add.u64 	%rd803, %SP, 0;
	add.u64 	%rd804, %SPL, 0;
	add.s32 	%r244, %r5, %r27;
	mul.wide.s32 	%rd805, %r244, 8;
	add.s64 	%rd806, %rd723, %rd805;
	ld.f64 	%fd206, [%rd806];
	st.f64 	[%rd108], %fd206;
	st.local.v2.u32 	[%rd804], {%r27, %r23};
	st.local.v2.u32 	[%rd804+8], {%r29, %r244};
	st.local.f64 	[%rd804+16], %fd206;
	mov.u64 	%rd807, $str;
	cvta.global.u64 	%rd808, %rd807;
	{ // callseq 136, 0
	.param .b64 param0;
	st.param.b64 	[param0], %rd808;
	.param .b64 param1;
	st.param.b64 	[param1], %rd803;
	.param .b32 retval0;
	call.uni (retval0), 
	vprintf, 
	(
	param0, 
	param1
	);
	ld.param.b32 	%r245, [retval0];
	} // callseq 136
$L__BB0_204:
	{ // callseq 137, 0
	.param .b64 param0;
	st.param.b64 	[param0], %rd98;
	.param .b64 retval0;
	call.uni (retval0), 
	malloc, 
	(
	param0
	);
	ld.param.b64 	%rd809, [retval0];
	} // callseq 137
	mul.wide.s32 	%rd810, %r29, 8;
	add.s64 	%rd110, %rd809, %rd810;
	not.pred 	%p118, %p4;
	@%p118 bra 	$L__BB0_206;
	mov.b64 	%rd811, 4621256167635550208;
	st.u64 	[%rd110], %rd811;
$L__BB0_206:
	@%p107 bra 	$L__BB0_208;
	add.u64 	%rd812, %SP, 0;
	add.u64 	%rd813, %SPL, 0;
	add.s32 	%r247, %r27, %r1;
	mad.lo.s32 	%r248, %r247, %r23, %r2;
	mul.wide.s32 	%rd814, %r248, 8;
	add.s64 	%rd815, %rd723, %rd814;
	ld.f64 	%fd207, [%rd815];
	st.f64 	[%rd110], %fd207;
	st.local.v2.u32 	[%rd813], {%r27, %r23};
	st.local.v2.u32 	[%rd813+8], {%r29, %r248};
	st.local.f64 	[%rd813+16], %fd207;
	mov.u64 	%rd816, $str;
	cvta.global.u64 	%rd817, %rd816;
	{ // callseq 138, 0
	.param .b64 param0;
	st.param.b64 	[param0], %rd817;
	.param .b64 param1;
	st.param.b64 	[param1], %rd812;
	.param .b32 retval0;
	call.uni (retval0), 
	vprintf, 
	(
	param0, 
	param1
	);
	ld.param.b32 	%r249, [retval0];
	} // callseq 138
$L__BB0_208:
	{ // callseq 139, 0
	.param .b64 param0;
	st.param.b64 	[param0], %rd98;
	.param .b64 retval0;
	call.uni (retval0), 
	malloc, 
	(
	param0
	);
	ld.param.b64 	%rd818, [retval0];
	} // callseq 139
	mul.wide.s32 	%rd819, %r29, 8;
	add.s64 	%rd112, %rd818, %rd819;
	not.pred 	%p120, %p4;
	@%p120 bra 	$L__BB0_210;
	mov.b64 	%rd820, 4621256167635550208;
	st.u64 	[%rd112], %rd820;
$L__BB0_210:
	@%p107 bra 	$L__BB0_212;
	add.u64 	%rd821, %SP, 0;
	add.u64 	%rd822, %SPL, 0;
	add.s32 	%r251, %r27, %r1;
	add.s32 	%r252, %r27, %r2;
	mad.lo.s32 	%r253, %r251, %r23, %r252;
	mul.wide.s32 	%rd823, %r253, 8;
	add.s64 	%rd824, %rd723, %rd823;
	ld.f64 	%fd208, [%rd824];
	st.f64 	[%rd112], %fd208;
	st.local.v2.u32 	[%rd822], {%r27, %r23};
	st.local.v2.u32 	[%rd822+8], {%r29, %r253};
	st.local.f64 	[%rd822+16], %fd208;
	mov.u64 	%rd825, $str;
	cvta.global.u64 	%rd826, %rd825;
	{ // callseq 140, 0
	.param .b64 param0;
	st.param.b64 	[param0], %rd826;
	.param .b64 param1;
	st.param.b64 	[param1], %rd821;
	.param .b32 retval0;
	call.uni (retval0), 
	vprintf, 
	(
	param0, 
	param1
	);
	ld.param.b32 	%r254, [retval0];
	} // callseq 140
$L__BB0_212:
	{ // callseq 141, 0
	.param .b64 param0;
	st.param.b64 	[param0], %rd98;
	.param .b64 retval0;
	call.uni (retval0), 
	malloc, 
	(
	param0
	);
	ld.param.b64 	%rd827, [retval0];
	} // callseq 141
	not.pred 	%p122, %p4;
	@%p122 bra 	$L__BB0_214;
	add.u64 	%rd828, %SP, 0;
	add.u64 	%rd829, %SPL, 0;
	mul.wide.s32 	%rd830, %r29, 8;
	add.s64 	%rd831, %rd827, %rd830;
	mov.b64 	%rd832, 4621256167635550208;
	st.u64 	[%rd831], %rd832;
	ld.f64 	%fd209, [%rd103];
	ld.f64 	%fd210, [%rd105];
	add.f64 	%fd211, %fd209, %fd210;
	st.f64 	[%rd831], %fd211;
	ld.f64 	%fd212, [%rd103];
	ld.f64 	%fd213, [%rd105];
	st.local.v2.u32 	[%rd829], {%r27, %r29};
	st.local.f64 	[%rd829+8], %fd211;
	st.local.v2.f64 	[%rd829+16], {%fd212, %fd213};
	mov.u64 	%rd833, $str$1;
	cvta.global.u64 	%rd834, %rd833;
	{ // callseq 142, 0
	.param .b64 param0;
	st.param.b64 	[param0], %rd834;
	.param .b64 param1;
	st.param.b64 	[param1], %rd828;
	.param .b32 retval0;
	call.uni (retval0), 
	vprintf, 
	(
	param0, 
	param1
	);
	ld.param.b32 	%r256, [retval0];
	} // callseq 142
$L__BB0_214:
	{ // callseq 143, 0
	.param .b64 param0;
	st.param.b64 	[param0], %rd98;
	.param .b64 retval0;
	call.uni (retval0), 
	malloc, 
	(
	param0
	);
	ld.param.b64 	%rd835, [retval0];
	} // callseq 143
	not.pred 	%p123, %p4;
	@%p123 bra 	$L__BB0_216;
	add.u64 	%rd836, %SP, 0;
	add.u64 	%rd837, %SPL, 0;
	mul.wide.s32 	%rd838, %r29, 8;
	add.s64 	%rd839, %rd835, %rd838;
	mov.b64 	%rd840, 4621256167635550208;
	st.u64 	[%rd839], %rd840;
	add.s64 	%rd841, %rd827, %rd838;
	ld.f64 	%fd214, [%rd841];
	ld.f64 	%fd215, [%rd100];
	sub.f64 	%fd216, %fd214, %fd215;
	st.f64 	[%rd839], %fd216;
	ld.f64 	%fd217, [%rd841];
	ld.f64 	%fd218, [%rd100];
	st.local.v2.u32 	[%rd837], {%r27, %r29};
	st.local.f64 	[%rd837+8], %fd216;
	st.local.v2.f64 	[%rd837+16], {%fd217, %fd218};
	mov.u64 	%rd842, $str$3;
	cvta.global.u64 	%rd843, %rd842;
	{ // callseq 144, 0
	.param .b64 param0;
	st.param.b64 	[param0], %rd843;
	.param .b64 param1;
	st.param.b64 	[param1], %rd836;
	.param .b32 retval0;
	call.uni (retval0), 
	vprintf, 
	(
	param0, 
	param1
	);
	ld.param.b32 	%r258, [retval0];
	} // callseq 144
$L__BB0_216:
	{ // callseq 145, 0
	.param .b64 param0;
	st.param.b64 	[param0], %rd98;
	.param .b64 retval0;
	call.uni (retval0), 
	malloc, 
	(
	param0
	);
	ld.param.b64 	%rd844, [retval0];
	} // callseq 145
	not.pred 	%p124, %p4;
	@%p124 bra 	$L__BB0_218;
	add.u64 	%rd845, %SP, 0;
	add.u64 	%rd846, %SPL, 0;
	mul.wide.s32 	%rd847, %r29, 8;
	add.s64 	%rd848, %rd844, %rd847;
	mov.b64 	%rd849, 4621256167635550208;
	st.u64 	[%rd848], %rd849;
	ld.f64 	%fd219, [%rd100];
	ld.f64 	%fd220, [%rd103];
	sub.f64 	%fd221, %fd219, %fd220;
	st.f64 	[%rd848], %fd221;
	ld.f64 	%fd222, [%rd100];
	ld.f64 	%fd223, [%rd103];
	st.local.v2.u32 	[%rd846], {%r27, %r29};
	st.local.f64 	[%rd846+8], %fd221;
	st.local.v2.f64 	[%rd846+16], {%fd222, %fd223};
	mov.u64 	%rd850, $str$3;
	cvta.global.u64 	%rd851, %rd850;
	{ // callseq 146, 0
	.param .b64 param0;
	st.param.b64 	[param0], %rd851;
	.param .b64 param1;
	st.param.b64 	[param1], %rd845;
	.param .b32 retval0;
	call.uni (retval0), 
	vprintf, 
	(
	param0, 
	param1
	);
	ld.param.b32 	%r260, [retval0];
	} // callseq 146
$L__BB0_218:
	{ // callseq 147, 0
	.param .b64 param0;
	st.param.b64 	[param0], %rd98;
	.param .b64 retval0;
	call.uni (retval0), 
	malloc, 
	(
	param0
	);
	ld.param.b64 	%rd852, [retval0];
	} // callseq 147
	not.pred 	%p125, %p4;
	@%p125 bra 	$L__BB0_220;
	add.u64 	%rd853, %SP, 0;
	add.u64 	%rd854, %SPL, 0;
	mul.wide.s32 	%rd855, %r29, 8;
	add.s64 	%rd856, %rd852, %rd855;
	mov.b64 	%rd857, 4621256167635550208;
	st.u64 	[%rd856], %rd857;
	ld.f64 	%fd224, [%rd102];
	add.s64 	%rd858, %rd835, %rd855;
	ld.f64 	%fd225, [%rd858];
	sub.f64 	%fd226, %fd224, %fd225;
	st.f64 	[%rd856], %fd226;
	ld.f64 	%fd227, [%rd102];
	ld.f64 	%fd228, [%rd858];
	st.local.v2.u32 	[%rd854], {%r27, %r29};
	st.local.f64 	[%rd854+8], %fd226;
	st.local.v2.f64 	[%rd854+16], {%fd227, %fd228};
	mov.u64 	%rd859, $str$3;
	cvta.global.u64 	%rd860, %rd859;
	{ // callseq 148, 0
	.param .b64 param0;
	st.param.b64 	[param0], %rd860;
	.param .b64 param1;
	st.param.b64 	[param1], %rd853;
	.param .b32 retval0;
	call.uni (retval0), 
	vprintf, 
	(
	param0, 
	param1
	);
	ld.param.b32 	%r262, [retval0];
	} // callseq 148
$L__BB0_220:
	{ // callseq 149, 0
	.param .b64 param0;
	st.param.b64 	[param0], %rd98;
	.param .b64 retval0;
	call.uni (retval0), 
	malloc, 
	(
	param0
	);
	ld.param.b64 	%rd861, [retval0];
	} // callseq 149
	not.pred 	%p126, %p4;
	@%p126 bra 	$L__BB0_222;
	add.u64 	%rd862, %SP, 0;
	add.u64 	%rd863, %SPL, 0;
	mul.wide.s32 	%rd864, %r29, 8;
	add.s64 	%rd865, %rd861, %rd864;
	mov.b64 	%rd866, 4621256167635550208;
	st.u64 	[%rd865], %rd866;
	ld.f64 	%fd229, [%rd108];
	ld.f64 	%fd230, [%rd107];
	sub.f64 	%fd231, %fd229, %fd230;
	st.f64 	[%rd865], %fd231;
	ld.f64 	%fd232, [%rd108];
	ld.f64 	%fd233, [%rd107];
	st.local.v2.u32 	[%rd863], {%r27, %r29};
	st.local.f64 	[%rd863+8], %fd231;
	st.local.v2.f64 	[%rd863+16], {%fd232, %fd233};
	mov.u64 	%rd867, $str$3;
	cvta.global.u64 	%rd868, %rd867;
	{ // callseq 150, 0
	.param .b64 param0;
	st.param.b64 	[param0], %rd868;
	.param .b64 param1;
	st.param.b64 	[param1], %rd862;
	.param .b32 retval0;
	call.uni (retval0), 
	vprintf, 
	(
	param0, 
	param1
	);
	ld.param.b32 	%r264, [retval0];
	} // callseq 150
$L__BB0_222:
	{ // callseq 151, 0
	.param .b64 param0;
	st.param.b64 	[param0], %rd98;
	.param .b64 retval0;
	call.uni (retval0), 
	malloc, 
	(
	param0
	);
	ld.param.b64 	%rd869, [retval0];
	} // callseq 151
	not.pred 	%p127, %p4;
	@%p127 bra 	$L__BB0_224;
	add.u64 	%rd870, %SP, 0;
	add.u64 	%rd871, %SPL, 0;
	mul.wide.s32 	%rd872, %r29, 8;
	add.s64 	%rd873, %rd869, %rd872;
	mov.b64 	%rd874, 4621256167635550208;
	st.u64 	[%rd873], %rd874;
	ld.f64 	%fd234, [%rd112];
	add.s64 	%rd875, %rd861, %rd872;
	ld.f64 	%fd235, [%rd875];
	sub.f64 	%fd236, %fd234, %fd235;
	st.f64 	[%rd873], %fd236;
	ld.f64 	%fd237, [%rd112];
	ld.f64 	%fd238, [%rd875];
	st.local.v2.u32 	[%rd871], {%r27, %r29};
	st.local.f64 	[%rd871+8], %fd236;
	st.local.v2.f64 	[%rd871+16], {%fd237, %fd238};
	mov.u64 	%rd876, $str$3;
	cvta.global.u64 	%rd877, %rd876;
	{ // callseq 152, 0
	.param .b64 param0;
	st.param.b64 	[param0], %rd877;
	.param .b64 param1;
	st.param.b64 	[param1], %rd870;
	.param .b32 retval0;
	call.uni (retval0), 
	vprintf, 
	(
	param0, 
	param1
	);
	ld.param.b32 	%r266, [retval0];
	} // callseq 152
$L__BB0_224:
	{ // callseq 153, 0
	.param .b64 param0;
	st.param.b64 	[param0], %rd98;
	.param .b64 retval0;
	call.uni (retval0), 
	malloc, 
	(
	param0
	);
	ld.param.b64 	%rd878, [retval0];
	} // callseq 153
	not.pred 	%p128, %p4;
	@%p128 bra 	$L__BB0_226;
	add.u64 	%rd879, %SP, 0;
	add.u64 	%rd880, %SPL, 0;
	mul.wide.s32 	%rd881, %r29, 8;
	add.s64 	%rd882, %rd878, %rd881;
	mov.b64 	%rd883, 4621256167635550208;
	st.u64 	[%rd882], %rd883;
	ld.f64 	%fd239, [%rd112];
	ld.f64 	%fd240, [%rd108];
	sub.f64 	%fd241, %fd239, %fd240;
	st.f64 	[%rd882], %fd241;
	ld.f64 	%fd242, [%rd112];
	ld.f64 	%fd243, [%rd108];
	st.local.v2.u32 	[%rd880], {%r27, %r29};
	st.local.f64 	[%rd880+8], %fd241;
	st.local.v2.f64 	[%rd880+16], {%fd242, %fd243};
	mov.u64 	%rd884, $str$3;
	cvta.global.u64 	%rd885, %rd884;
	{ // callseq 154, 0
	.param .b64 param0;
	st.param.b64 	[param0], %rd885;
	.param .b64 param1;
	st.param.b64 	[param1], %rd879;
	.param .b32 retval0;
	call.uni (retval0), 
	vprintf, 
	(
	param0, 
	param1
	);
	ld.param.b32 	%r268, [retval0];
	} // callseq 154
$L__BB0_226:
	{ // callseq 155, 0
	.param .b64 param0;
	st.param.b64 	[param0], %rd98;
	.param .b64 retval0;
	call.uni (retval0), 
	malloc, 
	(
	param0
	);
	ld.param.b64 	%rd886, [retval0];
	} // callseq 155
	not.pred 	%p129, %p4;
	@%p129 bra 	$L__BB0_228;
	add.u64 	%rd887, %SP, 0;
	add.u64 	%rd888, %SPL, 0;
	mul.wide.s32 	%rd889, %r29, 8;
	add.s64 	%rd890, %rd886, %rd889;
	mov.b64 	%rd891, 4621256167635550208;
	st.u64 	[%rd890], %rd891;
	add.s64 	%rd892, %rd869, %rd889;
	ld.f64 	%fd244, [%rd892];
	ld.f64 	%fd245, [%rd110];
	sub.f64 	%fd246, %fd244, %fd245;
	st.f64 	[%rd890], %fd246;
	ld.f64 	%fd247, [%rd892];
	ld.f64 	%fd248, [%rd110];
	st.local.v2.u32 	[%rd888], {%r27, %r29};
	st.local.f64 	[%rd888+8], %fd246;
	st.local.v2.f64 	[%rd888+16], {%fd247, %fd248};
	mov.u64 	%rd893, $str$3;
	cvta.global.u64 	%rd894, %rd893;
	{ // callseq 156, 0
	.param .b64 param0;
	st.param.b64 	[param0], %rd894;
	.param .b64 param1;
	st.param.b64 	[param1], %rd887;
	.param .b32 retval0;
	call.uni (retval0), 
	vprintf, 
	(
	param0, 
	param1
	);
	ld.param.b32 	%r270, [retval0];
	} // callseq 156
$L__BB0_228:
	{ // callseq 157, 0
	.param .b64 param0;
	st.param.b64 	[param0], %rd835;
	.param .b64 param1;
	st.param.b64 	[param1], %rd869;
	.param .b64 param2;
	st.param.b64 	[param2], %rd193;
	.param .b32 param3;
	st.param.b32 	[param3], %r27;
	.param .b64 retval0;
	call.uni (retval0), 
	_Z16strassensMultRecPdS_S_i, 
	(
	param0, 
	param1, 
	param2, 
	param3
	);
	ld.param.b64 	%rd895, [retval0];
	} // callseq 157
	{ // callseq 158, 0
	.param .b64 param0;
	st.param.b64 	[param0], %rd753;
	.param .b64 param1;
	st.param.b64 	[param1], %rd790;
	.param .b64 param2;
	st.param.b64 	[param2], %rd193;
	.param .b32 param3;
	st.param.b32 	[param3], %r27;
	.param .b64 retval0;
	call.uni (retval0), 
	_Z16strassensMultRecPdS_S_i, 
	(
	param0, 
	param1, 
	param2, 
	param3
	);
	ld.param.b64 	%rd896, [retval0];
	} // callseq 158
	{ // callseq 159, 0
	.param .b64 param0;
	st.param.b64 	[param0], %rd762;
	.param .b64 param1;
	st.param.b64 	[param1], %rd809;
	.param .b64 param2;
	st.param.b64 	[param2], %rd193;
	.param .b32 param3;
	st.param.b32 	[param3], %r27;
	.param .b64 retval0;
	call.uni (retval0), 
	_Z16strassensMultRecPdS_S_i, 
	(
	param0, 
	param1, 
	param2, 
	param3
	);
	ld.param.b64 	%rd897, [retval0];
	} // callseq 159
	{ // callseq 160, 0
	.param .b64 param0;
	st.param.b64 	[param0], %rd844;
	.param .b64 param1;
	st.param.b64 	[param1], %rd878;
	.param .b64 param2;
	st.param.b64 	[param2], %rd193;
	.param .b32 param3;
	st.param.b32 	[param3], %r27;
	.param .b64 retval0;
	call.uni (retval0), 
	_Z16strassensMultRecPdS_S_i, 
	(
	param0, 
	param1, 
	param2, 
	param3
	);
	ld.param.b64 	%rd898, [retval0];
	} // callseq 160
	{ // callseq 161, 0
	.param .b64 param0;
	st.param.b64 	[param0], %rd827;
	.param .b64 param1;
	st.param.b64 	[param1], %rd861;
	.param .b64 param2;
	st.param.b64 	[param2], %rd193;
	.param .b32 param3;
	st.param.b32 	[param3], %r27;
	.param .b64 retval0;
	call.uni (retval0), 
	_Z16strassensMultRecPdS_S_i, 
	(
	param0, 
	param1, 
	param2, 
	param3
	);
	ld.param.b64 	%rd899, [retval0];
	} // callseq 161
	{ // callseq 162, 0
	.param .b64 param0;
	st.param.b64 	[param0], %rd852;
	.param .b64 param1;
	st.param.b64 	[param1], %rd818;
	.param .b64 param2;
	st.param.b64 	[param2], %rd193;
	.param .b32 param3;
	st.param.b32 	[param3], %r27;
	.param .b64 retval0;
	call.uni (retval0), 
	_Z16strassensMultRecPdS_S_i, 
	(
	param0, 
	param1, 
	param2, 
	param3
	);
	ld.param.b64 	%rd900, [retval0];
	} // callseq 162
	{ // callseq 163, 0
	.param .b64 param0;
	st.param.b64 	[param0], %rd781;
	.param .b64 param1;
	st.param.b64 	[param1], %rd886;
	.param .b64 param2;
	st.param.b64 	[param2], %rd193;
	.param .b32 param3;
	st.param.b32 	[param3], %r27;
	.param .b64 retval0;
	call.uni (retval0), 
	_Z16strassensMultRecPdS_S_i, 
	(
	param0, 
	param1, 
	param2, 
	param3
	);
	ld.param.b64 	%rd901, [retval0];
	} // callseq 163
	{ // callseq 164, 0
	.param .b64 param0;
	st.param.b64 	[param0], %rd98;
	.param .b64 retval0;
	call.uni (retval0), 
	malloc, 
	(
	param0
	);
	ld.param.b64 	%rd902, [retval0];
	} // callseq 164
	not.pred 	%p130, %p4;
	@%p130 bra 	$L__BB0_230;
	add.u64 	%rd903, %SP, 0;
	add.u64 	%rd904, %SPL, 0;
	mul.wide.s32 	%rd905, %r29, 8;
	add.s64 	%rd906, %rd902, %rd905;
	mov.b64 	%rd907, 4621256167635550208;
	st.u64 	[%rd906], %rd907;
	add.s64 	%rd908, %rd895, %rd905;
	ld.f64 	%fd249, [%rd908];
	add.s64 	%rd909, %rd896, %rd905;
	ld.f64 	%fd250, [%rd909];
	add.f64 	%fd251, %fd249, %fd250;
	st.f64 	[%rd906], %fd251;
	ld.f64 	%fd252, [%rd908];
	ld.f64 	%fd253, [%rd909];
	st.local.v2.u32 	[%rd904], {%r27, %r29};
	st.local.f64 	[%rd904+8], %fd251;
	st.local.v2.f64 	[%rd904+16], {%fd252, %fd253};
	mov.u64 	%rd910, $str$1;
	cvta.global.u64 	%rd911, %rd910;
	{ // callseq 165, 0
	.param .b64 param0;
	st.param.b64 	[param0], %rd911;
	.param .b64 param1;
	st.param.b64 	[param1], %rd903;
	.param .b32 retval0;
	call.uni (retval0), 
	vprintf, 
	(
	param0, 
	param1
	);
	ld.param.b32 	%r272, [retval0];
	} // callseq 165
$L__BB0_230:
	{ // callseq 166, 0
	.param .b64 param0;
	st.param.b64 	[param0], %rd98;
	.param .b64 retval0;
	call.uni (retval0), 
	malloc, 
	(
	param0
	);
	ld.param.b64 	%rd912, [retval0];
	} // callseq 166
	not.pred 	%p131, %p4;
	@%p131 bra 	$L__BB0_232;
	add.u64 	%rd913, %SP, 0;
	add.u64 	%rd914, %SPL, 0;
	mul.wide.s32 	%rd915, %r29, 8;
	add.s64 	%rd916, %rd912, %rd915;
	mov.b64 	%rd917, 4621256167635550208;
	st.u64 	[%rd916], %rd917;
	add.s64 	%rd918, %rd902, %rd915;
	ld.f64 	%fd254, [%rd918];
	add.s64 	%rd919, %rd898, %rd915;
	ld.f64 	%fd255, [%rd919];
	add.f64 	%fd256, %fd254, %fd255;
	st.f64 	[%rd916], %fd256;
	ld.f64 	%fd257, [%rd918];
	ld.f64 	%fd258, [%rd919];
	st.local.v2.u32 	[%rd914], {%r27, %r29};
	st.local.f64 	[%rd914+8], %fd256;
	st.local.v2.f64 	[%rd914+16], {%fd257, %fd258};
	mov.u64 	%rd920, $str$1;
	cvta.global.u64 	%rd921, %rd920;
	{ // callseq 167, 0
	.param .b64 param0;
	st.param.b64 	[param0], %rd921;
	.param .b64 param1;
	st.param.b64 	[param1], %rd913;
	.param .b32 retval0;
	call.uni (retval0), 
	vprintf, 
	(
	param0, 
	param1
	);
	ld.param.b32 	%r274, [retval0];
	} // callseq 167
$L__BB0_232:
	{ // callseq 168, 0
	.param .b64 param0;
	st.param.b64 	[param0], %rd98;
	.param .b64 retval0;
	call.uni (retval0), 
	malloc, 
	(
	param0
	);
	ld.param.b64 	%rd922, [retval0];
	} // callseq 168
	not.pred 	%p132, %p4;
	@%p132 bra 	$L__BB0_234;
	add.u64 	%rd923, %SP, 0;
	add.u64 	%rd924, %SPL, 0;
	mul.wide.s32 	%rd925, %r29, 8;
	add.s64 	%rd926, %rd922, %rd925;
	mov.b64 	%rd927, 4621256167635550208;
	st.u64 	[%rd926], %rd927;
	add.s64 	%rd928, %rd896, %rd925;
	ld.f64 	%fd259, [%rd928];
	add.s64 	%rd929, %rd897, %rd925;
	ld.f64 	%fd260, [%rd929];
	add.f64 	%fd261, %fd259, %fd260;
	st.f64 	[%rd926], %fd261;
	ld.f64 	%fd262, [%rd928];
	ld.f64 	%fd263, [%rd929];
	st.local.v2.u32 	[%rd924], {%r27, %r29};
	st.local.f64 	[%rd924+8], %fd261;
	st.local.v2.f64 	[%rd924+16], {%fd262, %fd263};
	mov.u64 	%rd930, $str$1;
	cvta.global.u64 	%rd931, %rd930;
	{ // callseq 169, 0
	.param .b64 param0;
	st.param.b64 	[param0], %rd931;
	.param .b64 param1;
	st.param.b64 	[param1], %rd923;
	.param .b32 retval0;
	call.uni (retval0), 
	vprintf, 
	(
	param0, 
	param1
	);
	ld.param.b32 	%r276, [retval0];
	} // callseq 169
$L__BB0_234:
	{ // callseq 170, 0
	.param .b64 param0;
	st.param.b64 	[param0], %rd98;
	.param .b64 retval0;
	call.uni (retval0), 
	malloc, 
	(
	param0
	);
	ld.param.b64 	%rd932, [retval0];
	} // callseq 170
	not.pred 	%p133, %p4;
	@%p133 bra 	$L__BB0_236;
	add.u64 	%rd933, %SP, 0;
	add.u64 	%rd934, %SPL, 0;
	mul.wide.s32 	%rd935, %r29, 8;
	add.s64 	%rd936, %rd932, %rd935;
	mov.b64 	%rd937, 4621256167635550208;
	st.u64 	[%rd936], %rd937;
	add.s64 	%rd938, %rd902, %rd935;
	ld.f64 	%fd264, [%rd938];
	add.s64 	%rd939, %rd899, %rd935;
	ld.f64 	%fd265, [%rd939];
	add.f64 	%fd266, %fd264, %fd265;
	st.f64 	[%rd936], %fd266;
	ld.f64 	%fd267, [%rd938];
	ld.f64 	%fd268, [%rd939];
	st.local.v2.u32 	[%rd934], {%r27, %r29};
	st.local.f64 	[%rd934+8], %fd266;
	st.local.v2.f64 	[%rd934+16], {%fd267, %fd268};
	mov.u64 	%rd940, $str$1;
	cvta.global.u64 	%rd941, %rd940;
	{ // callseq 171, 0
	.param .b64 param0;
	st.param.b64 	[param0], %rd941;
	.param .b64 param1;
	st.param.b64 	[param1], %rd933;
	.param .b32 retval0;
	call.uni (retval0), 
	vprintf, 
	(
	param0, 
	param1
	);
	ld.param.b32 	%r278, [retval0];
	} // callseq 171
$L__BB0_236:
	{ // callseq 172, 0
	.param .b64 param0;
	st.param.b64 	[param0], %rd98;
	.param .b64 retval0;
	call.uni (retval0), 
	malloc, 
	(
	param0
	);
	ld.param.b64 	%rd942, [retval0];
	} // callseq 172
	not.pred 	%p134, %p4;
	@%p134 bra 	$L__BB0_238;
	add.u64 	%rd943, %SP, 0;
	add.u64 	%rd944, %SPL, 0;
	mul.wide.s32 	%rd945, %r29, 8;
	add.s64 	%rd946, %rd942, %rd945;
	mov.b64 	%rd947, 4621256167635550208;
	st.u64 	[%rd946], %rd947;
	add.s64 	%rd948, %rd932, %rd945;
	ld.f64 	%fd269, [%rd948];
	add.s64 	%rd949, %rd900, %rd945;
	ld.f64 	%fd270, [%rd949];
	add.f64 	%fd271, %fd269, %fd270;
	st.f64 	[%rd946], %fd271;
	ld.f64 	%fd272, [%rd948];
	ld.f64 	%fd273, [%rd949];
	st.local.v2.u32 	[%rd944], {%r27, %r29};
	st.local.f64 	[%rd944+8], %fd271;
	st.local.v2.f64 	[%rd944+16], {%fd272, %fd273};
	mov.u64 	%rd950, $str$1;
	cvta.global.u64 	%rd951, %rd950;
	{ // callseq 173, 0
	.param .b64 param0;
	st.param.b64 	[param0], %rd951;
	.param .b64 param1;
	st.param.b64 	[param1], %rd943;
	.param .b32 retval0;
	call.uni (retval0), 
	vprintf, 
	(
	param0, 
	param1
	);
	ld.param.b32 	%r280, [retval0];
	} // callseq 173
$L__BB0_238:
	{ // callseq 174, 0
	.param .b64 param0;
	st.param.b64 	[param0], %rd98;
	.param .b64 retval0;
	call.uni (retval0), 
	malloc, 
	(
	param0
	);
	ld.param.b64 	%rd952, [retval0];
	} // callseq 174
	not.pred 	%p135, %p4;
	@%p135 bra 	$L__BB0_240;
	add.u64 	%rd953, %SP, 0;
	add.u64 	%rd954, %SPL, 0;
	mul.wide.s32 	%rd955, %r29, 8;
	add.s64 	%rd956, %rd952, %rd955;
	mov.b64 	%rd957, 4621256167635550208;
	st.u64 	[%rd956], %rd957;
	add.s64 	%rd958, %rd912, %rd955;
	ld.f64 	%fd274, [%rd958];
	add.s64 	%rd959, %rd901, %rd955;
	ld.f64 	%fd275, [%rd959];
	sub.f64 	%fd276, %fd274, %fd275;
	st.f64 	[%rd956], %fd276;
	ld.f64 	%fd277, [%rd958];
	ld.f64 	%fd278, [%rd959];
	st.local.v2.u32 	[%rd954], {%r27, %r29};
	st.local.f64 	[%rd954+8], %fd276;
	st.local.v2.f64 	[%rd954+16], {%fd277, %fd278};
	mov.u64 	%rd960, $str$3;
	cvta.global.u64 	%rd961, %rd960;
	{ // callseq 175, 0
	.param .b64 param0;
	st.param.b64 	[param0], %rd961;
	.param .b64 param1;
	st.param.b64 	[param1], %rd953;
	.param .b32 retval0;
	call.uni (retval0), 
	vprintf, 
	(
	param0, 
	param1
	);
	ld.param.b32 	%r282, [retval0];
	} // callseq 175
$L__BB0_240:
	{ // callseq 176, 0
	.param .b64 param0;
	st.param.b64 	[param0], %rd98;
	.param .b64 retval0;
	call.uni (retval0), 
	malloc, 
	(
	param0
	);
	ld.param.b64 	%rd962, [retval0];
	} // callseq 176
	@%p4 bra 	$L__BB0_241;
	bra.uni 	$L__BB0_243;
$L__BB0_241:
	add.u64 	%rd963, %SP, 32;
	add.u64 	%rd964, %SPL, 32;
	add.u64 	%rd966, %SPL, 32;
	add.u64 	%rd968, %SPL, 32;
	add.u64 	%rd970, %SPL, 32;
	add.u64 	%rd972, %SPL, 32;
	mul.wide.s32 	%rd973, %r29, 8;
	add.s64 	%rd974, %rd962, %rd973;
	mov.b64 	%rd975, 4621256167635550208;
	st.u64 	[%rd974], %rd975;
	add.s64 	%rd976, %rd912, %rd973;
	ld.f64 	%fd279, [%rd976];
	add.s64 	%rd977, %rd899, %rd973;
	ld.f64 	%fd280, [%rd977];
	add.f64 	%fd281, %fd279, %fd280;
	st.f64 	[%rd974], %fd281;
	ld.f64 	%fd282, [%rd976];
	ld.f64 	%fd283, [%rd977];
	st.local.v2.u32 	[%rd964], {%r27, %r29};
	st.local.f64 	[%rd964+8], %fd281;
	st.local.v2.f64 	[%rd964+16], {%fd282, %fd283};
	mov.u64 	%rd978, $str$1;
	cvta.global.u64 	%rd979, %rd978;
	{ // callseq 177, 0
	.param .b64 param0;
	st.param.b64 	[param0], %rd979;
	.param .b64 param1;
	st.param.b64 	[param1], %rd963;
	.param .b32 retval0;
	call.uni (retval0), 
	vprintf, 
	(
	param0, 
	param1
	);
	ld.param.b32 	%r284, [retval0];
	} // callseq 177
	add.s64 	%rd980, %rd922, %rd973;
	ld.f64 	%fd284, [%rd980];
	st.f64 	[%rd97], %fd284;
	mov.b32 	%r286, 0;
	st.local.v2.u32 	[%rd966], {%r286, %r23};
	st.local.v2.u32 	[%rd966+8], {%r286, %r2};
	st.local.v2.u32 	[%rd966+16], {%r26, %r1};
	st.local.v2.u32 	[%rd966+24], {%r27, %r2};
	st.local.u32 	[%rd966+32], %r29;
	st.local.f64 	[%rd966+40], %fd284;
	st.local.f64 	[%rd966+48], %fd284;
	mov.u64 	%rd981, $str$2;
	cvta.global.u64 	%rd982, %rd981;
	{ // callseq 178, 0
	.param .b64 param0;
	st.param.b64 	[param0], %rd982;
	.param .b64 param1;
	st.param.b64 	[param1], %rd963;
	.param .b32 retval0;
	call.uni (retval0), 
	vprintf, 
	(
	param0, 
	param1
	);
	ld.param.b32 	%r287, [retval0];
	} // callseq 178
	add.s64 	%rd983, %rd942, %rd973;
	ld.f64 	%fd285, [%rd983];
	add.s32 	%r289, %r5, %r27;
	mul.wide.s32 	%rd984, %r289, 8;
	add.s64 	%rd985, %rd1194, %rd984;
	st.f64 	[%rd985], %fd285;
	st.local.v2.u32 	[%rd968], {%r286, %r23};
	st.local.v2.u32 	[%rd968+8], {%r27, %r2};
	st.local.v2.u32 	[%rd968+16], {%r289, %r1};
	st.local.v2.u32 	[%rd968+24], {%r27, %r2};
	st.local.u32 	[%rd968+32], %r29;
	st.local.f64 	[%rd968+40], %fd285;
	st.local.f64 	[%rd968+48], %fd285;
	{ // callseq 179, 0
	.param .b64 param0;
	st.param.b64 	[param0], %rd982;
	.param .b64 param1;
	st.param.b64 	[param1], %rd963;
	.param .b32 retval0;
	call.uni (retval0), 
	vprintf, 
	(
	param0, 
	param1
	);
	ld.param.b32 	%r290, [retval0];
	} // callseq 179
	add.s64 	%rd986, %rd952, %rd973;
	ld.f64 	%fd286, [%rd986];
	add.s32 	%r292, %r27, %r1;
	mad.lo.s32 	%r293, %r292, %r23, %r2;
	mul.wide.s32 	%rd987, %r293, 8;
	add.s64 	%rd988, %rd1194, %rd987;
	st.f64 	[%rd988], %fd286;
	st.local.v2.u32 	[%rd970], {%r27, %r23};
	st.local.v2.u32 	[%rd970+8], {%r286, %r2};
	st.local.v2.u32 	[%rd970+16], {%r293, %r1};
	st.local.v2.u32 	[%rd970+24], {%r27, %r2};
	st.local.u32 	[%rd970+32], %r29;
	st.local.f64 	[%rd970+40], %fd286;
	st.local.f64 	[%rd970+48], %fd286;
	{ // callseq 180, 0
	.param .b64 param0;
	st.param.b64 	[param0], %rd982;
	.param .b64 param1;
	st.param.b64 	[param1], %rd963;
	.param .b32 retval0;
	call.uni (retval0), 
	vprintf, 
	(
	param0, 
	param1
	);
	ld.param.b32 	%r294, [retval0];
	} // callseq 180
	ld.f64 	%fd287, [%rd974];
	add.s32 	%r296, %r293, %r27;
	and.b32  	%r297, %r58, 2147483640;
	cvt.u64.u32 	%rd989, %r297;
	add.s64 	%rd990, %rd988, %rd989;
	st.f64 	[%rd990], %fd287;
	st.local.v2.u32 	[%rd972], {%r27, %r23};
	st.local.v2.u32 	[%rd972+8], {%r27, %r2};
	st.local.v2.u32 	[%rd972+16], {%r296, %r1};
	st.local.v2.u32 	[%rd972+24], {%r27, %r2};
	st.local.u32 	[%rd972+32], %r29;
	st.local.f64 	[%rd972+40], %fd287;
	st.local.f64 	[%rd972+48], %fd287;
	{ // callseq 181, 0
	.param .b64 param0;
	st.param.b64 	[param0], %rd982;
	.param .b64 param1;
	st.param.b64 	[param1], %rd963;
	.param .b32 retval0;
	call.uni (retval0), 
	vprintf, 
	(
	param0, 
	param1
	);
	ld.param.b32 	%r298, [retval0];
	} // callseq 181
	bra.uni 	$L__BB0_243;
$L__BB0_242:
	ld.f64 	%fd198, [%rd689];
	ld.f64 	%fd199, [%rd723];
	mul.f64 	%fd200, %fd198, %fd199;
	st.f64 	[%rd1194], %fd200;
$L__BB0_243:
	max.u32 	%r30, %r24, 1;
	and.b32  	%r31, %r30, 3;
	setp.lt.u32 	%p136, %r24, 4;
	mov.b32 	%r362, 0;
	@%p136 bra 	$L__BB0_246;
	and.b32  	%r362, %r30, -4;
	neg.s32 	%r361, %r362;
	add.s64 	%rd1192, %rd1194, 16;
	add.s64 	%rd1191, %rd1, 16;
$L__BB0_245:
	ld.f64 	%fd288, [%rd1192+-16];
	st.global.f64 	[%rd1191+-16], %fd288;
	ld.f64 	%fd289, [%rd1192+-8];
	st.global.f64 	[%rd1191+-8], %fd289;
	ld.f64 	%fd290, [%rd1192];
	st.global.f64 	[%rd1191], %fd290;
	ld.f64 	%fd291, [%rd1192+8];
	st.global.f64 	[%rd1191+8], %fd291;
	add.s32 	%r361, %r361, 4;
	add.s64 	%rd1192, %rd1192, 32;
	add.s64 	%rd1191, %rd1191, 32;
	setp.ne.s32 	%p137, %r361, 0;
	@%p137 bra 	$L__BB0_245;
$L__BB0_246:
	setp.eq.s32 	%p138, %r31, 0;
	@%p138 bra 	$L__BB0_249;
	mul.wide.u32 	%rd1193, %r362, 8;
	neg.s32 	%r363, %r31;
$L__BB0_248:
	.pragma "nounroll";
	add.s64 	%rd991, %rd1194, %rd1193;
	ld.f64 	%fd292, [%rd991];
	add.s64 	%rd992, %rd1, %rd1193;
	st.global.f64 	[%rd992], %fd292;
	add.s64 	%rd1193, %rd1193, 8;
	add.s32 	%r363, %r363, 1;
	setp.ne.s32 	%p139, %r363, 0;
	@%p139 bra 	$L__BB0_248;
$L__BB0_249:
	{ // callseq 182, 0
	.param .b64 param0;
	st.param.b64 	[param0], %rd611;
	.param .b64 param1;
	st.param.b64 	[param1], %rd646;
	.param .b64 param2;
	st.param.b64 	[param2], %rd193;
	.param .b32 param3;
	st.param.b32 	[param3], %r23;
	.param .b64 retval0;
	call.uni (retval0), 
	_Z16strassensMultRecPdS_S_i, 
	(
	param0, 
	param1, 
	param2, 
	param3
	);
	ld.param.b64 	%rd993, [retval0];
	} // callseq 182
	{ // callseq 183, 0
	.param .b64 param0;
	st.param.b64 	[param0], %rd618;
	.param .b64 param1;
	st.param.b64 	[param1], %rd663;
	.param .b64 param2;
	st.param.b64 	[param2], %rd193;
	.param .b32 param3;
	st.param.b32 	[param3], %r23;
	.param .b64 retval0;
	call.uni (retval0), 
	_Z16strassensMultRecPdS_S_i, 
	(
	param0, 
	param1, 
	param2, 
	param3
	);
	ld.param.b64 	%rd994, [retval0];
	} // callseq 183
	{ // callseq 184, 0
	.param .b64 param0;
	st.param.b64 	[param0], %rd698;
	.param .b64 param1;
	st.param.b64 	[param1], %rd732;
	.param .b64 param2;
	st.param.b64 	[param2], %rd193;
	.param .b32 param3;
	st.param.b32 	[param3], %r23;
	.param .b64 retval0;
	call.uni (retval0), 
	_Z16strassensMultRecPdS_S_i, 
	(
	param0, 
	param1, 
	param2, 
	param3
	);
	ld.param.b64 	%rd995, [retval0];
	} // callseq 184
	{ // callseq 185, 0
	.param .b64 param0;
	st.param.b64 	[param0], %rd681;
	.param .b64 param1;
	st.param.b64 	[param1], %rd715;
	.param .b64 param2;
	st.param.b64 	[param2], %rd193;
	.param .b32 param3;
	st.param.b32 	[param3], %r23;
	.param .b64 retval0;
	call.uni (retval0), 
	_Z16strassensMultRecPdS_S_i, 
	(
	param0, 
	param1, 
	param2, 
	param3
	);
	ld.param.b64 	%rd996, [retval0];
	} // callseq 185
	{ // callseq 186, 0
	.param .b64 param0;
	st.param.b64 	[param0], %rd706;
	.param .b64 param1;
	st.param.b64 	[param1], %rd672;
	.param .b64 param2;
	st.param.b64 	[param2], %rd193;
	.param .b32 param3;
	st.param.b32 	[param3], %r23;
	.param .b64 retval0;
	call.uni (retval0), 
	_Z16strassensMultRecPdS_S_i, 
	(
	param0, 
	param1, 
	param2, 
	param3
	);
	ld.param.b64 	%rd997, [retval0];
	} // callseq 186
	{ // callseq 187, 0
	.param .b64 param0;
	st.param.b64 	[param0], %rd637;
	.param .b64 param1;
	st.param.b64 	[param1], %rd740;
	.param .b64 param2;
	st.param.b64 	[param2], %rd193;
	.param .b32 param3;
	st.param.b32 	[param3], %r23;
	.param .b64 retval0;
	call.uni (retval0), 
	_Z16strassensMultRecPdS_S_i, 
	(
	param0, 
	param1, 
	param2, 
	param3
	);
	ld.param.b64 	%rd998, [retval0];
	} // callseq 187
	{ // callseq 188, 0
	.param .b64 param0;
	st.param.b64 	[param0], %rd73;
	.param .b64 retval0;
	call.uni (retval0), 
	malloc, 
	(
	param0
	);
	ld.param.b64 	%rd999, [retval0];
	} // callseq 188
	not.pred 	%p140, %p3;
	@%p140 bra 	$L__BB0_251;
	add.u64 	%rd1000, %SP, 0;
	add.u64 	%rd1001, %SPL, 0;
	mul.wide.s32 	%rd1002, %r26, 8;
	add.s64 	%rd1003, %rd999, %rd1002;
	mov.b64 	%rd1004, 4621256167635550208;
	st.u64 	[%rd1003], %rd1004;
	add.s64 	%rd1005, %rd1194, %rd1002;
	ld.f64 	%fd293, [%rd1005];
	add.s64 	%rd1006, %rd993, %rd1002;
	ld.f64 	%fd294, [%rd1006];
	add.f64 	%fd295, %fd293, %fd294;
	st.f64 	[%rd1003], %fd295;
	ld.f64 	%fd296, [%rd1005];
	ld.f64 	%fd297, [%rd1006];
	st.local.v2.u32 	[%rd1001], {%r23, %r26};
	st.local.f64 	[%rd1001+8], %fd295;
	st.local.v2.f64 	[%rd1001+16], {%fd296, %fd297};
	mov.u64 	%rd1007, $str$1;
	cvta.global.u64 	%rd1008, %rd1007;
	{ // callseq 189, 0
	.param .b64 param0;
	st.param.b64 	[param0], %rd1008;
	.param .b64 param1;
	st.param.b64 	[param1], %rd1000;
	.param .b32 retval0;
	call.uni (retval0), 
	vprintf, 
	(
	param0, 
	param1
	);
	ld.param.b32 	%r301, [retval0];
	} // callseq 189
$L__BB0_251:
	{ // callseq 190, 0
	.param .b64 param0;
	st.param.b64 	[param0], %rd73;
	.param .b64 retval0;
	call.uni (retval0), 
	malloc, 
	(
	param0
	);
	ld.param.b64 	%rd1009, [retval0];
	} // callseq 190
	@%p140 bra 	$L__BB0_253;
	add.u64 	%rd1010, %SP, 0;
	add.u64 	%rd1011, %SPL, 0;
	mul.wide.s32 	%rd1012, %r26, 8;
	add.s64 	%rd1013, %rd1009, %rd1012;
	mov.b64 	%rd1014, 4621256167635550208;
	st.u64 	[%rd1013], %rd1014;
	add.s64 	%rd1015, %rd999, %rd1012;
	ld.f64 	%fd298, [%rd1015];
	add.s64 	%rd1016, %rd995, %rd1012;
	ld.f64 	%fd299, [%rd1016];
	add.f64 	%fd300, %fd298, %fd299;
	st.f64 	[%rd1013], %fd300;
	ld.f64 	%fd301, [%rd1015];
	ld.f64 	%fd302, [%rd1016];
	st.local.v2.u32 	[%rd1011], {%r23, %r26};
	st.local.f64 	[%rd1011+8], %fd300;
	st.local.v2.f64 	[%rd1011+16], {%fd301, %fd302};
	mov.u64 	%rd1017, $str$1;
	cvta.global.u64 	%rd1018, %rd1017;
	{ // callseq 191, 0
	.param .b64 param0;
	st.param.b64 	[param0], %rd1018;
	.param .b64 param1;
	st.param.b64 	[param1], %rd1010;
	.param .b32 retval0;
	call.uni (retval0), 
	vprintf, 
	(
	param0, 
	param1
	);
	ld.param.b32 	%r303, [retval0];
	} // callseq 191
$L__BB0_253:
	{ // callseq 192, 0
	.param .b64 param0;
	st.param.b64 	[param0], %rd73;
	.param .b64 retval0;
	call.uni (retval0), 
	malloc, 
	(
	param0
	);
	ld.param.b64 	%rd1019, [retval0];
	} // callseq 192
	@%p140 bra 	$L__BB0_255;
	add.u64 	%rd1020, %SP, 0;
	add.u64 	%rd1021, %SPL, 0;
	mul.wide.s32 	%rd1022, %r26, 8;
	add.s64 	%rd1023, %rd1019, %rd1022;
	mov.b64 	%rd1024, 4621256167635550208;
	st.u64 	[%rd1023], %rd1024;
	add.s64 	%rd1025, %rd993, %rd1022;
	ld.f64 	%fd303, [%rd1025];
	add.s64 	%rd1026, %rd994, %rd1022;
	ld.f64 	%fd304, [%rd1026];
	add.f64 	%fd305, %fd303, %fd304;
	st.f64 	[%rd1023], %fd305;
	ld.f64 	%fd306, [%rd1025];
	ld.f64 	%fd307, [%rd1026];
	st.local.v2.u32 	[%rd1021], {%r23, %r26};
	st.local.f64 	[%rd1021+8], %fd305;
	st.local.v2.f64 	[%rd1021+16], {%fd306, %fd307};
	mov.u64 	%rd1027, $str$1;
	cvta.global.u64 	%rd1028, %rd1027;
	{ // callseq 193, 0
	.param .b64 param0;
	st.param.b64 	[param0], %rd1028;
	.param .b64 param1;
	st.param.b64 	[param1], %rd1020;
	.param .b32 retval0;
	call.uni (retval0), 
	vprintf, 
	(
	param0, 
	param1
	);
	ld.param.b32 	%r305, [retval0];
	} // callseq 193
$L__BB0_255:
	{ // callseq 194, 0
	.param .b64 param0;
	st.param.b64 	[param0], %rd73;
	.param .b64 retval0;
	call.uni (retval0), 
	malloc, 
	(
	param0
	);
	ld.param.b64 	%rd1029, [retval0];
	} // callseq 194
	@%p140 bra 	$L__BB0_257;
	add.u64 	%rd1030, %SP, 0;
	add.u64 	%rd1031, %SPL, 0;
	mul.wide.s32 	%rd1032, %r26, 8;
	add.s64 	%rd1033, %rd1029, %rd1032;
	mov.b64 	%rd1034, 4621256167635550208;
	st.u64 	[%rd1033], %rd1034;
	add.s64 	%rd1035, %rd999, %rd1032;
	ld.f64 	%fd308, [%rd1035];
	add.s64 	%rd1036, %rd996, %rd1032;
	ld.f64 	%fd309, [%rd1036];
	add.f64 	%fd310, %fd308, %fd309;
	st.f64 	[%rd1033], %fd310;
	ld.f64 	%fd311, [%rd1035];
	ld.f64 	%fd312, [%rd1036];
	st.local.v2.u32 	[%rd1031], {%r23, %r26};
	st.local.f64 	[%rd1031+8], %fd310;
	st.local.v2.f64 	[%rd1031+16], {%fd311, %fd312};
	mov.u64 	%rd1037, $str$1;
	cvta.global.u64 	%rd1038, %rd1037;
	{ // callseq 195, 0
	.param .b64 param0;
	st.param.b64 	[param0], %rd1038;
	.param .b64 param1;
	st.param.b64 	[param1], %rd1030;
	.param .b32 retval0;
	call.uni (retval0), 
	vprintf, 
	(
	param0, 
	param1
	);
	ld.param.b32 	%r307, [retval0];
	} // callseq 195
$L__BB0_257:
	{ // callseq 196, 0
	.param .b64 param0;
	st.param.b64 	[param0], %rd73;
	.param .b64 retval0;
	call.uni (retval0), 
	malloc, 
	(
	param0
	);
	ld.param.b64 	%rd1039, [retval0];
	} // callseq 196
	@%p140 bra 	$L__BB0_259;
	add.u64 	%rd1040, %SP, 0;
	add.u64 	%rd1041, %SPL, 0;
	mul.wide.s32 	%rd1042, %r26, 8;
	add.s64 	%rd1043, %rd1039, %rd1042;
	mov.b64 	%rd1044, 4621256167635550208;
	st.u64 	[%rd1043], %rd1044;
	add.s64 	%rd1045, %rd1029, %rd1042;
	ld.f64 	%fd313, [%rd1045];
	add.s64 	%rd1046, %rd997, %rd1042;
	ld.f64 	%fd314, [%rd1046];
	add.f64 	%fd315, %fd313, %fd314;
	st.f64 	[%rd1043], %fd315;
	ld.f64 	%fd316, [%rd1045];
	ld.f64 	%fd317, [%rd1046];
	st.local.v2.u32 	[%rd1041], {%r23, %r26};
	st.local.f64 	[%rd1041+8], %fd315;
	st.local.v2.f64 	[%rd1041+16], {%fd316, %fd317};
	mov.u64 	%rd1047, $str$1;
	cvta.global.u64 	%rd1048, %rd1047;
	{ // callseq 197, 0
	.param .b64 param0;
	st.param.b64 	[param0], %rd1048;
	.param .b64 param1;
	st.param.b64 	[param1], %rd1040;
	.param .b32 retval0;
	call.uni (retval0), 
	vprintf, 
	(
	param0, 
	param1
	);
	ld.param.b32 	%r309, [retval0];
	} // callseq 197
$L__BB0_259:
	{ // callseq 198, 0
	.param .b64 param0;
	st.param.b64 	[param0], %rd73;
	.param .b64 retval0;
	call.uni (retval0), 
	malloc, 
	(
	param0
	);
	ld.param.b64 	%rd1049, [retval0];
	} // callseq 198
	@%p140 bra 	$L__BB0_261;
	add.u64 	%rd1050, %SP, 0;
	add.u64 	%rd1051, %SPL, 0;
	mul.wide.s32 	%rd1052, %r26, 8;
	add.s64 	%rd1053, %rd1049, %rd1052;
	mov.b64 	%rd1054, 4621256167635550208;
	st.u64 	[%rd1053], %rd1054;
	add.s64 	%rd1055, %rd1009, %rd1052;
	ld.f64 	%fd318, [%rd1055];
	add.s64 	%rd1056, %rd998, %rd1052;
	ld.f64 	%fd319, [%rd1056];
	sub.f64 	%fd320, %fd318, %fd319;
	st.f64 	[%rd1053], %fd320;
	ld.f64 	%fd321, [%rd1055];
	ld.f64 	%fd322, [%rd1056];
	st.local.v2.u32 	[%rd1051], {%r23, %r26};
	st.local.f64 	[%rd1051+8], %fd320;
	st.local.v2.f64 	[%rd1051+16], {%fd321, %fd322};
	mov.u64 	%rd1057, $str$3;
	cvta.global.u64 	%rd1058, %rd1057;
	{ // callseq 199, 0
	.param .b64 param0;
	st.param.b64 	[param0], %rd1058;
	.param .b64 param1;
	st.param.b64 	[param1], %rd1050;
	.param .b32 retval0;
	call.uni (retval0), 
	vprintf, 
	(
	param0, 
	param1
	);
	ld.param.b32 	%r311, [retval0];
	} // callseq 199
$L__BB0_261:
	{ // callseq 200, 0
	.param .b64 param0;
	st.param.b64 	[param0], %rd73;
	.param .b64 retval0;
	call.uni (retval0), 
	malloc, 
	(
	param0
	);
	ld.param.b64 	%rd1059, [retval0];
	} // callseq 200
	@%p3 bra 	$L__BB0_262;
	bra.uni 	$L__BB0_264;
$L__BB0_262:
	add.u64 	%rd1060, %SP, 32;
	add.u64 	%rd1061, %SPL, 32;
	add.u64 	%rd1063, %SPL, 32;
	add.u64 	%rd1065, %SPL, 32;
	add.u64 	%rd1067, %SPL, 32;
	add.u64 	%rd1069, %SPL, 32;
	mul.wide.s32 	%rd1070, %r26, 8;
	add.s64 	%rd1071, %rd1059, %rd1070;
	mov.b64 	%rd1072, 4621256167635550208;
	st.u64 	[%rd1071], %rd1072;
	add.s64 	%rd1073, %rd1009, %rd1070;
	ld.f64 	%fd323, [%rd1073];
	add.s64 	%rd1074, %rd996, %rd1070;
	ld.f64 	%fd324, [%rd1074];
	add.f64 	%fd325, %fd323, %fd324;
	st.f64 	[%rd1071], %fd325;
	ld.f64 	%fd326, [%rd1073];
	ld.f64 	%fd327, [%rd1074];
	st.local.v2.u32 	[%rd1061], {%r23, %r26};
	st.local.f64 	[%rd1061+8], %fd325;
	st.local.v2.f64 	[%rd1061+16], {%fd326, %fd327};
	mov.u64 	%rd1075, $str$1;
	cvta.global.u64 	%rd1076, %rd1075;
	{ // callseq 201, 0
	.param .b64 param0;
	st.param.b64 	[param0], %rd1076;
	.param .b64 param1;
	st.param.b64 	[param1], %rd1060;
	.param .b32 retval0;
	call.uni (retval0), 
	vprintf, 
	(
	param0, 
	param1
	);
	ld.param.b32 	%r313, [retval0];
	} // callseq 201
	add.s64 	%rd1077, %rd1019, %rd1070;
	ld.f64 	%fd328, [%rd1077];
	st.f64 	[%rd72], %fd328;
	mov.b32 	%r315, 0;
	st.local.v2.u32 	[%rd1063], {%r315, %r6};
	st.local.v2.u32 	[%rd1063+8], {%r315, %r2};
	st.local.v2.u32 	[%rd1063+16], {%r9, %r1};
	st.local.v2.u32 	[%rd1063+24], {%r23, %r2};
	st.local.u32 	[%rd1063+32], %r26;
	st.local.f64 	[%rd1063+40], %fd328;
	st.local.f64 	[%rd1063+48], %fd328;
	mov.u64 	%rd1078, $str$2;
	cvta.global.u64 	%rd1079, %rd1078;
	{ // callseq 202, 0
	.param .b64 param0;
	st.param.b64 	[param0], %rd1079;
	.param .b64 param1;
	st.param.b64 	[param1], %rd1060;
	.param .b32 retval0;
	call.uni (retval0), 
	vprintf, 
	(
	param0, 
	param1
	);
	ld.param.b32 	%r316, [retval0];
	} // callseq 202
	add.s64 	%rd1080, %rd1039, %rd1070;
	ld.f64 	%fd329, [%rd1080];
	add.s32 	%r318, %r5, %r23;
	mul.wide.s32 	%rd1081, %r318, 8;
	add.s64 	%rd1082, %rd1199, %rd1081;
	st.f64 	[%rd1082], %fd329;
	st.local.v2.u32 	[%rd1065], {%r315, %r6};
	st.local.v2.u32 	[%rd1065+8], {%r23, %r2};
	st.local.v2.u32 	[%rd1065+16], {%r318, %r1};
	st.local.v2.u32 	[%rd1065+24], {%r23, %r2};
	st.local.u32 	[%rd1065+32], %r26;
	st.local.f64 	[%rd1065+40], %fd329;
	st.local.f64 	[%rd1065+48], %fd329;
	{ // callseq 203, 0
	.param .b64 param0;
	st.param.b64 	[param0], %rd1079;
	.param .b64 param1;
	st.param.b64 	[param1], %rd1060;
	.param .b32 retval0;
	call.uni (retval0), 
	vprintf, 
	(
	param0, 
	param1
	);
	ld.param.b32 	%r319, [retval0];
	} // callseq 203
	add.s64 	%rd1083, %rd1049, %rd1070;
	ld.f64 	%fd330, [%rd1083];
	add.s32 	%r321, %r23, %r1;
	mad.lo.s32 	%r322, %r321, %r6, %r2;
	mul.wide.s32 	%rd1084, %r322, 8;
	add.s64 	%rd1085, %rd1199, %rd1084;
	st.f64 	[%rd1085], %fd330;
	st.local.v2.u32 	[%rd1067], {%r23, %r6};
	st.local.v2.u32 	[%rd1067+8], {%r315, %r2};
	st.local.v2.u32 	[%rd1067+16], {%r322, %r1};
	st.local.v2.u32 	[%rd1067+24], {%r23, %r2};
	st.local.u32 	[%rd1067+32], %r26;
	st.local.f64 	[%rd1067+40], %fd330;
	st.local.f64 	[%rd1067+48], %fd330;
	{ // callseq 204, 0
	.param .b64 param0;
	st.param.b64 	[param0], %rd1079;
	.param .b64 param1;
	st.param.b64 	[param1], %rd1060;
	.param .b32 retval0;
	call.uni (retval0), 
	vprintf, 
	(
	param0, 
	param1
	);
	ld.param.b32 	%r323, [retval0];
	} // callseq 204
	ld.f64 	%fd331, [%rd1071];
	add.s32 	%r325, %r322, %r23;
	shl.b32 	%r326, %r23, 3;
	cvt.u64.u32 	%rd1086, %r326;
	add.s64 	%rd1087, %rd1085, %rd1086;
	st.f64 	[%rd1087], %fd331;
	st.local.v2.u32 	[%rd1069], {%r23, %r6};
	st.local.v2.u32 	[%rd1069+8], {%r23, %r2};
	st.local.v2.u32 	[%rd1069+16], {%r325, %r1};
	st.local.v2.u32 	[%rd1069+24], {%r23, %r2};
	st.local.u32 	[%rd1069+32], %r26;
	st.local.f64 	[%rd1069+40], %fd331;
	st.local.f64 	[%rd1069+48], %fd331;
	{ // callseq 205, 0
	.param .b64 param0;
	st.param.b64 	[param0], %rd1079;
	.param .b64 param1;
	st.param.b64 	[param1], %rd1060;
	.param .b32 retval0;
	call.uni (retval0), 
	vprintf, 
	(
	param0, 
	param1
	);
	ld.param.b32 	%r327, [retval0];
	} // callseq 205
	bra.uni 	$L__BB0_264;
$L__BB0_263:
	ld.f64 	%fd147, [%rd200];
	ld.f64 	%fd148, [%rd240];
	mul.f64 	%fd149, %fd147, %fd148;
	st.f64 	[%rd1199], %fd149;
$L__BB0_264:
	setp.lt.u32 	%p146, %r7, 4;
	mov.b32 	%r365, 0;
	@%p146 bra 	$L__BB0_267;
	and.b32  	%r365, %r13, -4;
	neg.s32 	%r364, %r365;
	add.s64 	%rd1196, %rd1199, 16;
	add.s64 	%rd1195, %rd1, 16;
$L__BB0_266:
	ld.f64 	%fd332, [%rd1196+-16];
	st.global.f64 	[%rd1195+-16], %fd332;
	ld.f64 	%fd333, [%rd1196+-8];
	st.global.f64 	[%rd1195+-8], %fd333;
	ld.f64 	%fd334, [%rd1196];
	st.global.f64 	[%rd1195], %fd334;
	ld.f64 	%fd335, [%rd1196+8];
	st.global.f64 	[%rd1195+8], %fd335;
	add.s32 	%r364, %r364, 4;
	add.s64 	%rd1196, %rd1196, 32;
	add.s64 	%rd1195, %rd1195, 32;
	setp.ne.s32 	%p147, %r364, 0;
	@%p147 bra 	$L__BB0_266;
$L__BB0_267:
	setp.eq.s32 	%p148, %r14, 0;
	@%p148 bra 	$L__BB0_270;
	mul.wide.u32 	%rd1197, %r365, 8;
	neg.s32 	%r366, %r14;
$L__BB0_269:
	.pragma "nounroll";
	add.s64 	%rd1088, %rd1199, %rd1197;
	ld.f64 	%fd336, [%rd1088];
	add.s64 	%rd1089, %rd1, %rd1197;
	st.global.f64 	[%rd1089], %fd336;
	add.s64 	%rd1197, %rd1197, 8;
	add.s32 	%r366, %r366, 1;
	setp.ne.s32 	%p149, %r366, 0;
	@%p149 bra 	$L__BB0_269;
$L__BB0_270:
	{ // callseq 206, 0
	.param .b64 param0;
	st.param.b64 	[param0], %rd209;
	.param .b64 param1;
	st.param.b64 	[param1], %rd259;
	.param .b64 param2;
	st.param.b64 	[param2], %rd193;
	.param .b32 param3;
	st.param.b32 	[param3], %r6;
	.param .b64 retval0;
	call.uni (retval0), 
	_Z16strassensMultRecPdS_S_i, 
	(
	param0, 
	param1, 
	param2, 
	param3
	);
	ld.param.b64 	%rd1090, [retval0];
	} // callseq 206
	{ // callseq 207, 0
	.param .b64 param0;
	st.param.b64 	[param0], %rd294;
	.param .b64 param1;
	st.param.b64 	[param1], %rd329;
	.param .b64 param2;
	st.param.b64 	[param2], %rd193;
	.param .b32 param3;
	st.param.b32 	[param3], %r6;
	.param .b64 retval0;
	call.uni (retval0), 
	_Z16strassensMultRecPdS_S_i, 
	(
	param0, 
	param1, 
	param2, 
	param3
	);
	ld.param.b64 	%rd1091, [retval0];
	} // callseq 207
	{ // callseq 208, 0
	.param .b64 param0;
	st.param.b64 	[param0], %rd277;
	.param .b64 param1;
	st.param.b64 	[param1], %rd312;
	.param .b64 param2;
	st.param.b64 	[param2], %rd193;
	.param .b32 param3;
	st.param.b32 	[param3], %r6;
	.param .b64 retval0;
	call.uni (retval0), 
	_Z16strassensMultRecPdS_S_i, 
	(
	param0, 
	param1, 
	param2, 
	param3
	);
	ld.param.b64 	%rd1092, [retval0];
	} // callseq 208
	{ // callseq 209, 0
	.param .b64 param0;
	st.param.b64 	[param0], %rd302;
	.param .b64 param1;
	st.param.b64 	[param1], %rd268;
	.param .b64 param2;
	st.param.b64 	[param2], %rd193;
	.param .b32 param3;
	st.param.b32 	[param3], %r6;
	.param .b64 retval0;
	call.uni (retval0), 
	_Z16strassensMultRecPdS_S_i, 
	(
	param0, 
	param1, 
	param2, 
	param3
	);
	ld.param.b64 	%rd1093, [retval0];
	} // callseq 209
	{ // callseq 210, 0
	.param .b64 param0;
	st.param.b64 	[param0], %rd231;
	.param .b64 param1;
	st.param.b64 	[param1], %rd337;
	.param .b64 param2;
	st.param.b64 	[param2], %rd193;
	.param .b32 param3;
	st.param.b32 	[param3], %r6;
	.param .b64 retval0;
	call.uni (retval0), 
	_Z16strassensMultRecPdS_S_i, 
	(
	param0, 
	param1, 
	param2, 
	param3
	);
	ld.param.b64 	%rd1094, [retval0];
	} // callseq 210
	{ // callseq 211, 0
	.param .b64 param0;
	st.param.b64 	[param0], %rd3;
	.param .b64 retval0;
	call.uni (retval0), 
	malloc, 
	(
	param0
	);
	ld.param.b64 	%rd1095, [retval0];
	} // callseq 211
	not.pred 	%p150, %p1;
	@%p150 bra 	$L__BB0_272;
	add.u64 	%rd1096, %SP, 0;
	add.u64 	%rd1097, %SPL, 0;
	mul.wide.s32 	%rd1098, %r9, 8;
	add.s64 	%rd1099, %rd1095, %rd1098;
	mov.b64 	%rd1100, 4621256167635550208;
	st.u64 	[%rd1099], %rd1100;
	add.s64 	%rd1101, %rd1198, %rd1098;
	ld.f64 	%fd337, [%rd1101];
	add.s64 	%rd1102, %rd1199, %rd1098;
	ld.f64 	%fd338, [%rd1102];
	add.f64 	%fd339, %fd337, %fd338;
	st.f64 	[%rd1099], %fd339;
	ld.f64 	%fd340, [%rd1101];
	ld.f64 	%fd341, [%rd1102];
	st.local.v2.u32 	[%rd1097], {%r6, %r9};
	st.local.f64 	[%rd1097+8], %fd339;
	st.local.v2.f64 	[%rd1097+16], {%fd340, %fd341};
	mov.u64 	%rd1103, $str$1;
	cvta.global.u64 	%rd1104, %rd1103;
	{ // callseq 212, 0
	.param .b64 param0;
	st.param.b64 	[param0], %rd1104;
	.param .b64 param1;
	st.param.b64 	[param1], %rd1096;
	.param .b32 retval0;
	call.uni (retval0), 
	vprintf, 
	(
	param0, 
	param1
	);
	ld.param.b32 	%r330, [retval0];
	} // callseq 212
$L__BB0_272:
	{ // callseq 213, 0
	.param .b64 param0;
	st.param.b64 	[param0], %rd3;
	.param .b64 retval0;
	call.uni (retval0), 
	malloc, 
	(
	param0
	);
	ld.param.b64 	%rd1105, [retval0];
	} // callseq 213
	@%p150 bra 	$L__BB0_274;
	add.u64 	%rd1106, %SP, 0;
	add.u64 	%rd1107, %SPL, 0;
	mul.wide.s32 	%rd1108, %r9, 8;
	add.s64 	%rd1109, %rd1105, %rd1108;
	mov.b64 	%rd1110, 4621256167635550208;
	st.u64 	[%rd1109], %rd1110;
	add.s64 	%rd1111, %rd1095, %rd1108;
	ld.f64 	%fd342, [%rd1111];
	add.s64 	%rd1112, %rd1091, %rd1108;
	ld.f64 	%fd343, [%rd1112];
	add.f64 	%fd344, %fd342, %fd343;
	st.f64 	[%rd1109], %fd344;
	ld.f64 	%fd345, [%rd1111];
	ld.f64 	%fd346, [%rd1112];
	st.local.v2.u32 	[%rd1107], {%r6, %r9};
	st.local.f64 	[%rd1107+8], %fd344;
	st.local.v2.f64 	[%rd1107+16], {%fd345, %fd346};
	mov.u64 	%rd1113, $str$1;
	cvta.global.u64 	%rd1114, %rd1113;
	{ // callseq 214, 0
	.param .b64 param0;
	st.param.b64 	[param0], %rd1114;
	.param .b64 param1;
	st.param.b64 	[param1], %rd1106;
	.param .b32 retval0;
	call.uni (retval0), 
	vprintf, 
	(
	param0, 
	param1
	);
	ld.param.b32 	%r332, [retval0];
	} // callseq 214
$L__BB0_274:
	{ // callseq 215, 0
	.param .b64 param0;
	st.param.b64 	[param0], %rd3;
	.param .b64 retval0;
	call.uni (retval0), 
	malloc, 
	(
	param0
	);
	ld.param.b64 	%rd1115, [retval0];
	} // callseq 215
	@%p150 bra 	$L__BB0_276;
	add.u64 	%rd1116, %SP, 0;
	add.u64 	%rd1117, %SPL, 0;
	mul.wide.s32 	%rd1118, %r9, 8;
	add.s64 	%rd1119, %rd1115, %rd1118;
	mov.b64 	%rd1120, 4621256167635550208;
	st.u64 	[%rd1119], %rd1120;
	add.s64 	%rd1121, %rd1199, %rd1118;
	ld.f64 	%fd347, [%rd1121];
	add.s64 	%rd1122, %rd1090, %rd1118;
	ld.f64 	%fd348, [%rd1122];
	add.f64 	%fd349, %fd347, %fd348;
	st.f64 	[%rd1119], %fd349;
	ld.f64 	%fd350, [%rd1121];
	ld.f64 	%fd351, [%rd1122];
	st.local.v2.u32 	[%rd1117], {%r6, %r9};
	st.local.f64 	[%rd1117+8], %fd349;
	st.local.v2.f64 	[%rd1117+16], {%fd350, %fd351};
	mov.u64 	%rd1123, $str$1;
	cvta.global.u64 	%rd1124, %rd1123;
	{ // callseq 216, 0
	.param .b64 param0;
	st.param.b64 	[param0], %rd1124;
	.param .b64 param1;
	st.param.b64 	[param1], %rd1116;
	.param .b32 retval0;
	call.uni (retval0), 
	vprintf, 
	(
	param0, 
	param1
	);
	ld.param.b32 	%r334, [retval0];
	} // callseq 216
$L__BB0_276:
	{ // callseq 217, 0
	.param .b64 param0;
	st.param.b64 	[param0], %rd3;
	.param .b64 retval0;
	call.uni (retval0), 
	malloc, 
	(
	param0
	);
	ld.param.b64 	%rd1125, [retval0];
	} // callseq 217
	@%p150 bra 	$L__BB0_278;
	add.u64 	%rd1126, %SP, 0;
	add.u64 	%rd1127, %SPL, 0;
	mul.wide.s32 	%rd1128, %r9, 8;
	add.s64 	%rd1129, %rd1125, %rd1128;
	mov.b64 	%rd1130, 4621256167635550208;
	st.u64 	[%rd1129], %rd1130;
	add.s64 	%rd1131, %rd1095, %rd1128;
	ld.f64 	%fd352, [%rd1131];
	add.s64 	%rd1132, %rd1092, %rd1128;
	ld.f64 	%fd353, [%rd1132];
	add.f64 	%fd354, %fd352, %fd353;
	st.f64 	[%rd1129], %fd354;
	ld.f64 	%fd355, [%rd1131];
	ld.f64 	%fd356, [%rd1132];
	st.local.v2.u32 	[%rd1127], {%r6, %r9};
	st.local.f64 	[%rd1127+8], %fd354;
	st.local.v2.f64 	[%rd1127+16], {%fd355, %fd356};
	mov.u64 	%rd1133, $str$1;
	cvta.global.u64 	%rd1134, %rd1133;
	{ // callseq 218, 0
	.param .b64 param0;
	st.param.b64 	[param0], %rd1134;
	.param .b64 param1;
	st.param.b64 	[param1], %rd1126;
	.param .b32 retval0;
	call.uni (retval0), 
	vprintf, 
	(
	param0, 
	param1
	);
	ld.param.b32 	%r336, [retval0];
	} // callseq 218
$L__BB0_278:
	{ // callseq 219, 0
	.param .b64 param0;
	st.param.b64 	[param0], %rd3;
	.param .b64 retval0;
	call.uni (retval0), 
	malloc, 
	(
	param0
	);
	ld.param.b64 	%rd1135, [retval0];
	} // callseq 219
	@%p150 bra 	$L__BB0_280;
	add.u64 	%rd1136, %SP, 0;
	add.u64 	%rd1137, %SPL, 0;
	mul.wide.s32 	%rd1138, %r9, 8;
	add.s64 	%rd1139, %rd1135, %rd1138;
	mov.b64 	%rd1140, 4621256167635550208;
	st.u64 	[%rd1139], %rd1140;
	add.s64 	%rd1141, %rd1125, %rd1138;
	ld.f64 	%fd357, [%rd1141];
	add.s64 	%rd1142, %rd1093, %rd1138;
	ld.f64 	%fd358, [%rd1142];
	add.f64 	%fd359, %fd357, %fd358;
	st.f64 	[%rd1139], %fd359;
	ld.f64 	%fd360, [%rd1141];
	ld.f64 	%fd361, [%rd1142];
	st.local.v2.u32 	[%rd1137], {%r6, %r9};
	st.local.f64 	[%rd1137+8], %fd359;
	st.local.v2.f64 	[%rd1137+16], {%fd360, %fd361};
	mov.u64 	%rd1143, $str$1;
	cvta.global.u64 	%rd1144, %rd1143;
	{ // callseq 220, 0
	.param .b64 param0;
	st.param.b64 	[param0], %rd1144;
	.param .b64 param1;
	st.param.b64 	[param1], %rd1136;
	.param .b32 retval0;
	call.uni (retval0), 
	vprintf, 
	(
	param0, 
	param1
	);
	ld.param.b32 	%r338, [retval0];
	} // callseq 220
$L__BB0_280:
	{ // callseq 221, 0
	.param .b64 param0;
	st.param.b64 	[param0], %rd3;
	.param .b64 retval0;
	call.uni (retval0), 
	malloc, 
	(
	param0
	);
	ld.param.b64 	%rd1145, [retval0];
	} // callseq 221
	@%p150 bra 	$L__BB0_282;
	add.u64 	%rd1146, %SP, 0;
	add.u64 	%rd1147, %SPL, 0;
	mul.wide.s32 	%rd1148, %r9, 8;
	add.s64 	%rd1149, %rd1145, %rd1148;
	mov.b64 	%rd1150, 4621256167635550208;
	st.u64 	[%rd1149], %rd1150;
	add.s64 	%rd1151, %rd1105, %rd1148;
	ld.f64 	%fd362, [%rd1151];
	add.s64 	%rd1152, %rd1094, %rd1148;
	ld.f64 	%fd363, [%rd1152];
	sub.f64 	%fd364, %fd362, %fd363;
	st.f64 	[%rd1149], %fd364;
	ld.f64 	%fd365, [%rd1151];
	ld.f64 	%fd366, [%rd1152];
	st.local.v2.u32 	[%rd1147], {%r6, %r9};
	st.local.f64 	[%rd1147+8], %fd364;
	st.local.v2.f64 	[%rd1147+16], {%fd365, %fd366};
	mov.u64 	%rd1153, $str$3;
	cvta.global.u64 	%rd1154, %rd1153;
	{ // callseq 222, 0
	.param .b64 param0;
	st.param.b64 	[param0], %rd1154;
	.param .b64 param1;
	st.param.b64 	[param1], %rd1146;
	.param .b32 retval0;
	call.uni (retval0), 
	vprintf, 
	(
	param0, 
	param1
	);
	ld.param.b32 	%r340, [retval0];
	} // callseq 222
$L__BB0_282:
	{ // callseq 223, 0
	.param .b64 param0;
	st.param.b64 	[param0], %rd3;
	.param .b64 retval0;
	call.uni (retval0), 
	malloc, 
	(
	param0
	);
	ld.param.b64 	%rd1155, [retval0];
	} // callseq 223
	@%p1 bra 	$L__BB0_283;
	bra.uni 	$L__BB0_285;
$L__BB0_283:
	add.u64 	%rd1156, %SP, 32;
	add.u64 	%rd1157, %SPL, 32;
	add.u64 	%rd1159, %SPL, 32;
	add.u64 	%rd1161, %SPL, 32;
	add.u64 	%rd1163, %SPL, 32;
	add.u64 	%rd1165, %SPL, 32;
	mul.wide.s32 	%rd1166, %r9, 8;
	add.s64 	%rd1167, %rd1155, %rd1166;
	mov.b64 	%rd1168, 4621256167635550208;
	st.u64 	[%rd1167], %rd1168;
	add.s64 	%rd1169, %rd1105, %rd1166;
	ld.f64 	%fd367, [%rd1169];
	add.s64 	%rd1170, %rd1092, %rd1166;
	ld.f64 	%fd368, [%rd1170];
	add.f64 	%fd369, %fd367, %fd368;
	st.f64 	[%rd1167], %fd369;
	ld.f64 	%fd370, [%rd1169];
	ld.f64 	%fd371, [%rd1170];
	st.local.v2.u32 	[%rd1165], {%r6, %r9};
	st.local.f64 	[%rd1165+8], %fd369;
	st.local.v2.f64 	[%rd1165+16], {%fd370, %fd371};
	mov.u64 	%rd1171, $str$1;
	cvta.global.u64 	%rd1172, %rd1171;
	{ // callseq 224, 0
	.param .b64 param0;
	st.param.b64 	[param0], %rd1172;
	.param .b64 param1;
	st.param.b64 	[param1], %rd1156;
	.param .b32 retval0;
	call.uni (retval0), 
	vprintf, 
	(
	param0, 
	param1
	);
	ld.param.b32 	%r342, [retval0];
	} // callseq 224
	add.s64 	%rd1173, %rd1115, %rd1166;
	ld.f64 	%fd372, [%rd1173];
	mul.wide.s32 	%rd1174, %r5, 8;
	add.s64 	%rd1175, %rd1203, %rd1174;
	st.f64 	[%rd1175], %fd372;
	mov.b32 	%r344, 0;
	st.local.v2.u32 	[%rd1163], {%r344, %r58};
	st.local.v2.u32 	[%rd1163+8], {%r344, %r2};
	st.local.v2.u32 	[%rd1163+16], {%r5, %r1};
	st.local.v2.u32 	[%rd1163+24], {%r6, %r2};
	st.local.u32 	[%rd1163+32], %r9;
	st.local.f64 	[%rd1163+40], %fd372;
	st.local.f64 	[%rd1163+48], %fd372;
	mov.u64 	%rd1176, $str$2;
	cvta.global.u64 	%rd1177, %rd1176;
	{ // callseq 225, 0
	.param .b64 param0;
	st.param.b64 	[param0], %rd1177;
	.param .b64 param1;
	st.param.b64 	[param1], %rd1156;
	.param .b32 retval0;
	call.uni (retval0), 
	vprintf, 
	(
	param0, 
	param1
	);
	ld.param.b32 	%r345, [retval0];
	} // callseq 225
	add.s64 	%rd1178, %rd1135, %rd1166;
	ld.f64 	%fd373, [%rd1178];
	add.s32 	%r347, %r5, %r6;
	mul.wide.u32 	%rd1179, %r6, 8;
	add.s64 	%rd1180, %rd1175, %rd1179;
	st.f64 	[%rd1180], %fd373;
	st.local.v2.u32 	[%rd1161], {%r344, %r58};
	st.local.v2.u32 	[%rd1161+8], {%r6, %r2};
	st.local.v2.u32 	[%rd1161+16], {%r347, %r1};
	st.local.v2.u32 	[%rd1161+24], {%r6, %r2};
	st.local.u32 	[%rd1161+32], %r9;
	st.local.f64 	[%rd1161+40], %fd373;
	st.local.f64 	[%rd1161+48], %fd373;
	{ // callseq 226, 0
	.param .b64 param0;
	st.param.b64 	[param0], %rd1177;
	.param .b64 param1;
	st.param.b64 	[param1], %rd1156;
	.param .b32 retval0;
	call.uni (retval0), 
	vprintf, 
	(
	param0, 
	param1
	);
	ld.param.b32 	%r348, [retval0];
	} // callseq 226
	add.s64 	%rd1181, %rd1145, %rd1166;
	ld.f64 	%fd374, [%rd1181];
	add.s32 	%r350, %r6, %r1;
	mad.lo.s32 	%r351, %r350, %r58, %r2;
	mul.wide.s32 	%rd1182, %r351, 8;
	add.s64 	%rd1183, %rd1203, %rd1182;
	st.f64 	[%rd1183], %fd374;
	st.local.v2.u32 	[%rd1159], {%r6, %r58};
	st.local.v2.u32 	[%rd1159+8], {%r344, %r2};
	st.local.v2.u32 	[%rd1159+16], {%r351, %r1};
	st.local.v2.u32 	[%rd1159+24], {%r6, %r2};
	st.local.u32 	[%rd1159+32], %r9;
	st.local.f64 	[%rd1159+40], %fd374;
	st.local.f64 	[%rd1159+48], %fd374;
	{ // callseq 227, 0
	.param .b64 param0;
	st.param.b64 	[param0], %rd1177;
	.param .b64 param1;
	st.param.b64 	[param1], %rd1156;
	.param .b32 retval0;
	call.uni (retval0), 
	vprintf, 
	(
	param0, 
	param1
	);
	ld.param.b32 	%r352, [retval0];
	} // callseq 227
	ld.f64 	%fd375, [%rd1167];
	add.s32 	%r354, %r351, %r6;
	add.s64 	%rd1184, %rd1183, %rd1179;
	st.f64 	[%rd1184], %fd375;
	st.local.v2.u32 	[%rd1157], {%r6, %r58};
	st.local.v2.u32 	[%rd1157+8], {%r6, %r2};
	st.local.v2.u32 	[%rd1157+16], {%r354, %r1};
	st.local.v2.u32 	[%rd1157+24], {%r6, %r2};
	st.local.u32 	[%rd1157+32], %r9;
	st.local.f64 	[%rd1157+40], %fd375;
	st.local.f64 	[%rd1157+48], %fd375;
	{ // callseq 228, 0
	.param .b64 param0;
	st.param.b64 	[param0], %rd1177;
	.param .b64 param1;
	st.param.b64 	[param1], %rd1156;
	.param .b32 retval0;
	call.uni (retval0), 
	vprintf, 
	(
	param0, 
	param1
	);
	ld.param.b32 	%r355, [retval0];
	} // callseq 228
	bra.uni 	$L__BB0_285;
$L__BB0_284:
	ld.f64 	%fd1, [%rd191];
	ld.f64 	%fd2, [%rd192];
	mul.f64 	%fd3, %fd1, %fd2;
	st.f64 	[%rd1203], %fd3;
$L__BB0_285:
	setp.eq.s32 	%p156, %r58, 0;
	@%p156 bra 	$L__BB0_292;
	max.u32 	%r48, %r4, 1;
	and.b32  	%r49, %r48, 3;
	setp.lt.u32 	%p157, %r4, 4;
	mov.b32 	%r368, 0;
	@%p157 bra 	$L__BB0_289;
	and.b32  	%r368, %r48, -4;
	neg.s32 	%r367, %r368;
	add.s64 	%rd1201, %rd1203, 16;
	add.s64 	%rd1200, %rd1, 16;
$L__BB0_288:
	ld.f64 	%fd376, [%rd1201+-16];
	st.global.f64 	[%rd1200+-16], %fd376;
	ld.f64 	%fd377, [%rd1201+-8];
	st.global.f64 	[%rd1200+-8], %fd377;
	ld.f64 	%fd378, [%rd1201];
	st.global.f64 	[%rd1200], %fd378;
	ld.f64 	%fd379, [%rd1201+8];
	st.global.f64 	[%rd1200+8], %fd379;
	add.s32 	%r367, %r367, 4;
	add.s64 	%rd1201, %rd1201, 32;
	add.s64 	%rd1200, %rd1200, 32;
	setp.ne.s32 	%p158, %r367, 0;
	@%p158 bra 	$L__BB0_288;
$L__BB0_289:
	setp.eq.s32 	%p159, %r49, 0;
	@%p159 bra 	$L__BB0_292;
	mul.wide.u32 	%rd1202, %r368, 8;
	neg.s32 	%r369, %r49;
$L__BB0_291:
	.pragma "nounroll";
	add.s64 	%rd1185, %rd1203, %rd1202;
	ld.f64 	%fd380, [%rd1185];
	add.s64 	%rd1186, %rd1, %rd1202;
	st.global.f64 	[%rd1186], %fd380;
	add.s64 	%rd1202, %rd1202, 8;
	add.s32 	%r369, %r369, 1;
	setp.ne.s32 	%p160, %r369, 0;
	@%p160 bra 	$L__BB0_291;
$L__BB0_292:
	st.param.b64 	[func_retval0], %rd1203;
	ret;

}
	// .globl	_Z7computePdS_S_S_i
.visible .entry _Z7computePdS_S_S_i(
	.param .u64 .ptr .align 1 _Z7computePdS_S_S_i_param_0,
	.param .u64 .ptr .align 1 _Z7computePdS_S_S_i_param_1,
	.param .u64 .ptr .align 1 _Z7computePdS_S_S_i_param_2,
	.param .u64 .ptr .align 1 _Z7computePdS_S_S_i_param_3,
	.param .u32 _Z7computePdS_S_S_i_param_4
)
{
	.reg .b32 	%r<11>;
	.reg .b64 	%rd<11>;
	.reg .b64 	%fd<2>;

	ld.param.u64 	%rd1, [_Z7computePdS_S_S_i_param_0];
	ld.param.u64 	%rd2, [_Z7computePdS_S_S_i_param_1];
	ld.param.u64 	%rd3, [_Z7computePdS_S_S_i_param_2];
	ld.param.u64 	%rd4, [_Z7computePdS_S_S_i_param_3];
	ld.param.u32 	%r1, [_Z7computePdS_S_S_i_param_4];
	cvta.to.global.u64 	%rd5, %rd1;
	{ // callseq 229, 0
	.param .b64 param0;
	st.param.b64 	[param0], %rd2;
	.param .b64 param1;
	st.param.b64 	[param1], %rd3;
	.param .b64 param2;
	st.param.b64 	[param2], %rd4;
	.param .b32 param3;
	st.param.b32 	[param3], %r1;
	.param .b64 retval0;
	call.uni (retval0), 
	_Z16strassensMultRecPdS_S_i, 
	(
	param0, 
	param1, 
	param2, 
	param3
	);
	ld.param.b64 	%rd6, [retval0];
	} // callseq 229
	mov.u32 	%r2, %ctaid.y;
	mov.u32 	%r3, %ntid.y;
	mov.u32 	%r4, %tid.y;
	mad.lo.s32 	%r5, %r2, %r3, %r4;
	mov.u32 	%r6, %ctaid.x;
	mov.u32 	%r7, %ntid.x;
	mov.u32 	%r8, %tid.x;
	mad.lo.s32 	%r9, %r6, %r7, %r8;
	mad.lo.s32 	%r10, %r1, %r5, %r9;
	mul.wide.s32 	%rd8, %r10, 8;
	add.s64 	%rd9, %rd6, %rd8;
	ld.f64 	%fd1, [%rd9];
	add.s64 	%rd10, %rd5, %rd8;
	st.global.f64 	[%rd10], %fd1;
	ret;

}


// ===== COMPILED SASS (sm_100) =====

	.target	sm_100

	.elftype	@"ET_EXEC"


//--------------------- .note.nv.tkinfo           --------------------------
	.section	.note.nv.tkinfo,"",@"SHT_NOTE"
	.sectionflags	@"SHF_NOTE_NV_TKINFO"
	.tkinfo
        /*0018*/ 	.word	0x00000002
        /*0030*/ 	.string	""
        /*0030*/ 	.string	"ptxas"
        /*0030*/ 	.string	"Cuda compilation tools, release 13.0, V13.0.88"
        /*0030*/ 	.string	"Build cuda_13.0.r13.0/compiler.36424714_0"
        /*0030*/ 	.string	"-arch sm_100 -m 64 "



//--------------------- .note.nv.cuinfo           --------------------------
	.section	.note.nv.cuinfo,"",@"SHT_NOTE"
	.sectionflags	@"SHF_NOTE_NV_CUINFO"
        /*0018*/ 	.short	0x0002
        /*001a*/ 	.short	0x0064
        /*001c*/ 	.short	0x0082
	.zero		2


//--------------------- .nv.info                  --------------------------
	.section	.nv.info,"",@"SHT_CUDA_INFO"
	.align	4


	//----- nvinfo : EIATTR_REGCOUNT
	.align		4
        /*0000*/ 	.byte	0x04, 0x2f
        /*0002*/ 	.short	(.L_5 - .L_4)
	.align		4
.L_4:
        /*0004*/ 	.word	index@(_Z7computePdS_S_S_i)
        /*0008*/ 	.word	0x000000d0


	//----- nvinfo : EIATTR_FRAME_SIZE
	.align		4
.L_5:
        /*000c*/ 	.byte	0x04, 0x11
        /*000e*/ 	.short	(.L_7 - .L_6)
	.align		4
.L_6:
        /*0010*/ 	.word	index@($_Z7computePdS_S_S_i$_Z16strassensMultRecPdS_S_i)
        /*0014*/ 	.word	0x00000000


	//----- nvinfo : EIATTR_FRAME_SIZE
	.align		4
.L_7:
        /*0018*/ 	.byte	0x04, 0x11
        /*001a*/ 	.short	(.L_9 - .L_8)
	.align		4
.L_8:
        /*001c*/ 	.word	index@(_Z7computePdS_S_S_i)
        /*0020*/ 	.word	0x00000000


	//----- nvinfo : EIATTR_MIN_STACK_SIZE
	.align		4
.L_9:
        /*0024*/ 	.byte	0x04, 0x12
        /*0026*/ 	.short	(.L_11 - .L_10)
	.align		4
.L_10:
        /*0028*/ 	.word	index@(_Z7computePdS_S_S_i)
        /*002c*/ 	.word	0x00000000
.L_11:


//--------------------- .nv.compat                --------------------------
	.section	.nv.compat,"",@"SHT_CUDA_COMPAT_INFO"
	.align	4
        /*0000*/ 	.byte	0x02, 0x09, 0x00, 0x00, 0x02, 0x02, 0x01, 0x00, 0x02, 0x05, 0x05, 0x00, 0x03, 0x07, 0x01, 0x01
        /*0010*/ 	.byte	0x02, 0x03, 0x00, 0x00, 0x02, 0x06, 0x01, 0x00, 0x04, 0x0b, 0x08, 0x00, 0x01, 0x00, 0x00, 0x00
        /*0020*/ 	.byte	0x00, 0x00, 0x00, 0x00


//--------------------- .nv.info._Z7computePdS_S_S_i --------------------------
	.section	.nv.info._Z7computePdS_S_S_i,"",@"SHT_CUDA_INFO"
	.sectionflags	@""
	.align	4


	//----- nvinfo : EIATTR_CUDA_API_VERSION
	.align		4
        /*0000*/ 	.byte	0x04, 0x37
        /*0002*/ 	.short	(.L_13 - .L_12)
.L_12:
        /*0004*/ 	.word	0x00000082


	//----- nvinfo : EIATTR_KPARAM_INFO
	.align		4
.L_13:
        /*0008*/ 	.byte	0x04, 0x17
        /*000a*/ 	.short	(.L_15 - .L_14)
.L_14:
        /*000c*/ 	.word	0x00000000
        /*0010*/ 	.short	0x0004
        /*0012*/ 	.short	0x0020
        /*0014*/ 	.byte	0x00, 0xf0, 0x11, 0x00


	//----- nvinfo : EIATTR_KPARAM_INFO
	.align		4
.L_15:
        /*0018*/ 	.byte	0x04, 0x17
        /*001a*/ 	.short	(.L_17 - .L_16)
.L_16:
        /*001c*/ 	.word	0x00000000
        /*0020*/ 	.short	0x0003
        /*0022*/ 	.short	0x0018
        /*0024*/ 	.byte	0x00, 0xf5, 0x21, 0x00


	//----- nvinfo : EIATTR_KPARAM_INFO
	.align		4
.L_17:
        /*0028*/ 	.byte	0x04, 0x17
        /*002a*/ 	.short	(.L_19 - .L_18)
.L_18:
        /*002c*/ 	.word	0x00000000
        /*0030*/ 	.short	0x0002
        /*0032*/ 	.short	0x0010
        /*0034*/ 	.byte	0x00, 0xf5, 0x21, 0x00


	//----- nvinfo : EIATTR_KPARAM_INFO
	.align		4
.L_19:
        /*0038*/ 	.byte	0x04, 0x17
        /*003a*/ 	.short	(.L_21 - .L_20)
.L_20:
        /*003c*/ 	.word	0x00000000
        /*0040*/ 	.short	0x0001
        /*0042*/ 	.short	0x0008
        /*0044*/ 	.byte	0x00, 0xf5, 0x21, 0x00


	//----- nvinfo : EIATTR_KPARAM_INFO
	.align		4
.L_21:
        /*0048*/ 	.byte	0x04, 0x17
        /*004a*/ 	.short	(.L_23 - .L_22)
.L_22:
        /*004c*/ 	.word	0x00000000
        /*0050*/ 	.short	0x0000
        /*0052*/ 	.short	0x0000
        /*0054*/ 	.byte	0x00, 0xf5, 0x21, 0x00


	//----- nvinfo : EIATTR_SPARSE_MMA_MASK
	.align		4
.L_23:
        /*0058*/ 	.byte	0x03, 0x50
        /*005a*/ 	.short	0x0000


	//----- nvinfo : EIATTR_MAXREG_COUNT
	.align		4
        /*005c*/ 	.byte	0x03, 0x1b
        /*005e*/ 	.short	0x00ff


	//----- nvinfo : EIATTR_EXTERNS
	.align		4
        /*0060*/ 	.byte	0x04, 0x0f
        /*0062*/ 	.short	(.L_25 - .L_24)


	//   ....[0]....
	.align		4
.L_24:
        /*0064*/ 	.word	index@(vprintf)


	//   ....[1]....
	.align		4
        /*0068*/ 	.word	index@(malloc)


	//----- nvinfo : EIATTR_MERCURY_ISA_VERSION
	.align		4
.L_25:
        /*006c*/ 	.byte	0x03, 0x5f
        /*006e*/ 	.short	0x0101


	//----- nvinfo : EIATTR_VRC_CTA_INIT_COUNT
	.align		4
        /*0070*/ 	.byte	0x02, 0x4a
	.zero		1
	.zero		1


	//----- nvinfo : EIATTR_SYSCALL_OFFSETS
	.align		4
        /*0074*/ 	.byte	0x04, 0x46
        /*0076*/ 	.short	(.L_27 - .L_26)


	//   ....[0]....
.L_26:
        /*0078*/ 	.word	0x00000ae0


	//   ....[1]....
        /*007c*/ 	.word	0x00000c60


	//   ....[2]....
        /*0080*/ 	.word	0x00000e80


	//   ....[3]....
        /*0084*/ 	.word	0x00000ef0


	//   ....[4]....
        /*0088*/ 	.word	0x00001120


	//   ....[5]....
        /*008c*/ 	.word	0x00001190


	//   ....[6]....
        /*0090*/ 	.word	0x000013a0


	//   ....[7]....
        /*0094*/ 	.word	0x00001410


	//   ....[8]....
        /*0098*/ 	.word	0x00001650


	//   ....[9]....
        /*009c*/ 	.word	0x000016c0


	//   ....[10]....
        /*00a0*/ 	.word	0x000018a0


	//   ....[11]....
        /*00a4*/ 	.word	0x00001910


	//   ....[12]....
        /*00a8*/ 	.word	0x00001b10


	//   ....[13]....
        /*00ac*/ 	.word	0x00001b80


	//   ....[14]....
        /*00b0*/ 	.word	0x00001db0


	//   ....[15]....
        /*00b4*/ 	.word	0x00001e20


	//   ....[16]....
        /*00b8*/ 	.word	0x00002060


	//   ....[17]....
        /*00bc*/ 	.word	0x000020d0


	//   ....[18]....
        /*00c0*/ 	.word	0x00002300


	//   ....[19]....
        /*00c4*/ 	.word	0x00002370


	//   ....[20]....
        /*00c8*/ 	.word	0x000025b0


	//   ....[21]....
        /*00cc*/ 	.word	0x00002620


	//   ....[22]....
        /*00d0*/ 	.word	0x00002850


	//   ....[23]....
        /*00d4*/ 	.word	0x000028c0


	//   ....[24]....
        /*00d8*/ 	.word	0x00002b10


	//   ....[25]....
        /*00dc*/ 	.word	0x00002b80


	//   ....[26]....
        /*00e0*/ 	.word	0x00002db0


	//   ....[27]....
        /*00e4*/ 	.word	0x00002e20


	//   ....[28]....
        /*00e8*/ 	.word	0x00003060


	//   ....[29]....
        /*00ec*/ 	.word	0x000030d0


	//   ....[30]....
        /*00f0*/ 	.word	0x00003300


	//   ....[31]....
        /*00f4*/ 	.word	0x00003370


	//   ....[32]....
        /*00f8*/ 	.word	0x000035b0


	//   ....[33]....
        /*00fc*/ 	.word	0x00003650


	//   ....[34]....
        /*0100*/ 	.word	0x000037a0


	//   ....[35]....
        /*0104*/ 	.word	0x000039d0


	//   ....[36]....
        /*0108*/ 	.word	0x00003a40


	//   ....[37]....
        /*010c*/ 	.word	0x00003c60


	//   ....[38]....
        /*0110*/ 	.word	0x00003cd0


	//   ....[39]....
        /*0114*/ 	.word	0x00003ec0


	//   ....[40]....
        /*0118*/ 	.word	0x00003f30


	//   ....[41]....
        /*011c*/ 	.word	0x00004160


	//   ....[42]....
        /*0120*/ 	.word	0x000041d0


	//   ....[43]....
        /*0124*/ 	.word	0x000043e0


	//   ....[44]....
        /*0128*/ 	.word	0x00004450


	//   ....[45]....
        /*012c*/ 	.word	0x00004630


	//   ....[46]....
        /*0130*/ 	.word	0x000046a0


	//   ....[47]....
        /*0134*/ 	.word	0x000048c0


	//   ....[48]....
        /*0138*/ 	.word	0x00004930


	//   ....[49]....
        /*013c*/ 	.word	0x00004b70


	//   ....[50]....
        /*0140*/ 	.word	0x00004be0


	//   ....[51]....
        /*0144*/ 	.word	0x00004e20


	//   ....[52]....
        /*0148*/ 	.word	0x00004e90


	//   ....[53]....
        /*014c*/ 	.word	0x000050d0


	//   ....[54]....
        /*0150*/ 	.word	0x00005140


	//   ....[55]....
        /*0154*/ 	.word	0x00005370


	//   ....[56]....
        /*0158*/ 	.word	0x000053e0


	//   ....[57]....
        /*015c*/ 	.word	0x00005630


	//   ....[58]....
        /*0160*/ 	.word	0x000056a0


	//   ....[59]....
        /*0164*/ 	.word	0x000058e0


	//   ....[60]....
        /*0168*/ 	.word	0x00005950


	//   ....[61]....
        /*016c*/ 	.word	0x00005b90


	//   ....[62]....
        /*0170*/ 	.word	0x00005c00


	//   ....[63]....
        /*0174*/ 	.word	0x00005e30


	//   ....[64]....
        /*0178*/ 	.word	0x00005ea0


	//   ....[65]....
        /*017c*/ 	.word	0x000060f0


	//   ....[66]....
        /*0180*/ 	.word	0x000066a0


	//   ....[67]....
        /*0184*/ 	.word	0x000068e0


	//   ....[68]....
        /*0188*/ 	.word	0x00006950


	//   ....[69]....
        /*018c*/ 	.word	0x00006b90


	//   ....[70]....
        /*0190*/ 	.word	0x00006c00


	//   ....[71]....
        /*0194*/ 	.word	0x00006e40


	//   ....[72]....
        /*0198*/ 	.word	0x00006eb0


	//   ....[73]....
        /*019c*/ 	.word	0x000070f0


	//   ....[74]....
        /*01a0*/ 	.word	0x00007160


	//   ....[75]....
        /*01a4*/ 	.word	0x000073a0


	//   ....[76]....
        /*01a8*/ 	.word	0x00007410


	//   ....[77]....
        /*01ac*/ 	.word	0x00007650


	//   ....[78]....
        /*01b0*/ 	.word	0x000076c0


	//   ....[79]....
        /*01b4*/ 	.word	0x00007900


	//   ....[80]....
        /*01b8*/ 	.word	0x00007a90


	//   ....[81]....
        /*01bc*/ 	.word	0x00007c30


	//   ....[82]....
        /*01c0*/ 	.word	0x00007de0


	//   ....[83]....
        /*01c4*/ 	.word	0x00007f80


	//   ....[84]....
        /*01c8*/ 	.word	0x00008460


	//   ....[85]....
        /*01cc*/ 	.word	0x000085b0


	//   ....[86]....
        /*01d0*/ 	.word	0x000087f0


	//   ....[87]....
        /*01d4*/ 	.word	0x00008860


	//   ....[88]....
        /*01d8*/ 	.word	0x00008a60


	//   ....[89]....
        /*01dc*/ 	.word	0x00008ad0


	//   ....[90]....
        /*01e0*/ 	.word	0x00008cc0


	//   ....[91]....
        /*01e4*/ 	.word	0x00008d30


	//   ....[92]....
        /*01e8*/ 	.word	0x00008f50


	//   ....[93]....
        /*01ec*/ 	.word	0x00008fc0


	//   ....[94]....
        /*01f0*/ 	.word	0x000091b0


	//   ....[95]....
        /*01f4*/ 	.word	0x00009220


	//   ....[96]....
        /*01f8*/ 	.word	0x00009400


	//   ....[97]....
        /*01fc*/ 	.word	0x00009470


	//   ....[98]....
        /*0200*/ 	.word	0x00009680


	//   ....[99]....
        /*0204*/ 	.word	0x000096f0


	//   ....[100]....
        /*0208*/ 	.word	0x00009910


	//   ....[101]....
        /*020c*/ 	.word	0x00009980


	//   ....[102]....
        /*0210*/ 	.word	0x00009ba0


	//   ....[103]....
        /*0214*/ 	.word	0x00009c10


	//   ....[104]....
        /*0218*/ 	.word	0x00009e40


	//   ....[105]....
        /*021c*/ 	.word	0x00009eb0


	//   ....[106]....
        /*0220*/ 	.word	0x0000a0d0


	//   ....[107]....
        /*0224*/ 	.word	0x0000a140


	//   ....[108]....
        /*0228*/ 	.word	0x0000a370


	//   ....[109]....
        /*022c*/ 	.word	0x0000a3e0


	//   ....[110]....
        /*0230*/ 	.word	0x0000a600


	//   ....[111]....
        /*0234*/ 	.word	0x0000a670


	//   ....[112]....
        /*0238*/ 	.word	0x0000a8a0


	//   ....[113]....
        /*023c*/ 	.word	0x0000a910


	//   ....[114]....
        /*0240*/ 	.word	0x0000ab30


	//   ....[115]....
        /*0244*/ 	.word	0x0000aba0


	//   ....[116]....
        /*0248*/ 	.word	0x0000add0


	//   ....[117]....
        /*024c*/ 	.word	0x0000ae70


	//   ....[118]....
        /*0250*/ 	.word	0x0000afd0


	//   ....[119]....
        /*0254*/ 	.word	0x0000b220


	//   ....[120]....
        /*0258*/ 	.word	0x0000b290


	//   ....[121]....
        /*025c*/ 	.word	0x0000b4a0


	//   ....[122]....
        /*0260*/ 	.word	0x0000b510


	//   ....[123]....
        /*0264*/ 	.word	0x0000b710


	//   ....[124]....
        /*0268*/ 	.word	0x0000b780


	//   ....[125]....
        /*026c*/ 	.word	0x0000b9b0


	//   ....[126]....
        /*0270*/ 	.word	0x0000ba20


	//   ....[127]....
        /*0274*/ 	.word	0x0000bc30


	//   ....[128]....
        /*0278*/ 	.word	0x0000bca0


	//   ....[129]....
        /*027c*/ 	.word	0x0000be90


	//   ....[130]....
        /*0280*/ 	.word	0x0000bf00


	//   ....[131]....
        /*0284*/ 	.word	0x0000c120


	//   ....[132]....
        /*0288*/ 	.word	0x0000c190


	//   ....[133]....
        /*028c*/ 	.word	0x0000c3c0


	//   ....[134]....
        /*0290*/ 	.word	0x0000c430


	//   ....[135]....
        /*0294*/ 	.word	0x0000c660


	//   ....[136]....
        /*0298*/ 	.word	0x0000c6d0


	//   ....[137]....
        /*029c*/ 	.word	0x0000c910


	//   ....[138]....
        /*02a0*/ 	.word	0x0000c980


	//   ....[139]....
        /*02a4*/ 	.word	0x0000cbb0


	//   ....[140]....
        /*02a8*/ 	.word	0x0000cc20


	//   ....[141]....
        /*02ac*/ 	.word	0x0000ce60


	//   ....[142]....
        /*02b0*/ 	.word	0x0000ced0


	//   ....[143]....
        /*02b4*/ 	.word	0x0000d100


	//   ....[144]....
        /*02b8*/ 	.word	0x0000d170


	//   ....[145]....
        /*02bc*/ 	.word	0x0000d3b0


	//   ....[146]....
        /*02c0*/ 	.word	0x0000d420


	//   ....[147]....
        /*02c4*/ 	.word	0x0000d650


	//   ....[148]....
        /*02c8*/ 	.word	0x0000d6c0


	//   ....[149]....
        /*02cc*/ 	.word	0x0000d900


	//   ....[150]....
        /*02d0*/ 	.word	0x0000dee0


	//   ....[151]....
        /*02d4*/ 	.word	0x0000e130


	//   ....[152]....
        /*02d8*/ 	.word	0x0000e1a0


	//   ....[153]....
        /*02dc*/ 	.word	0x0000e3e0


	//   ....[154]....
        /*02e0*/ 	.word	0x0000e450


	//   ....[155]....
        /*02e4*/ 	.word	0x0000e690


	//   ....[156]....
        /*02e8*/ 	.word	0x0000e700


	//   ....[157]....
        /*02ec*/ 	.word	0x0000e940


	//   ....[158]....
        /*02f0*/ 	.word	0x0000e9b0


	//   ....[159]....
        /*02f4*/ 	.word	0x0000ebf0


	//   ....[160]....
        /*02f8*/ 	.word	0x0000ec60


	//   ....[161]....
        /*02fc*/ 	.word	0x0000eea0


	//   ....[162]....
        /*0300*/ 	.word	0x0000ef10


	//   ....[163]....
        /*0304*/ 	.word	0x0000f130


	//   ....[164]....
        /*0308*/ 	.word	0x0000f2f0


	//   ....[165]....
        /*030c*/ 	.word	0x0000f4c0


	//   ....[166]....
        /*0310*/ 	.word	0x0000f680


	//   ....[167]....
        /*0314*/ 	.word	0x0000f830


	//   ....[168]....
        /*0318*/ 	.word	0x00010190


	//   ....[169]....
        /*031c*/ 	.word	0x000103e0


	//   ....[170]....
        /*0320*/ 	.word	0x00010450


	//   ....[171]....
        /*0324*/ 	.word	0x00010680


	//   ....[172]....
        /*0328*/ 	.word	0x000106f0


	//   ....[173]....
        /*032c*/ 	.word	0x00010920


	//   ....[174]....
        /*0330*/ 	.word	0x00010990


	//   ....[175]....
        /*0334*/ 	.word	0x00010bc0


	//   ....[176]....
        /*0338*/ 	.word	0x00010c30


	//   ....[177]....
        /*033c*/ 	.word	0x00010e60


	//   ....[178]....
        /*0340*/ 	.word	0x00010ed0


	//   ....[179]....
        /*0344*/ 	.word	0x00011100


	//   ....[180]....
        /*0348*/ 	.word	0x00011170


	//   ....[181]....
        /*034c*/ 	.word	0x00011390


	//   ....[182]....
        /*0350*/ 	.word	0x00011530


	//   ....[183]....
        /*0354*/ 	.word	0x000116e0


	//   ....[184]....
        /*0358*/ 	.word	0x00011880


	//   ....[185]....
        /*035c*/ 	.word	0x00011a10


	//   ....[186]....
        /*0360*/ 	.word	0x000122b0


	//   ....[187]....
        /*0364*/ 	.word	0x000124f0


	//   ....[188]....
        /*0368*/ 	.word	0x00012560


	//   ....[189]....
        /*036c*/ 	.word	0x000127a0


	//   ....[190]....
        /*0370*/ 	.word	0x00012810


	//   ....[191]....
        /*0374*/ 	.word	0x00012a50


	//   ....[192]....
        /*0378*/ 	.word	0x00012ac0


	//   ....[193]....
        /*037c*/ 	.word	0x00012d00


	//   ....[194]....
        /*0380*/ 	.word	0x00012d70


	//   ....[195]....
        /*0384*/ 	.word	0x00012fb0


	//   ....[196]....
        /*0388*/ 	.word	0x00013020


	//   ....[197]....
        /*038c*/ 	.word	0x00013260


	//   ....[198]....
        /*0390*/ 	.word	0x000132d0


	//   ....[199]....
        /*0394*/ 	.word	0x00013500


	//   ....[200]....
        /*0398*/ 	.word	0x000136b0


	//   ....[201]....
        /*039c*/ 	.word	0x00013850


	//   ....[202]....
        /*03a0*/ 	.word	0x000139f0


	//   ....[203]....
        /*03a4*/ 	.word	0x00013b70


	//----- nvinfo : EIATTR_EXIT_INSTR_OFFSETS
	.align		4
.L_27:
        /*03a8*/ 	.byte	0x04, 0x1c
        /*03aa*/ 	.short	(.L_29 - .L_28)


	//   ....[0]....
.L_28:
        /*03ac*/ 	.word	0x000001f0


	//----- nvinfo : EIATTR_CRS_STACK_SIZE
	.align		4
.L_29:
        /*03b0*/ 	.byte	0x04, 0x1e
        /*03b2*/ 	.short	(.L_31 - .L_30)
.L_30:
        /*03b4*/ 	.word	0x00000000


	//----- nvinfo : EIATTR_CBANK_PARAM_SIZE
	.align		4
.L_31:
        /*03b8*/ 	.byte	0x03, 0x19
        /*03ba*/ 	.short	0x0024


	//----- nvinfo : EIATTR_PARAM_CBANK
	.align		4
        /*03bc*/ 	.byte	0x04, 0x0a
        /*03be*/ 	.short	(.L_33 - .L_32)
	.align		4
.L_32:
        /*03c0*/ 	.word	index@(.nv.constant0._Z7computePdS_S_S_i)
        /*03c4*/ 	.short	0x0380
        /*03c6*/ 	.short	0x0024


	//----- nvinfo : EIATTR_SW_WAR
	.align		4
.L_33:
        /*03c8*/ 	.byte	0x04, 0x36
        /*03ca*/ 	.short	(.L_35 - .L_34)
.L_34:
        /*03cc*/ 	.word	0x00000008
.L_35:


//--------------------- .nv.callgraph             --------------------------
	.section	.nv.callgraph,"",@"SHT_CUDA_CALLGRAPH"
	.align	4
	.sectionentsize	8
	.align		4
        /*0000*/ 	.word	0x00000000
	.align		4
        /*0004*/ 	.word	0xffffffff
	.align		4
        /*0008*/ 	.word	index@(_Z7computePdS_S_S_i)
	.align		4
        /*000c*/ 	.word	index@(vprintf)
	.align		4
        /*0010*/ 	.word	index@(_Z7computePdS_S_S_i)
	.align		4
        /*0014*/ 	.word	index@(malloc)
	.align		4
        /*0018*/ 	.word	0x00000000
	.align		4
        /*001c*/ 	.word	0xfffffffe
	.align		4
        /*0020*/ 	.word	0x00000000
	.align		4
        /*0024*/ 	.word	0xfffffffd
	.align		4
        /*0028*/ 	.word	0x00000000
	.align		4
        /*002c*/ 	.word	0xfffffffc


//--------------------- .nv.constant4             --------------------------
	.section	.nv.constant4,"a",@progbits
	.align	8
	.align		8
.nv.constant4:
        /*0000*/ 	.dword	vprintf
	.align		8
        /*0008*/ 	.dword	malloc
	.align		8
        /*0010*/ 	.dword	$str
	.align		8
        /*0018*/ 	.dword	$str$1
	.align		8
        /*0020*/ 	.dword	$str$2
	.align		8
        /*0028*/ 	.dword	$str$3


//--------------------- .text._Z7computePdS_S_S_i --------------------------
	.section	.text._Z7computePdS_S_S_i,"ax",@progbits
	.align	128
        .global         _Z7computePdS_S_S_i
        .type           _Z7computePdS_S_S_i,@function
        .size           _Z7computePdS_S_S_i,(.L_x_329 - _Z7computePdS_S_S_i)
        .other          _Z7computePdS_S_S_i,@"STO_CUDA_ENTRY STV_DEFAULT"
_Z7computePdS_S_S_i:
.text._Z7computePdS_S_S_i:
[----:B------:R-:W0:Y:S01]  /*0000*/  LDC R1, c[0x0][0x37c] ;  /* 0x0000df00ff017b82 */ /* 0x000e220000000800 */
[----:B------:R-:W1:Y:S01]  /*0010*/  LDCU.64 UR4, c[0x0][0x388] ;  /* 0x00007100ff0477ac */ /* 0x000e620008000a00 */
[----:B------:R-:W-:Y:S01]  /*0020*/  MOV R20, 0x100 ;  /* 0x0000010000147802 */ /* 0x000fe20000000f00 */
[----:B------:R-:W-:Y:S01]  /*0030*/  IMAD.MOV.U32 R21, RZ, RZ, 0x0 ;  /* 0x00000000ff157424 */ /* 0x000fe200078e00ff */
[----:B------:R-:W2:Y:S01]  /*0040*/  LDCU.64 UR6, c[0x0][0x390] ;  /* 0x00007200ff0677ac */ /* 0x000ea20008000a00 */
[----:B------:R-:W3:Y:S01]  /*0050*/  LDCU.64 UR8, c[0x0][0x398] ;  /* 0x00007300ff0877ac */ /* 0x000ee20008000a00 */
[----:B------:R-:W4:Y:S01]  /*0060*/  LDCU UR10, c[0x0][0x3a0] ;  /* 0x00007400ff0a77ac */ /* 0x000f220008000800 */
[----:B------:R-:W0:Y:S01]  /*0070*/  LDCU.64 UR36, c[0x0][0x358] ;  /* 0x00006b00ff2477ac */ /* 0x000e220008000a00 */
[----:B-1----:R-:W-:Y:S02]  /*0080*/  IMAD.U32 R4, RZ, RZ, UR4 ;  /* 0x00000004ff047e24 */ /* 0x002fe4000f8e00ff */
[----:B------:R-:W-:-:S02]  /*0090*/  IMAD.U32 R5, RZ, RZ, UR5 ;  /* 0x00000005ff057e24 */ /* 0x000fc4000f8e00ff */
[----:B--2---:R-:W-:Y:S02]  /*00a0*/  IMAD.U32 R6, RZ, RZ, UR6 ;  /* 0x00000006ff067e24 */ /* 0x004fe4000f8e00ff */
[----:B------:R-:W-:Y:S02]  /*00b0*/  IMAD.U32 R7, RZ, RZ, UR7 ;  /* 0x00000007ff077e24 */ /* 0x000fe4000f8e00ff */
[----:B---3--:R-:W-:Y:S01]  /*00c0*/  IMAD.U32 R8, RZ, RZ, UR8 ;  /* 0x00000008ff087e24 */ /* 0x008fe2000f8e00ff */
[----:B------:R-:W-:Y:S01]  /*00d0*/  MOV R9, UR9 ;  /* 0x0000000900097c02 */ /* 0x000fe20008000f00 */
[----:B----4-:R-:W-:-:S07]  /*00e0*/  IMAD.U32 R10, RZ, RZ, UR10 ;  /* 0x0000000aff0a7e24 */ /* 0x010fce000f8e00ff */
[----:B0-----:R-:W-:Y:S05]  /*00f0*/  CALL.REL.NOINC `($_Z7computePdS_S_S_i$_Z16strassensMultRecPdS_S_i) ;  /* 0x0000000000407944 */ /* 0x001fea0003c00000 */
[----:B------:R-:W0:Y:S01]  /*0100*/  S2R R3, SR_TID.Y ;  /* 0x0000000000037919 */ /* 0x000e220000002200 */
[----:B------:R-:W0:Y:S01]  /*0110*/  S2UR UR4, SR_CTAID.Y ;  /* 0x00000000000479c3 */ /* 0x000e220000002600 */
[----:B------:R-:W1:Y:S01]  /*0120*/  LDCU UR6, c[0x0][0x3a0] ;  /* 0x00007400ff0677ac */ /* 0x000e620008000800 */
[----:B------:R-:W2:Y:S06]  /*0130*/  S2R R7, SR_TID.X ;  /* 0x0000000000077919 */ /* 0x000eac0000002100 */
[----:B------:R-:W0:Y:S08]  /*0140*/  LDC R0, c[0x0][0x364] ;  /* 0x0000d900ff007b82 */ /* 0x000e300000000800 */
[----:B------:R-:W2:Y:S08]  /*0150*/  S2UR UR5, SR_CTAID.X ;  /* 0x00000000000579c3 */ /* 0x000eb00000002500 */
[----:B------:R-:W2:Y:S01]  /*0160*/  LDC R2, c[0x0][0x360] ;  /* 0x0000d800ff027b82 */ /* 0x000ea20000000800 */
[----:B0-----:R-:W-:-:S02]  /*0170*/  IMAD R0, R0, UR4, R3 ;  /* 0x0000000400007c24 */ /* 0x001fc4000f8e0203 */
[----:B--2---:R-:W-:-:S04]  /*0180*/  IMAD R3, R2, UR5, R7 ;  /* 0x0000000502037c24 */ /* 0x004fc8000f8e0207 */
[----:B-1----:R-:W-:Y:S02]  /*0190*/  IMAD R7, R0, UR6, R3 ;  /* 0x0000000600077c24 */ /* 0x002fe4000f8e0203 */
[----:B------:R-:W0:Y:S02]  /*01a0*/  LDC.64 R2, c[0x0][0x380] ;  /* 0x0000e000ff027b82 */ /* 0x000e240000000a00 */
[----:B------:R-:W-:-:S06]  /*01b0*/  IMAD.WIDE R4, R7, 0x8, R4 ;  /* 0x0000000807047825 */ /* 0x000fcc00078e0204 */
[----:B------:R-:W2:Y:S01]  /*01c0*/  LD.E.64 R4, desc[UR36][R4.64] ;  /* 0x0000002404047980 */ /* 0x000ea2000c101b00 */
[----:B0-----:R-:W-:-:S05]  /*01d0*/  IMAD.WIDE R2, R7, 0x8, R2 ;  /* 0x0000000807027825 */ /* 0x001fca00078e0202 */
[----:B--2---:R-:W-:Y:S01]  /*01e0*/  STG.E.64 desc[UR36][R2.64], R4 ;  /* 0x0000000402007986 */ /* 0x004fe2000c101b24 */
[----:B------:R-:W-:Y:S05]  /*01f0*/  EXIT ;  /* 0x000000000000794d */ /* 0x000fea0003800000 */
        .type           $_Z7computePdS_S_S_i$_Z16strassensMultRecPdS_S_i,@function
        .size           $_Z7computePdS_S_S_i$_Z16strassensMultRecPdS_S_i,(.L_x_329 - $_Z7computePdS_S_S_i$_Z16strassensMultRecPdS_S_i)
$_Z7computePdS_S_S_i$_Z16strassensMultRecPdS_S_i:
[----:B------:R-:W-:Y:S02]  /*0200*/  IMAD.MOV.U32 R3, RZ, RZ, R1 ;  /* 0x000000ffff037224 */ /* 0x000fe400078e0001 */
[----:B------:R-:W-:-:S05]  /*0210*/  VIADD R1, R1, 0xfffffe00 ;  /* 0xfffffe0001017836 */ /* 0x000fca0000000000 */
[----:B------:R-:W-:-:S05]  /*0220*/  LOP3.LUT R1, R1, 0xfffffff0, RZ, 0xc0, !PT ;  /* 0xfffffff001017812 */ /* 0x000fca00078ec0ff */
[----:B------:R-:W-:Y:S04]  /*0230*/  STL [R1+0x1f8], R205 ;  /* 0x0001f8cd01007387 */ /* 0x000fe80000100800 */
        /* <DEDUP_REMOVED lines=88> */
[----:B------:R0:W-:Y:S04]  /*07c0*/  STL [R1+0x170], R135 ;  /* 0x0001708701007387 */ /* 0x0001e80000100800 */
[----:B------:R1:W-:Y:S04]  /*07d0*/  STL [R1+0x16c], R134 ;  /* 0x00016c8601007387 */ /* 0x0003e80000100800 */
[----:B------:R2:W-:Y:S01]  /*07e0*/  STL [R1+0x168], R133 ;  /* 0x0001688501007387 */ /* 0x0005e20000100800 */
[----:B0-----:R-:W0:Y:S05]  /*07f0*/  BMOV.32.CLEAR R135, B11 ;  /* 0x000000000b877355 */ /* 0x001e2a0000100000 */
[----:B------:R3:W-:Y:S01]  /*0800*/  STL [R1+0x164], R132 ;  /* 0x0001648401007387 */ /* 0x0007e20000100800 */
[----:B-1----:R-:W1:Y:S05]  /*0810*/  BMOV.32.CLEAR R134, B10 ;  /* 0x000000000a867355 */ /* 0x002e6a0000100000 */
[----:B------:R4:W-:Y:S01]  /*0820*/  STL [R1+0x160], R127 ;  /* 0x0001607f01007387 */ /* 0x0009e20000100800 */
[----:B--2---:R-:W2:Y:S05]  /*0830*/  BMOV.32.CLEAR R133, B9 ;  /* 0x0000000009857355 */ /* 0x004eaa0000100000 */
[----:B------:R5:W-:Y:S01]  /*0840*/  STL [R1+0x15c], R126 ;  /* 0x00015c7e01007387 */ /* 0x000be20000100800 */
[----:B---3--:R-:W3:Y:S05]  /*0850*/  BMOV.32.CLEAR R132, B8 ;  /* 0x0000000008847355 */ /* 0x008eea0000100000 */
[----:B----4-:R-:W4:Y:S05]  /*0860*/  BMOV.32.CLEAR R127, B7 ;  /* 0x00000000077f7355 */ /* 0x010f2a0000100000 */
[----:B-----5:R-:W0:Y:S05]  /*0870*/  BMOV.32.CLEAR R126, B6 ;  /* 0x00000000067e7355 */ /* 0x020e2a0000100000 */
[----:B------:R5:W-:Y:S04]  /*0880*/  STL [R1+0x130], R103 ;  /* 0x0001306701007387 */ /* 0x000be80000100800 */
[----:B------:R1:W-:Y:S04]  /*0890*/  STL [R1+0x108], R85 ;  /* 0x0001085501007387 */ /* 0x0003e80000100800 */
[----:B------:R2:W-:Y:S01]  /*08a0*/  STL [R1+0xb8], R45 ;  /* 0x0000b82d01007387 */ /* 0x0005e20000100800 */
[----:B-----5:R-:W-:-:S03]  /*08b0*/  IMAD.MOV.U32 R103, RZ, RZ, R3 ;  /* 0x000000ffff677224 */ /* 0x020fc600078e0003 */
[----:B------:R5:W-:Y:S01]  /*08c0*/  STL [R1+0xb4], R44 ;  /* 0x0000b42c01007387 */ /* 0x000be20000100800 */
[----:B-1----:R-:W-:-:S03]  /*08d0*/  MOV R85, R10 ;  /* 0x0000000a00557202 */ /* 0x002fc60000000f00 */
[----:B------:R1:W-:Y:S01]  /*08e0*/  STL [R1+0x98], R29 ;  /* 0x0000981d01007387 */ /* 0x0003e20000100800 */
[----:B--2---:R-:W-:-:S03]  /*08f0*/  IMAD.MOV.U32 R45, RZ, RZ, R9 ;  /* 0x000000ffff2d7224 */ /* 0x004fc600078e0009 */
[----:B------:R2:W-:Y:S01]  /*0900*/  STL [R1+0x94], R28 ;  /* 0x0000941c01007387 */ /* 0x0005e20000100800 */
[----:B-----5:R-:W-:-:S03]  /*0910*/  MOV R44, R8 ;  /* 0x00000008002c7202 */ /* 0x020fc60000000f00 */
[----:B------:R5:W-:Y:S01]  /*0920*/  STL [R1+0x68], R17 ;  /* 0x0000681101007387 */ /* 0x000be20000100800 */
[----:B-1----:R-:W-:-:S03]  /*0930*/  IMAD.MOV.U32 R29, RZ, RZ, R7 ;  /* 0x000000ffff1d7224 */ /* 0x002fc600078e0007 */
[----:B------:R1:W-:Y:S01]  /*0940*/  STL [R1+0x64], R16 ;  /* 0x0000641001007387 */ /* 0x0003e20000100800 */
[----:B--2---:R-:W-:Y:S02]  /*0950*/  IMAD.MOV.U32 R28, RZ, RZ, R6 ;  /* 0x000000ffff1c7224 */ /* 0x004fe400078e0006 */
[----:B-----5:R-:W-:Y:S02]  /*0960*/  IMAD.MOV.U32 R17, RZ, RZ, R5 ;  /* 0x000000ffff117224 */ /* 0x020fe400078e0005 */
[----:B-1----:R-:W-:Y:S01]  /*0970*/  IMAD.MOV.U32 R16, RZ, RZ, R4 ;  /* 0x000000ffff107224 */ /* 0x002fe200078e0004 */
[----:B------:R-:W1:Y:S01]  /*0980*/  S2R R0, SR_TID.Y ;  /* 0x0000000000007919 */ /* 0x000e620000002200 */
[----:B------:R-:W2:Y:S01]  /*0990*/  LDCU UR5, c[0x0][0x2fc] ;  /* 0x00005f80ff0577ac */ /* 0x000ea20008000800 */
[----:B------:R-:W1:Y:S01]  /*09a0*/  LDC R77, c[0x0][0x364] ;  /* 0x0000d900ff4d7b82 */ /* 0x000e620000000800 */
[----:B------:R-:W-:Y:S01]  /*09b0*/  BSSY.RECONVERGENT B10, `(.L_x_0) ;  /* 0x00013610000a7945 */ /* 0x000fe20003800200 */
[----:B------:R-:W5:Y:S01]  /*09c0*/  S2R R2, SR_TID.X ;  /* 0x0000000000027919 */ /* 0x000f620000002100 */
[----:B------:R-:W3:Y:S05]  /*09d0*/  LDCU UR4, c[0x0][0x2f8] ;  /* 0x00005f00ff0477ac */ /* 0x000eea0008000800 */
[----:B------:R-:W1:Y:S08]  /*09e0*/  S2UR UR6, SR_CTAID.Y ;  /* 0x00000000000679c3 */ /* 0x000e700000002600 */
[----:B------:R-:W5:Y:S01]  /*09f0*/  S2UR UR7, SR_CTAID.X ;  /* 0x00000000000779c3 */ /* 0x000f620000002500 */
[----:B---3--:R-:W-:-:S07]  /*0a00*/  IADD3 R102, P1, PT, R1, UR4, RZ ;  /* 0x0000000401667c10 */ /* 0x008fce000ff3e0ff */
[----:B------:R-:W5:Y:S01]  /*0a10*/  LDC R71, c[0x0][0x360] ;  /* 0x0000d800ff477b82 */ /* 0x000f620000000800 */
[----:B--2---:R-:W-:Y:S02]  /*0a20*/  IMAD.X R101, RZ, RZ, UR5, P1 ;  /* 0x00000005ff657e24 */ /* 0x004fe400088e06ff */
[----:B-1----:R-:W-:-:S04]  /*0a30*/  IMAD R77, R77, UR6, R0 ;  /* 0x000000064d4d7c24 */ /* 0x002fc8000f8e0200 */
[----:B------:R-:W-:Y:S02]  /*0a40*/  IMAD R124, R77, R85, RZ ;  /* 0x000000554d7c7224 */ /* 0x000fe400078e02ff */
[----:B-----5:R-:W-:-:S04]  /*0a50*/  IMAD R71, R71, UR7, R2 ;  /* 0x0000000747477c24 */ /* 0x020fc8000f8e0202 */
[----:B------:R-:W-:-:S05]  /*0a60*/  IMAD.MOV R3, RZ, RZ, -R71 ;  /* 0x000000ffff037224 */ /* 0x000fca00078e0a47 */
[----:B------:R-:W-:-:S13]  /*0a70*/  ISETP.NE.AND P0, PT, R124, R3, PT ;  /* 0x000000037c00720c */ /* 0x000fda0003f05270 */
[----:B0---4-:R-:W-:Y:S05]  /*0a80*/  @P0 BRA `(.L_x_1) ;  /* 0x00000134004c0947 */ /* 0x011fea0003800000 */
[----:B------:R-:W-:Y:S01]  /*0a90*/  MOV R0, 0x8 ;  /* 0x0000000800007802 */ /* 0x000fe20000000f00 */
[----:B------:R-:W-:-:S03]  /*0aa0*/  IMAD R4, R85, R85, RZ ;  /* 0x0000005555047224 */ /* 0x000fc600078e02ff */
[----:B------:R0:W1:Y:S01]  /*0ab0*/  LDC.64 R2, c[0x4][R0] ;  /* 0x0100000000027b82 */ /* 0x0000620000000a00 */
[----:B------:R-:W-:-:S07]  /*0ac0*/  IMAD.WIDE.U32 R4, R4, 0x8, RZ ;  /* 0x0000000804047825 */ /* 0x000fce00078e00ff */
[----:B------:R-:W-:-:S07]  /*0ad0*/  LEPC R20, `(.L_x_2) ;  /* 0x000000001014794e */ /* 0x000fce0000000000 */
[----:B01----:R-:W-:Y:S05]  /*0ae0*/  CALL.ABS.NOINC R2 ;  /* 0x0000000002007343 */ /* 0x003fea0003c00000 */
.L_x_2:
[----:B------:R-:W0:Y:S01]  /*0af0*/  LDC.64 R62, c[0x0][0x358] ;  /* 0x0000d600ff3e7b82 */ /* 0x000e220000000a00 */
[----:B------:R-:W-:Y:S01]  /*0b00*/  VIMNMX R0, PT, PT, R77, R71, !PT ;  /* 0x000000474d007248 */ /* 0x000fe20007fe0100 */
[----:B------:R-:W-:Y:S01]  /*0b10*/  IMAD.IADD R87, R71, 0x1, R124 ;  /* 0x0000000147577824 */ /* 0x000fe200078e027c */
[----:B------:R-:W-:Y:S01]  /*0b20*/  BSSY.RECONVERGENT B9, `(.L_x_3) ;  /* 0x000130f000097945 */ /* 0x000fe20003800200 */
[----:B------:R-:W-:Y:S01]  /*0b30*/  IMAD.MOV.U32 R38, RZ, RZ, R4 ;  /* 0x000000ffff267224 */ /* 0x000fe200078e0004 */
[----:B------:R-:W-:Y:S01]  /*0b40*/  ISETP.GE.AND P0, PT, R0, R85, PT ;  /* 0x000000550000720c */ /* 0x000fe20003f06270 */
[----:B------:R-:W-:-:S12]  /*0b50*/  IMAD.MOV.U32 R39, RZ, RZ, R5 ;  /* 0x000000ffff277224 */ /* 0x000fd800078e0005 */
[----:B------:R-:W-:Y:S01]  /*0b60*/  @!P0 IMAD.WIDE R2, R87, 0x8, R38 ;  /* 0x0000000857028825 */ /* 0x000fe200078e0226 */
[----:B------:R-:W-:-:S03]  /*0b70*/  @!P0 MOV R4, 0x0 ;  /* 0x0000000000048802 */ /* 0x000fc60000000f00 */
[----:B------:R-:W-:Y:S01]  /*0b80*/  @!P0 IMAD.MOV.U32 R5, RZ, RZ, 0x40220000 ;  /* 0x40220000ff058424 */ /* 0x000fe200078e00ff */
[----:B0-----:R-:W-:Y:S02]  /*0b90*/  @!P0 R2UR UR4, R62 ;  /* 0x000000003e0482ca */ /* 0x001fe400000e0000 */
[----:B------:R-:W-:-:S13]  /*0ba0*/  @!P0 R2UR UR5, R63 ;  /* 0x000000003f0582ca */ /* 0x000fda00000e0000 */
[----:B------:R0:W-:Y:S01]  /*0bb0*/  @!P0 ST.E.64 desc[UR4][R2.64], R4 ;  /* 0x0000000402008985 */ /* 0x0001e2000c101b04 */
[----:B------:R-:W-:-:S13]  /*0bc0*/  ISETP.GE.AND P0, PT, R85, 0x2, PT ;  /* 0x000000025500780c */ /* 0x000fda0003f06270 */
[----:B0-----:R-:W-:Y:S05]  /*0bd0*/  @!P0 BRA `(.L_x_4) ;  /* 0x0000012c00ec8947 */ /* 0x001fea0003800000 */
[----:B------:R-:W-:Y:S02]  /*0be0*/  MOV R0, 0x8 ;  /* 0x0000000800007802 */ /* 0x000fe40000000f00 */
[----:B------:R-:W-:Y:S02]  /*0bf0*/  SHF.R.U32.HI R84, RZ, 0x1, R85 ;  /* 0x00000001ff547819 */ /* 0x000fe40000011655 */
[----:B------:R0:W1:Y:S03]  /*0c00*/  LDC.64 R2, c[0x4][R0] ;  /* 0x0100000000027b82 */ /* 0x0000660000000a00 */
[----:B------:R-:W-:-:S04]  /*0c10*/  IMAD R173, R84, R84, RZ ;  /* 0x0000005454ad7224 */ /* 0x000fc800078e02ff */
[----:B------:R-:W-:-:S04]  /*0c20*/  IMAD.WIDE.U32 R24, R173, 0x8, RZ ;  /* 0x00000008ad187825 */ /* 0x000fc800078e00ff */
[----:B------:R-:W-:Y:S02]  /*0c30*/  IMAD.MOV.U32 R4, RZ, RZ, R24 ;  /* 0x000000ffff047224 */ /* 0x000fe400078e0018 */
[----:B0-----:R-:W-:-:S07]  /*0c40*/  IMAD.MOV.U32 R5, RZ, RZ, R25 ;  /* 0x000000ffff057224 */ /* 0x001fce00078e0019 */
[----:B------:R-:W-:-:S07]  /*0c50*/  LEPC R20, `(.L_x_5) ;  /* 0x000000001014794e */ /* 0x000fce0000000000 */
[----:B-1----:R-:W-:Y:S05]  /*0c60*/  CALL.ABS.NOINC R2 ;  /* 0x0000000002007343 */ /* 0x002fea0003c00000 */
.L_x_5:
[-C--:B------:R-:W-:Y:S01]  /*0c70*/  ISETP.GE.AND P0, PT, R71, R84.reuse, PT ;  /* 0x000000544700720c */ /* 0x080fe20003f06270 */
[CC--:B------:R-:W-:Y:S01]  /*0c80*/  IMAD R42, R77.reuse, R84.reuse, RZ ;  /* 0x000000544d2a7224 */ /* 0x0c0fe200078e02ff */
[----:B------:R-:W-:Y:S01]  /*0c90*/  MOV R109, R5 ;  /* 0x00000005006d7202 */ /* 0x000fe20000000f00 */
[----:B------:R-:W-:Y:S01]  /*0ca0*/  IMAD.MOV.U32 R108, RZ, RZ, R4 ;  /* 0x000000ffff6c7224 */ /* 0x000fe200078e0004 */
[----:B------:R-:W-:Y:S01]  /*0cb0*/  ISETP.LT.U32.AND P1, PT, R77, R84, !P0 ;  /* 0x000000544d00720c */ /* 0x000fe20004721070 */
[----:B------:R-:W-:Y:S01]  /*0cc0*/  IMAD.IADD R86, R71, 0x1, R42 ;  /* 0x0000000147567824 */ /* 0x000fe200078e022a */
[----:B------:R-:W-:Y:S02]  /*0cd0*/  BSSY.RECONVERGENT B6, `(.L_x_6) ;  /* 0x000001c000067945 */ /* 0x000fe40003800200 */
[----:B------:R-:W-:Y:S01]  /*0ce0*/  P2R R125, PR, RZ, 0x2 ;  /* 0x00000002ff7d7803 */ /* 0x000fe20000000000 */
[C---:B------:R-:W-:Y:S01]  /*0cf0*/  IMAD.WIDE R110, R86.reuse, 0x8, R108 ;  /* 0x00000008566e7825 */ /* 0x040fe200078e026c */
[----:B------:R-:W-:-:S07]  /*0d00*/  ISETP.GE.AND P0, PT, R86, R173, PT ;  /* 0x000000ad5600720c */ /* 0x000fce0003f06270 */
[----:B------:R-:W-:Y:S01]  /*0d10*/  @P1 R2UR UR4, R62 ;  /* 0x000000003e0412ca */ /* 0x000fe200000e0000 */
[----:B------:R-:W-:Y:S01]  /*0d20*/  @P1 IMAD.MOV.U32 R2, RZ, RZ, 0x0 ;  /* 0x00000000ff021424 */ /* 0x000fe200078e00ff */
[----:B------:R-:W-:Y:S01]  /*0d30*/  @P1 R2UR UR5, R63 ;  /* 0x000000003f0512ca */ /* 0x000fe200000e0000 */
[----:B------:R-:W-:-:S12]  /*0d40*/  @P1 IMAD.MOV.U32 R3, RZ, RZ, 0x40220000 ;  /* 0x40220000ff031424 */ /* 0x000fd800078e00ff */
[----:B------:R0:W-:Y:S01]  /*0d50*/  @P1 ST.E.64 desc[UR4][R110.64], R2 ;  /* 0x000000026e001985 */ /* 0x0001e2000c101b04 */
[----:B------:R-:W-:Y:S05]  /*0d60*/  @P0 BRA `(.L_x_7) ;  /* 0x0000000000480947 */ /* 0x000fea0003800000 */
[----:B------:R-:W-:Y:S01]  /*0d70*/  R2UR UR4, R62 ;  /* 0x000000003e0472ca */ /* 0x000fe200000e0000 */
[----:B0-----:R-:W-:Y:S01]  /*0d80*/  IMAD.WIDE R2, R87, 0x8, R16 ;  /* 0x0000000857027825 */ /* 0x001fe200078e0210 */
[----:B------:R-:W-:-:S13]  /*0d90*/  R2UR UR5, R63 ;  /* 0x000000003f0572ca */ /* 0x000fda00000e0000 */
[----:B------:R-:W2:Y:S01]  /*0da0*/  LD.E.64 R2, desc[UR4][R2.64] ;  /* 0x0000000402027980 */ /* 0x000ea2000c101b00 */
[----:B------:R-:W-:Y:S01]  /*0db0*/  R2UR UR6, R62 ;  /* 0x000000003e0672ca */ /* 0x000fe200000e0000 */
[----:B------:R-:W0:Y:S01]  /*0dc0*/  LDCU.64 UR4, c[0x4][0x10] ;  /* 0x01000200ff0477ac */ /* 0x000e220008000a00 */
[----:B------:R-:W-:Y:S01]  /*0dd0*/  R2UR UR7, R63 ;  /* 0x000000003f0772ca */ /* 0x000fe200000e0000 */
[----:B------:R-:W-:Y:S01]  /*0de0*/  IMAD.MOV.U32 R6, RZ, RZ, R102 ;  /* 0x000000ffff067224 */ /* 0x000fe200078e0066 */
[----:B------:R-:W-:Y:S02]  /*0df0*/  MOV R0, 0x0 ;  /* 0x0000000000007802 */ /* 0x000fe40000000f00 */
[----:B------:R-:W-:Y:S02]  /*0e00*/  MOV R7, R101 ;  /* 0x0000006500077202 */ /* 0x000fe40000000f00 */
[----:B------:R1:W3:Y:S01]  /*0e10*/  LDC.64 R8, c[0x4][R0] ;  /* 0x0100000000087b82 */ /* 0x0002e20000000a00 */
[----:B0-----:R-:W-:-:S02]  /*0e20*/  IMAD.U32 R4, RZ, RZ, UR4 ;  /* 0x00000004ff047e24 */ /* 0x001fc4000f8e00ff */
[----:B------:R-:W-:-:S04]  /*0e30*/  IMAD.U32 R5, RZ, RZ, UR5 ;  /* 0x00000005ff057e24 */ /* 0x000fc8000f8e00ff */
[----:B--2---:R1:W-:Y:S04]  /*0e40*/  ST.E.64 desc[UR6][R110.64], R2 ;  /* 0x000000026e007985 */ /* 0x0043e8000c101b06 */
[----:B------:R1:W-:Y:S04]  /*0e50*/  STL.64 [R1+0x10], R2 ;  /* 0x0000100201007387 */ /* 0x0003e80000100a00 */
[----:B---3--:R1:W-:Y:S02]  /*0e60*/  STL.128 [R1], R84 ;  /* 0x0000005401007387 */ /* 0x0083e40000100c00 */
[----:B------:R-:W-:-:S07]  /*0e70*/  LEPC R20, `(.L_x_7) ;  /* 0x000000001014794e */ /* 0x000fce0000000000 */
[----:B-1----:R-:W-:Y:S05]  /*0e80*/  CALL.ABS.NOINC R8 ;  /* 0x0000000008007343 */ /* 0x002fea0003c00000 */
.L_x_7:
[----:B------:R-:W-:Y:S05]  /*0e90*/  BSYNC.RECONVERGENT B6 ;  /* 0x0000000000067941 */ /* 0x000fea0003800200 */
.L_x_6:
[----:B------:R-:W-:Y:S01]  /*0ea0*/  MOV R0, 0x8 ;  /* 0x0000000800007802 */ /* 0x000fe20000000f00 */
[----:B------:R-:W-:Y:S02]  /*0eb0*/  IMAD.MOV.U32 R4, RZ, RZ, R24 ;  /* 0x000000ffff047224 */ /* 0x000fe400078e0018 */
[----:B------:R-:W-:Y:S01]  /*0ec0*/  IMAD.MOV.U32 R5, RZ, RZ, R25 ;  /* 0x000000ffff057224 */ /* 0x000fe200078e0019 */
[----:B0-----:R0:W1:Y:S06]  /*0ed0*/  LDC.64 R2, c[0x4][R0] ;  /* 0x0100000000027b82 */ /* 0x00106c0000000a00 */
[----:B------:R-:W-:-:S07]  /*0ee0*/  LEPC R20, `(.L_x_8) ;  /* 0x000000001014794e */ /* 0x000fce0000000000 */
[----:B01----:R-:W-:Y:S05]  /*0ef0*/  CALL.ABS.NOINC R2 ;  /* 0x0000000002007343 */ /* 0x003fea0003c00000 */
.L_x_8:
[----:B------:R-:W-:Y:S01]  /*0f00*/  ISETP.NE.AND P6, PT, R125, RZ, PT ;  /* 0x000000ff7d00720c */ /* 0x000fe20003fc5270 */
[----:B------:R-:W-:Y:S01]  /*0f10*/  IMAD.MOV.U32 R36, RZ, RZ, R4 ;  /* 0x000000ffff247224 */ /* 0x000fe200078e0004 */
[----:B------:R-:W-:Y:S01]  /*0f20*/  ISETP.GE.AND P0, PT, R86, R173, PT ;  /* 0x000000ad5600720c */ /* 0x000fe20003f06270 */
[----:B------:R-:W-:Y:S01]  /*0f30*/  IMAD.MOV.U32 R37, RZ, RZ, R5 ;  /* 0x000000ffff257224 */ /* 0x000fe200078e0005 */
[----:B------:R-:W-:Y:S09]  /*0f40*/  BSSY.RECONVERGENT B6, `(.L_x_9) ;  /* 0x000001f000067945 */ /* 0x000ff20003800200 */
[----:B------:R-:W-:Y:S01]  /*0f50*/  @P6 R2UR UR4, R62 ;  /* 0x000000003e0462ca */ /* 0x000fe200000e0000 */
[----:B------:R-:W-:Y:S01]  /*0f60*/  @P6 IMAD.MOV.U32 R4, RZ, RZ, 0x0 ;  /* 0x00000000ff046424 */ /* 0x000fe200078e00ff */
[----:B------:R-:W-:Y:S01]  /*0f70*/  @P6 R2UR UR5, R63 ;  /* 0x000000003f0562ca */ /* 0x000fe200000e0000 */
[----:B------:R-:W-:Y:S01]  /*0f80*/  @P6 IMAD.WIDE R2, R86, 0x8, R36 ;  /* 0x0000000856026825 */ /* 0x000fe200078e0224 */
[----:B------:R-:W-:-:S11]  /*0f90*/  @P6 MOV R5, 0x40220000 ;  /* 0x4022000000056802 */ /* 0x000fd60000000f00 */
[----:B------:R0:W-:Y:S01]  /*0fa0*/  @P6 ST.E.64 desc[UR4][R2.64], R4 ;  /* 0x0000000402006985 */ /* 0x0001e2000c101b04 */
[----:B------:R-:W-:Y:S05]  /*0fb0*/  @P0 BRA `(.L_x_10) ;  /* 0x00000000005c0947 */ /* 0x000fea0003800000 */
[----:B------:R-:W-:Y:S01]  /*0fc0*/  R2UR UR4, R62 ;  /* 0x000000003e0472ca */ /* 0x000fe200000e0000 */
[----:B------:R-:W-:Y:S01]  /*0fd0*/  IMAD.IADD R15, R87, 0x1, R84 ;  /* 0x00000001570f7824 */ /* 0x000fe200078e0254 */
[----:B------:R-:W-:-:S03]  /*0fe0*/  R2UR UR5, R63 ;  /* 0x000000003f0572ca */ /* 0x000fc600000e0000 */
[----:B0-----:R-:W-:-:S10]  /*0ff0*/  IMAD.WIDE R2, R15, 0x8, R16 ;  /* 0x000000080f027825 */ /* 0x001fd400078e0210 */
[----:B------:R-:W2:Y:S01]  /*1000*/  LD.E.64 R2, desc[UR4][R2.64] ;  /* 0x0000000402027980 */ /* 0x000ea2000c101b00 */
[----:B------:R-:W-:Y:S01]  /*1010*/  R2UR UR6, R62 ;  /* 0x000000003e0672ca */ /* 0x000fe200000e0000 */
[----:B------:R-:W-:Y:S01]  /*1020*/  IMAD.WIDE R8, R86, 0x8, R36 ;  /* 0x0000000856087825 */ /* 0x000fe200078e0224 */
[----:B------:R-:W-:Y:S01]  /*1030*/  R2UR UR7, R63 ;  /* 0x000000003f0772ca */ /* 0x000fe200000e0000 */
[----:B------:R-:W0:Y:S01]  /*1040*/  LDCU.64 UR4, c[0x4][0x10] ;  /* 0x01000200ff0477ac */ /* 0x000e220008000a00 */
[----:B------:R-:W-:Y:S01]  /*1050*/  MOV R0, 0x0 ;  /* 0x0000000000007802 */ /* 0x000fe20000000f00 */
[----:B------:R-:W-:Y:S02]  /*1060*/  IMAD.MOV.U32 R12, RZ, RZ, R84 ;  /* 0x000000ffff0c7224 */ /* 0x000fe400078e0054 */
[----:B------:R-:W-:Y:S01]  /*1070*/  IMAD.MOV.U32 R13, RZ, RZ, R85 ;  /* 0x000000ffff0d7224 */ /* 0x000fe200078e0055 */
[----:B------:R1:W3:Y:S01]  /*1080*/  LDC.64 R10, c[0x4][R0] ;  /* 0x01000000000a7b82 */ /* 0x0002e20000000a00 */
[----:B------:R-:W-:-:S02]  /*1090*/  IMAD.MOV.U32 R14, RZ, RZ, R86 ;  /* 0x000000ffff0e7224 */ /* 0x000fc400078e0056 */
[----:B------:R-:W-:Y:S02]  /*10a0*/  IMAD.MOV.U32 R6, RZ, RZ, R102 ;  /* 0x000000ffff067224 */ /* 0x000fe400078e0066 */
[----:B------:R-:W-:Y:S02]  /*10b0*/  IMAD.MOV.U32 R7, RZ, RZ, R101 ;  /* 0x000000ffff077224 */ /* 0x000fe400078e0065 */
[----:B0-----:R-:W-:Y:S01]  /*10c0*/  IMAD.U32 R4, RZ, RZ, UR4 ;  /* 0x00000004ff047e24 */ /* 0x001fe2000f8e00ff */
[----:B------:R-:W-:Y:S01]  /*10d0*/  MOV R5, UR5 ;  /* 0x0000000500057c02 */ /* 0x000fe20008000f00 */
[----:B--2---:R1:W-:Y:S04]  /*10e0*/  ST.E.64 desc[UR6][R8.64], R2 ;  /* 0x0000000208007985 */ /* 0x0043e8000c101b06 */
[----:B------:R1:W-:Y:S04]  /*10f0*/  STL.128 [R1], R12 ;  /* 0x0000000c01007387 */ /* 0x0003e80000100c00 */
[----:B---3--:R1:W-:Y:S02]  /*1100*/  STL.64 [R1+0x10], R2 ;  /* 0x0000100201007387 */ /* 0x0083e40000100a00 */
[----:B------:R-:W-:-:S07]  /*1110*/  LEPC R20, `(.L_x_10) ;  /* 0x000000001014794e */ /* 0x000fce0000000000 */
[----:B-1----:R-:W-:Y:S05]  /*1120*/  CALL.ABS.NOINC R10 ;  /* 0x000000000a007343 */ /* 0x002fea0003c00000 */
.L_x_10:
[----:B------:R-:W-:Y:S05]  /*1130*/  BSYNC.RECONVERGENT B6 ;  /* 0x0000000000067941 */ /* 0x000fea0003800200 */
.L_x_9:
[----:B------:R-:W-:Y:S01]  /*1140*/  MOV R0, 0x8 ;  /* 0x0000000800007802 */ /* 0x000fe20000000f00 */
[----:B0-----:R-:W-:Y:S02]  /*1150*/  IMAD.MOV.U32 R4, RZ, RZ, R24 ;  /* 0x000000ffff047224 */ /* 0x001fe400078e0018 */
[----:B------:R-:W-:Y:S01]  /*1160*/  IMAD.MOV.U32 R5, RZ, RZ, R25 ;  /* 0x000000ffff057224 */ /* 0x000fe200078e0019 */
[----:B------:R0:W1:Y:S06]  /*1170*/  LDC.64 R2, c[0x4][R0] ;  /* 0x0100000000027b82 */ /* 0x00006c0000000a00 */
[----:B------:R-:W-:-:S07]  /*1180*/  LEPC R20, `(.L_x_11) ;  /* 0x000000001014794e */ /* 0x000fce0000000000 */
[----:B01----:R-:W-:Y:S05]  /*1190*/  CALL.ABS.NOINC R2 ;  /* 0x0000000002007343 */ /* 0x003fea0003c00000 */
.L_x_11:
[----:B------:R-:W-:Y:S01]  /*11a0*/  ISETP.NE.AND P6, PT, R125, RZ, PT ;  /* 0x000000ff7d00720c */ /* 0x000fe20003fc5270 */
[C---:B------:R-:W-:Y:S01]  /*11b0*/  IMAD.WIDE R26, R86.reuse, 0x8, R4 ;  /* 0x00000008561a7825 */ /* 0x040fe200078e0204 */
[----:B------:R-:W-:Y:S01]  /*11c0*/  ISETP.GE.AND P0, PT, R86, R173, PT ;  /* 0x000000ad5600720c */ /* 0x000fe20003f06270 */
[----:B------:R-:W-:Y:S10]  /*11d0*/  BSSY.RECONVERGENT B6, `(.L_x_12) ;  /* 0x000001e000067945 */ /* 0x000ff40003800200 */
[----:B------:R-:W-:Y:S01]  /*11e0*/  @P6 R2UR UR4, R62 ;  /* 0x000000003e0462ca */ /* 0x000fe200000e0000 */
[----:B------:R-:W-:Y:S01]  /*11f0*/  @P6 IMAD.MOV.U32 R2, RZ, RZ, 0x0 ;  /* 0x00000000ff026424 */ /* 0x000fe200078e00ff */
[----:B------:R-:W-:-:S02]  /*1200*/  @P6 R2UR UR5, R63 ;  /* 0x000000003f0562ca */ /* 0x000fc400000e0000 */
[----:B------:R-:W-:-:S11]  /*1210*/  @P6 MOV R3, 0x40220000 ;  /* 0x4022000000036802 */ /* 0x000fd60000000f00 */
[----:B------:R0:W-:Y:S01]  /*1220*/  @P6 ST.E.64 desc[UR4][R26.64], R2 ;  /* 0x000000021a006985 */ /* 0x0001e2000c101b04 */
[----:B------:R-:W-:Y:S05]  /*1230*/  @P0 BRA `(.L_x_13) ;  /* 0x00000000005c0947 */ /* 0x000fea0003800000 */
[----:B------:R-:W-:Y:S01]  /*1240*/  IMAD.IADD R0, R77, 0x1, R84 ;  /* 0x000000014d007824 */ /* 0x000fe200078e0254 */
[----:B------:R-:W-:Y:S02]  /*1250*/  R2UR UR4, R62 ;  /* 0x000000003e0472ca */ /* 0x000fe400000e0000 */
[----:B------:R-:W-:Y:S01]  /*1260*/  R2UR UR5, R63 ;  /* 0x000000003f0572ca */ /* 0x000fe200000e0000 */
[----:B------:R-:W-:-:S04]  /*1270*/  IMAD R15, R0, R85, R71 ;  /* 0x00000055000f7224 */ /* 0x000fc800078e0247 */
[----:B0-----:R-:W-:-:S08]  /*1280*/  IMAD.WIDE R2, R15, 0x8, R16 ;  /* 0x000000080f027825 */ /* 0x001fd000078e0210 */
[----:B------:R-:W2:Y:S01]  /*1290*/  LD.E.64 R2, desc[UR4][R2.64] ;  /* 0x0000000402027980 */ /* 0x000ea2000c101b00 */
[----:B------:R-:W-:Y:S01]  /*12a0*/  R2UR UR6, R62 ;  /* 0x000000003e0672ca */ /* 0x000fe200000e0000 */
[----:B------:R-:W-:Y:S01]  /*12b0*/  IMAD.MOV.U32 R12, RZ, RZ, R84 ;  /* 0x000000ffff0c7224 */ /* 0x000fe200078e0054 */
[----:B------:R-:W-:Y:S01]  /*12c0*/  R2UR UR7, R63 ;  /* 0x000000003f0772ca */ /* 0x000fe200000e0000 */
[----:B------:R-:W-:Y:S01]  /*12d0*/  IMAD.MOV.U32 R13, RZ, RZ, R85 ;  /* 0x000000ffff0d7224 */ /* 0x000fe200078e0055 */
[----:B------:R-:W-:Y:S01]  /*12e0*/  MOV R0, 0x0 ;  /* 0x0000000000007802 */ /* 0x000fe20000000f00 */
[----:B------:R-:W-:Y:S01]  /*12f0*/  IMAD.MOV.U32 R14, RZ, RZ, R86 ;  /* 0x000000ffff0e7224 */ /* 0x000fe200078e0056 */
[----:B------:R-:W0:Y:S01]  /*1300*/  LDCU.64 UR4, c[0x4][0x10] ;  /* 0x01000200ff0477ac */ /* 0x000e220008000a00 */
[----:B------:R-:W-:Y:S01]  /*1310*/  IMAD.MOV.U32 R6, RZ, RZ, R102 ;  /* 0x000000ffff067224 */ /* 0x000fe200078e0066 */
[----:B------:R1:W3:Y:S01]  /*1320*/  LDC.64 R8, c[0x4][R0] ;  /* 0x0100000000087b82 */ /* 0x0002e20000000a00 */
[----:B------:R-:W-:-:S02]  /*1330*/  IMAD.MOV.U32 R7, RZ, RZ, R101 ;  /* 0x000000ffff077224 */ /* 0x000fc400078e0065 */
[----:B0-----:R-:W-:Y:S01]  /*1340*/  IMAD.U32 R4, RZ, RZ, UR4 ;  /* 0x00000004ff047e24 */ /* 0x001fe2000f8e00ff */
[----:B------:R-:W-:-:S03]  /*1350*/  MOV R5, UR5 ;  /* 0x0000000500057c02 */ /* 0x000fc60008000f00 */
[----:B--2---:R1:W-:Y:S04]  /*1360*/  ST.E.64 desc[UR6][R26.64], R2 ;  /* 0x000000021a007985 */ /* 0x0043e8000c101b06 */
[----:B------:R1:W-:Y:S04]  /*1370*/  STL.128 [R1], R12 ;  /* 0x0000000c01007387 */ /* 0x0003e80000100c00 */
[----:B---3--:R1:W-:Y:S02]  /*1380*/  STL.64 [R1+0x10], R2 ;  /* 0x0000100201007387 */ /* 0x0083e40000100a00 */
[----:B------:R-:W-:-:S07]  /*1390*/  LEPC R20, `(.L_x_13) ;  /* 0x000000001014794e */ /* 0x000fce0000000000 */
[----:B-1----:R-:W-:Y:S05]  /*13a0*/  CALL.ABS.NOINC R8 ;  /* 0x0000000008007343 */ /* 0x002fea0003c00000 */
.L_x_13:
[----:B------:R-:W-:Y:S05]  /*13b0*/  BSYNC.RECONVERGENT B6 ;  /* 0x0000000000067941 */ /* 0x000fea0003800200 */
.L_x_12:
[----:B------:R-:W-:Y:S01]  /*13c0*/  MOV R0, 0x8 ;  /* 0x0000000800007802 */ /* 0x000fe20000000f00 */
[----:B------:R-:W-:Y:S02]  /*13d0*/  IMAD.MOV.U32 R4, RZ, RZ, R24 ;  /* 0x000000ffff047224 */ /* 0x000fe400078e0018 */
[----:B------:R-:W-:Y:S01]  /*13e0*/  IMAD.MOV.U32 R5, RZ, RZ, R25 ;  /* 0x000000ffff057224 */ /* 0x000fe200078e0019 */
[----:B0-----:R0:W1:Y:S06]  /*13f0*/  LDC.64 R2, c[0x4][R0] ;  /* 0x0100000000027b82 */ /* 0x00106c0000000a00 */
[----:B------:R-:W-:-:S07]  /*1400*/  LEPC R20, `(.L_x_14) ;  /* 0x000000001014794e */ /* 0x000fce0000000000 */
[----:B01----:R-:W-:Y:S05]  /*1410*/  CALL.ABS.NOINC R2 ;  /* 0x0000000002007343 */ /* 0x003fea0003c00000 */
.L_x_14:
[----:B------:R-:W-:Y:S01]  /*1420*/  ISETP.NE.AND P6, PT, R125, RZ, PT ;  /* 0x000000ff7d00720c */ /* 0x000fe20003fc5270 */
[C-C-:B------:R-:W-:Y:S01]  /*1430*/  IMAD.WIDE R32, R86.reuse, 0x8, R4.reuse ;  /* 0x0000000856207825 */ /* 0x140fe200078e0204 */
[----:B------:R-:W-:Y:S01]  /*1440*/  ISETP.GE.AND P0, PT, R86, R173, PT ;  /* 0x000000ad5600720c */ /* 0x000fe20003f06270 */
[----:B------:R-:W-:Y:S02]  /*1450*/  BSSY.RECONVERGENT B6, `(.L_x_15) ;  /* 0x0000021000067945 */ /* 0x000fe40003800200 */
[----:B------:R-:W-:Y:S02]  /*1460*/  IMAD.MOV.U32 R100, RZ, RZ, R4 ;  /* 0x000000ffff647224 */ /* 0x000fe400078e0004 */
[----:B------:R-:W-:-:S06]  /*1470*/  IMAD.MOV.U32 R95, RZ, RZ, R5 ;  /* 0x000000ffff5f7224 */ /* 0x000fcc00078e0005 */
[----:B------:R-:W-:Y:S01]  /*1480*/  @P6 R2UR UR4, R62 ;  /* 0x000000003e0462ca */ /* 0x000fe200000e0000 */
[----:B------:R-:W-:Y:S01]  /*1490*/  @P6 IMAD.MOV.U32 R2, RZ, RZ, 0x0 ;  /* 0x00000000ff026424 */ /* 0x000fe200078e00ff */
[----:B------:R-:W-:Y:S02]  /*14a0*/  @P6 R2UR UR5, R63 ;  /* 0x000000003f0562ca */ /* 0x000fe400000e0000 */
[----:B------:R-:W-:-:S11]  /*14b0*/  @P6 MOV R3, 0x40220000 ;  /* 0x4022000000036802 */ /* 0x000fd60000000f00 */
[----:B------:R0:W-:Y:S01]  /*14c0*/  @P6 ST.E.64 desc[UR4][R32.64], R2 ;  /* 0x0000000220006985 */ /* 0x0001e2000c101b04 */
[----:B------:R-:W-:Y:S05]  /*14d0*/  @P0 BRA `(.L_x_16) ;  /* 0x0000000000600947 */ /* 0x000fea0003800000 */
[--C-:B------:R-:W-:Y:S01]  /*14e0*/  IMAD.IADD R15, R77, 0x1, R84.reuse ;  /* 0x000000014d0f7824 */ /* 0x100fe200078e0254 */
[----:B------:R-:W-:Y:S01]  /*14f0*/  R2UR UR4, R62 ;  /* 0x000000003e0472ca */ /* 0x000fe200000e0000 */
[----:B------:R-:W-:Y:S01]  /*1500*/  IMAD.IADD R0, R71, 0x1, R84 ;  /* 0x0000000147007824 */ /* 0x000fe200078e0254 */
[----:B------:R-:W-:-:S03]  /*1510*/  R2UR UR5, R63 ;  /* 0x000000003f0572ca */ /* 0x000fc600000e0000 */
[----:B------:R-:W-:-:S04]  /*1520*/  IMAD R15, R15, R85, R0 ;  /* 0x000000550f0f7224 */ /* 0x000fc800078e0200 */
[----:B0-----:R-:W-:-:S06]  /*1530*/  IMAD.WIDE R2, R15, 0x8, R16 ;  /* 0x000000080f027825 */ /* 0x001fcc00078e0210 */
[----:B------:R-:W2:Y:S01]  /*1540*/  LD.E.64 R2, desc[UR4][R2.64] ;  /* 0x0000000402027980 */ /* 0x000ea2000c101b00 */
[----:B------:R-:W-:Y:S01]  /*1550*/  R2UR UR6, R62 ;  /* 0x000000003e0672ca */ /* 0x000fe200000e0000 */
[----:B------:R-:W-:Y:S01]  /*1560*/  IMAD.MOV.U32 R12, RZ, RZ, R84 ;  /* 0x000000ffff0c7224 */ /* 0x000fe200078e0054 */
[----:B------:R-:W-:Y:S01]  /*1570*/  R2UR UR7, R63 ;  /* 0x000000003f0772ca */ /* 0x000fe200000e0000 */
[----:B------:R-:W-:Y:S01]  /*1580*/  IMAD.MOV.U32 R14, RZ, RZ, R86 ;  /* 0x000000ffff0e7224 */ /* 0x000fe200078e0056 */
[----:B------:R-:W-:Y:S01]  /*1590*/  MOV R13, R85 ;  /* 0x00000055000d7202 */ /* 0x000fe20000000f00 */
[----:B------:R-:W0:Y:S01]  /*15a0*/  LDCU.64 UR4, c[0x4][0x10] ;  /* 0x01000200ff0477ac */ /* 0x000e220008000a00 */
[----:B------:R-:W-:Y:S01]  /*15b0*/  MOV R0, 0x0 ;  /* 0x0000000000007802 */ /* 0x000fe20000000f00 */
[----:B------:R-:W-:Y:S02]  /*15c0*/  IMAD.MOV.U32 R6, RZ, RZ, R102 ;  /* 0x000000ffff067224 */ /* 0x000fe400078e0066 */
[----:B------:R-:W-:Y:S01]  /*15d0*/  IMAD.MOV.U32 R7, RZ, RZ, R101 ;  /* 0x000000ffff077224 */ /* 0x000fe200078e0065 */
[----:B------:R1:W3:Y:S01]  /*15e0*/  LDC.64 R8, c[0x4][R0] ;  /* 0x0100000000087b82 */ /* 0x0002e20000000a00 */
[----:B0-----:R-:W-:-:S02]  /*15f0*/  IMAD.U32 R4, RZ, RZ, UR4 ;  /* 0x00000004ff047e24 */ /* 0x001fc4000f8e00ff */
[----:B------:R-:W-:Y:S02]  /*1600*/  IMAD.U32 R5, RZ, RZ, UR5 ;  /* 0x00000005ff057e24 */ /* 0x000fe4000f8e00ff */
[----:B--2---:R1:W-:Y:S04]  /*1610*/  ST.E.64 desc[UR6][R32.64], R2 ;  /* 0x0000000220007985 */ /* 0x0043e8000c101b06 */
[----:B------:R1:W-:Y:S04]  /*1620*/  STL.128 [R1], R12 ;  /* 0x0000000c01007387 */ /* 0x0003e80000100c00 */
[----:B---3--:R1:W-:Y:S02]  /*1630*/  STL.64 [R1+0x10], R2 ;  /* 0x0000100201007387 */ /* 0x0083e40000100a00 */
[----:B------:R-:W-:-:S07]  /*1640*/  LEPC R20, `(.L_x_16) ;  /* 0x000000001014794e */ /* 0x000fce0000000000 */
[----:B-1----:R-:W-:Y:S05]  /*1650*/  CALL.ABS.NOINC R8 ;  /* 0x0000000008007343 */ /* 0x002fea0003c00000 */
.L_x_16:
[----:B------:R-:W-:Y:S05]  /*1660*/  BSYNC.RECONVERGENT B6 ;  /* 0x0000000000067941 */ /* 0x000fea0003800200 */
.L_x_15:
[----:B------:R-:W-:Y:S01]  /*1670*/  MOV R0, 0x8 ;  /* 0x0000000800007802 */ /* 0x000fe20000000f00 */
[----:B------:R-:W-:Y:S01]  /*1680*/  IMAD.MOV.U32 R5, RZ, RZ, R25 ;  /* 0x000000ffff057224 */ /* 0x000fe200078e0019 */
[----:B------:R-:W-:Y:S02]  /*1690*/  MOV R4, R24 ;  /* 0x0000001800047202 */ /* 0x000fe40000000f00 */
[----:B0-----:R0:W1:Y:S05]  /*16a0*/  LDC.64 R2, c[0x4][R0] ;  /* 0x0100000000027b82 */ /* 0x00106a0000000a00 */
[----:B------:R-:W-:-:S07]  /*16b0*/  LEPC R20, `(.L_x_17) ;  /* 0x000000001014794e */ /* 0x000fce0000000000 */
[----:B01----:R-:W-:Y:S05]  /*16c0*/  CALL.ABS.NOINC R2 ;  /* 0x0000000002007343 */ /* 0x003fea0003c00000 */
.L_x_17:
[----:B------:R-:W-:Y:S01]  /*16d0*/  ISETP.NE.AND P6, PT, R125, RZ, PT ;  /* 0x000000ff7d00720c */ /* 0x000fe20003fc5270 */
[----:B------:R-:W-:Y:S01]  /*16e0*/  IMAD.MOV.U32 R22, RZ, RZ, R4 ;  /* 0x000000ffff167224 */ /* 0x000fe200078e0004 */
[C---:B------:R-:W-:Y:S01]  /*16f0*/  ISETP.GE.AND P0, PT, R86.reuse, R173, PT ;  /* 0x000000ad5600720c */ /* 0x040fe20003f06270 */
[----:B------:R-:W-:Y:S01]  /*1700*/  IMAD.MOV.U32 R23, RZ, RZ, R5 ;  /* 0x000000ffff177224 */ /* 0x000fe200078e0005 */
[----:B------:R-:W-:Y:S01]  /*1710*/  BSSY.RECONVERGENT B6, `(.L_x_18) ;  /* 0x000001a000067945 */ /* 0x000fe20003800200 */
[----:B------:R-:W-:-:S08]  /*1720*/  IMAD.WIDE R118, R86, 0x8, R22 ;  /* 0x0000000856767825 */ /* 0x000fd000078e0216 */
        /* <DEDUP_REMOVED lines=14> */
[----:B------:R-:W-:Y:S01]  /*1810*/  MOV R0, 0x0 ;  /* 0x0000000000007802 */ /* 0x000fe20000000f00 */
[----:B------:R-:W-:-:S03]  /*1820*/  IMAD.MOV.U32 R7, RZ, RZ, R101 ;  /* 0x000000ffff077224 */ /* 0x000fc600078e0065 */
[----:B------:R1:W3:Y:S01]  /*1830*/  LDC.64 R8, c[0x4][R0] ;  /* 0x0100000000087b82 */ /* 0x0002e20000000a00 */
[----:B0-----:R-:W-:Y:S01]  /*1840*/  MOV R4, UR4 ;  /* 0x0000000400047c02 */ /* 0x001fe20008000f00 */
[----:B------:R-:W-:-:S05]  /*1850*/  IMAD.U32 R5, RZ, RZ, UR5 ;  /* 0x00000005ff057e24 */ /* 0x000fca000f8e00ff */
[----:B--2---:R1:W-:Y:S04]  /*1860*/  ST.E.64 desc[UR6][R118.64], R2 ;  /* 0x0000000276007985 */ /* 0x0043e8000c101b06 */
[----:B------:R1:W-:Y:S04]  /*1870*/  STL.64 [R1+0x10], R2 ;  /* 0x0000100201007387 */ /* 0x0003e80000100a00 */
[----:B---3--:R1:W-:Y:S02]  /*1880*/  STL.128 [R1], R84 ;  /* 0x0000005401007387 */ /* 0x0083e40000100c00 */
[----:B------:R-:W-:-:S07]  /*1890*/  LEPC R20, `(.L_x_19) ;  /* 0x000000001014794e */ /* 0x000fce0000000000 */
[----:B-1----:R-:W-:Y:S05]  /*18a0*/  CALL.ABS.NOINC R8 ;  /* 0x0000000008007343 */ /* 0x002fea0003c00000 */
.L_x_19:
[----:B------:R-:W-:Y:S05]  /*18b0*/  BSYNC.RECONVERGENT B6 ;  /* 0x0000000000067941 */ /* 0x000fea0003800200 */
.L_x_18:
[----:B------:R-:W-:Y:S01]  /*18c0*/  MOV R0, 0x8 ;  /* 0x0000000800007802 */ /* 0x000fe20000000f00 */
[----:B------:R-:W-:Y:S02]  /*18d0*/  IMAD.MOV.U32 R4, RZ, RZ, R24 ;  /* 0x000000ffff047224 */ /* 0x000fe400078e0018 */
[----:B------:R-:W-:Y:S01]  /*18e0*/  IMAD.MOV.U32 R5, RZ, RZ, R25 ;  /* 0x000000ffff057224 */ /* 0x000fe200078e0019 */
[----:B0-----:R0:W1:Y:S06]  /*18f0*/  LDC.64 R2, c[0x4][R0] ;  /* 0x0100000000027b82 */ /* 0x00106c0000000a00 */
[----:B------:R-:W-:-:S07]  /*1900*/  LEPC R20, `(.L_x_20) ;  /* 0x000000001014794e */ /* 0x000fce0000000000 */
[----:B01----:R-:W-:Y:S05]  /*1910*/  CALL.ABS.NOINC R2 ;  /* 0x0000000002007343 */ /* 0x003fea0003c00000 */
.L_x_20:
        /* <DEDUP_REMOVED lines=24> */
[----:B------:R-:W-:Y:S01]  /*1aa0*/  IMAD.MOV.U32 R7, RZ, RZ, R101 ;  /* 0x000000ffff077224 */ /* 0x000fe200078e0065 */
[----:B0-----:R-:W-:Y:S01]  /*1ab0*/  MOV R4, UR4 ;  /* 0x0000000400047c02 */ /* 0x001fe20008000f00 */
[----:B------:R-:W-:-:S04]  /*1ac0*/  IMAD.U32 R5, RZ, RZ, UR5 ;  /* 0x00000005ff057e24 */ /* 0x000fc8000f8e00ff */
[----:B--2---:R1:W-:Y:S04]  /*1ad0*/  ST.E.64 desc[UR6][R16.64], R2 ;  /* 0x0000000210007985 */ /* 0x0043e8000c101b06 */
[----:B------:R1:W-:Y:S04]  /*1ae0*/  STL.128 [R1], R12 ;  /* 0x0000000c01007387 */ /* 0x0003e80000100c00 */
[----:B---3--:R1:W-:Y:S02]  /*1af0*/  STL.64 [R1+0x10], R2 ;  /* 0x0000100201007387 */ /* 0x0083e40000100a00 */
[----:B------:R-:W-:-:S07]  /*1b00*/  LEPC R20, `(.L_x_22) ;  /* 0x000000001014794e */ /* 0x000fce0000000000 */
[----:B-1----:R-:W-:Y:S05]  /*1b10*/  CALL.ABS.NOINC R8 ;  /* 0x0000000008007343 */ /* 0x002fea0003c00000 */
.L_x_22:
[----:B------:R-:W-:Y:S05]  /*1b20*/  BSYNC.RECONVERGENT B6 ;  /* 0x0000000000067941 */ /* 0x000fea0003800200 */
.L_x_21:
[----:B------:R-:W-:Y:S01]  /*1b30*/  MOV R0, 0x8 ;  /* 0x0000000800007802 */ /* 0x000fe20000000f00 */
[----:B------:R-:W-:Y:S02]  /*1b40*/  IMAD.MOV.U32 R4, RZ, RZ, R24 ;  /* 0x000000ffff047224 */ /* 0x000fe400078e0018 */
[----:B------:R-:W-:Y:S01]  /*1b50*/  IMAD.MOV.U32 R5, RZ, RZ, R25 ;  /* 0x000000ffff057224 */ /* 0x000fe200078e0019 */
[----:B0-----:R0:W1:Y:S06]  /*1b60*/  LDC.64 R2, c[0x4][R0] ;  /* 0x0100000000027b82 */ /* 0x00106c0000000a00 */
[----:B------:R-:W-:-:S07]  /*1b70*/  LEPC R20, `(.L_x_23) ;  /* 0x000000001014794e */ /* 0x000fce0000000000 */
[----:B01----:R-:W-:Y:S05]  /*1b80*/  CALL.ABS.NOINC R2 ;  /* 0x0000000002007343 */ /* 0x003fea0003c00000 */
.L_x_23:
        /* <DEDUP_REMOVED lines=35> */
.L_x_25:
[----:B------:R-:W-:Y:S05]  /*1dc0*/  BSYNC.RECONVERGENT B6 ;  /* 0x0000000000067941 */ /* 0x000fea0003800200 */
.L_x_24:
[----:B------:R-:W-:Y:S01]  /*1dd0*/  MOV R0, 0x8 ;  /* 0x0000000800007802 */ /* 0x000fe20000000f00 */
[----:B------:R-:W-:Y:S01]  /*1de0*/  IMAD.MOV.U32 R5, RZ, RZ, R25 ;  /* 0x000000ffff057224 */ /* 0x000fe200078e0019 */
[----:B------:R-:W-:Y:S02]  /*1df0*/  MOV R4, R24 ;  /* 0x0000001800047202 */ /* 0x000fe40000000f00 */
[----:B0-----:R0:W1:Y:S05]  /*1e00*/  LDC.64 R2, c[0x4][R0] ;  /* 0x0100000000027b82 */ /* 0x00106a0000000a00 */
[----:B------:R-:W-:-:S07]  /*1e10*/  LEPC R20, `(.L_x_26) ;  /* 0x000000001014794e */ /* 0x000fce0000000000 */
[----:B01----:R-:W-:Y:S05]  /*1e20*/  CALL.ABS.NOINC R2 ;  /* 0x0000000002007343 */ /* 0x003fea0003c00000 */
.L_x_26:
        /* <DEDUP_REMOVED lines=8> */
[----:B------:R-:W-:Y:S01]  /*1eb0*/  @P6 R2UR UR5, R63 ;  /* 0x000000003f0562ca */ /* 0x000fe200000e0000 */
[----:B------:R-:W-:-:S12]  /*1ec0*/  @P6 IMAD.MOV.U32 R7, RZ, RZ, 0x40220000 ;  /* 0x40220000ff076424 */ /* 0x000fd800078e00ff */
[----:B------:R0:W-:Y:S01]  /*1ed0*/  @P6 ST.E.64 desc[UR4][R40.64], R6 ;  /* 0x0000000628006985 */ /* 0x0001e2000c101b04 */
[----:B------:R-:W-:Y:S05]  /*1ee0*/  @P0 BRA `(.L_x_28) ;  /* 0x0000000000600947 */ /* 0x000fea0003800000 */
[----:B------:R-:W-:Y:S01]  /*1ef0*/  IADD3 R0, PT, PT, R77, R84, RZ ;  /* 0x000000544d007210 */ /* 0x000fe20007ffe0ff */
[----:B------:R-:W-:Y:S01]  /*1f00*/  IMAD.IADD R15, R71, 0x1, R84 ;  /* 0x00000001470f7824 */ /* 0x000fe200078e0254 */
[----:B------:R-:W-:Y:S02]  /*1f10*/  R2UR UR4, R62 ;  /* 0x000000003e0472ca */ /* 0x000fe400000e0000 */
[----:B------:R-:W-:Y:S01]  /*1f20*/  R2UR UR5, R63 ;  /* 0x000000003f0572ca */ /* 0x000fe200000e0000 */
[----:B------:R-:W-:-:S04]  /*1f30*/  IMAD R15, R0, R85, R15 ;  /* 0x00000055000f7224 */ /* 0x000fc800078e020f */
[----:B------:R-:W-:-:S08]  /*1f40*/  IMAD.WIDE R8, R15, 0x8, R28 ;  /* 0x000000080f087825 */ /* 0x000fd000078e021c */
[----:B------:R-:W2:Y:S01]  /*1f50*/  LD.E.64 R8, desc[UR4][R8.64] ;  /* 0x0000000408087980 */ /* 0x000ea2000c101b00 */
[----:B------:R-:W-:Y:S01]  /*1f60*/  R2UR UR6, R62 ;  /* 0x000000003e0672ca */ /* 0x000fe200000e0000 */
[----:B------:R-:W-:Y:S01]  /*1f70*/  IMAD.MOV.U32 R12, RZ, RZ, R84 ;  /* 0x000000ffff0c7224 */ /* 0x000fe200078e0054 */
[----:B------:R-:W-:Y:S01]  /*1f80*/  R2UR UR7, R63 ;  /* 0x000000003f0772ca */ /* 0x000fe200000e0000 */
[----:B------:R-:W-:Y:S01]  /*1f90*/  IMAD.MOV.U32 R13, RZ, RZ, R85 ;  /* 0x000000ffff0d7224 */ /* 0x000fe200078e0055 */
[----:B------:R-:W-:Y:S01]  /*1fa0*/  MOV R0, 0x0 ;  /* 0x0000000000007802 */ /* 0x000fe20000000f00 */
[----:B------:R-:W-:Y:S01]  /*1fb0*/  IMAD.MOV.U32 R14, RZ, RZ, R86 ;  /* 0x000000ffff0e7224 */ /* 0x000fe200078e0056 */
[----:B------:R-:W1:Y:S01]  /*1fc0*/  LDCU.64 UR4, c[0x4][0x10] ;  /* 0x01000200ff0477ac */ /* 0x000e620008000a00 */
[----:B0-----:R-:W-:Y:S01]  /*1fd0*/  IMAD.MOV.U32 R6, RZ, RZ, R102 ;  /* 0x000000ffff067224 */ /* 0x001fe200078e0066 */
[----:B------:R0:W3:Y:S01]  /*1fe0*/  LDC.64 R10, c[0x4][R0] ;  /* 0x01000000000a7b82 */ /* 0x0000e20000000a00 */
[----:B------:R-:W-:-:S02]  /*1ff0*/  IMAD.MOV.U32 R7, RZ, RZ, R101 ;  /* 0x000000ffff077224 */ /* 0x000fc400078e0065 */
[----:B-1----:R-:W-:Y:S01]  /*2000*/  IMAD.U32 R4, RZ, RZ, UR4 ;  /* 0x00000004ff047e24 */ /* 0x002fe2000f8e00ff */
[----:B------:R-:W-:-:S03]  /*2010*/  MOV R5, UR5 ;  /* 0x0000000500057c02 */ /* 0x000fc60008000f00 */
[----:B--2---:R0:W-:Y:S04]  /*2020*/  ST.E.64 desc[UR6][R40.64], R8 ;  /* 0x0000000828007985 */ /* 0x0041e8000c101b06 */
[----:B------:R0:W-:Y:S04]  /*2030*/  STL.128 [R1], R12 ;  /* 0x0000000c01007387 */ /* 0x0001e80000100c00 */
[----:B---3--:R0:W-:Y:S02]  /*2040*/  STL.64 [R1+0x10], R8 ;  /* 0x0000100801007387 */ /* 0x0081e40000100a00 */
[----:B------:R-:W-:-:S07]  /*2050*/  LEPC R20, `(.L_x_28) ;  /* 0x000000001014794e */ /* 0x000fce0000000000 */
[----:B0-----:R-:W-:Y:S05]  /*2060*/  CALL.ABS.NOINC R10 ;  /* 0x000000000a007343 */ /* 0x001fea0003c00000 */
.L_x_28:
[----:B------:R-:W-:Y:S05]  /*2070*/  BSYNC.RECONVERGENT B6 ;  /* 0x0000000000067941 */ /* 0x000fea0003800200 */
.L_x_27:
[----:B------:R-:W-:Y:S01]  /*2080*/  MOV R0, 0x8 ;  /* 0x0000000800007802 */ /* 0x000fe20000000f00 */
[----:B------:R-:W-:Y:S02]  /*2090*/  IMAD.MOV.U32 R4, RZ, RZ, R24 ;  /* 0x000000ffff047224 */ /* 0x000fe400078e0018 */
[----:B------:R-:W-:Y:S01]  /*20a0*/  IMAD.MOV.U32 R5, RZ, RZ, R25 ;  /* 0x000000ffff057224 */ /* 0x000fe200078e0019 */
[----:B0-----:R0:W1:Y:S06]  /*20b0*/  LDC.64 R6, c[0x4][R0] ;  /* 0x0100000000067b82 */ /* 0x00106c0000000a00 */
[----:B------:R-:W-:-:S07]  /*20c0*/  LEPC R20, `(.L_x_29) ;  /* 0x000000001014794e */ /* 0x000fce0000000000 */
[----:B01----:R-:W-:Y:S05]  /*20d0*/  CALL.ABS.NOINC R6 ;  /* 0x0000000006007343 */ /* 0x003fea0003c00000 */
.L_x_29:
[----:B------:R-:W-:Y:S01]  /*20e0*/  ISETP.NE.AND P6, PT, R125, RZ, PT ;  /* 0x000000ff7d00720c */ /* 0x000fe20003fc5270 */
[----:B------:R-:W-:Y:S01]  /*20f0*/  BSSY.RECONVERGENT B6, `(.L_x_30) ;  /* 0x0000022000067945 */ /* 0x000fe20003800200 */
[----:B------:R-:W-:Y:S01]  /*2100*/  IMAD.MOV.U32 R30, RZ, RZ, R4 ;  /* 0x000000ffff1e7224 */ /* 0x000fe200078e0004 */
[----:B------:R-:W-:-:S10]  /*2110*/  MOV R31, R5 ;  /* 0x00000005001f7202 */ /* 0x000fd40000000f00 */
[----:B------:R-:W-:Y:S05]  /*2120*/  @!P6 BRA `(.L_x_31) ;  /* 0x000000000078e947 */ /* 0x000fea0003800000 */
[----:B------:R-:W-:Y:S01]  /*2130*/  R2UR UR4, R62 ;  /* 0x000000003e0472ca */ /* 0x000fe200000e0000 */
[----:B------:R-:W-:Y:S01]  /*2140*/  IMAD.WIDE R4, R86, 0x8, R30 ;  /* 0x0000000856047825 */ /* 0x000fe200078e021e */
[C---:B------:R-:W-:Y:S02]  /*2150*/  R2UR UR5, R63.reuse ;  /* 0x000000003f0572ca */ /* 0x040fe400000e0000 */
[C---:B------:R-:W-:Y:S01]  /*2160*/  R2UR UR6, R62.reuse ;  /* 0x000000003e0672ca */ /* 0x040fe200000e0000 */
[----:B------:R-:W-:Y:S01]  /*2170*/  IMAD.MOV.U32 R10, RZ, RZ, 0x0 ;  /* 0x00000000ff0a7424 */ /* 0x000fe200078e00ff */
[C---:B------:R-:W-:Y:S01]  /*2180*/  R2UR UR7, R63.reuse ;  /* 0x000000003f0772ca */ /* 0x040fe200000e0000 */
[----:B------:R-:W-:Y:S01]  /*2190*/  IMAD.MOV.U32 R11, RZ, RZ, 0x40220000 ;  /* 0x40220000ff0b7424 */ /* 0x000fe200078e00ff */
[----:B------:R-:W-:Y:S02]  /*21a0*/  R2UR UR8, R62 ;  /* 0x000000003e0872ca */ /* 0x000fe400000e0000 */
[----:B------:R-:W-:-:S05]  /*21b0*/  R2UR UR9, R63 ;  /* 0x000000003f0972ca */ /* 0x000fca00000e0000 */
[----:B------:R0:W-:Y:S04]  /*21c0*/  ST.E.64 desc[UR4][R4.64], R10 ;  /* 0x0000000a04007985 */ /* 0x0001e8000c101b04 */
[----:B------:R-:W2:Y:S04]  /*21d0*/  LD.E.64 R8, desc[UR6][R26.64] ;  /* 0x000000061a087980 */ /* 0x000ea8000c101b00 */
[----:B------:R-:W2:Y:S02]  /*21e0*/  LD.E.64 R6, desc[UR8][R32.64] ;  /* 0x0000000820067980 */ /* 0x000ea4000c101b00 */
[----:B--2---:R-:W-:-:S07]  /*21f0*/  DADD R8, R8, R6 ;  /* 0x0000000008087229 */ /* 0x004fce0000000006 */
[----:B------:R1:W-:Y:S01]  /*2200*/  ST.E.64 desc[UR4][R4.64], R8 ;  /* 0x0000000804007985 */ /* 0x0003e2000c101b04 */
[----:B------:R-:W-:Y:S01]  /*2210*/  IMAD.MOV.U32 R28, RZ, RZ, R84 ;  /* 0x000000ffff1c7224 */ /* 0x000fe200078e0054 */
[----:B------:R-:W-:Y:S01]  /*2220*/  MOV R0, 0x0 ;  /* 0x0000000000007802 */ /* 0x000fe20000000f00 */
[----:B------:R-:W-:Y:S01]  /*2230*/  IMAD.MOV.U32 R29, RZ, RZ, R86 ;  /* 0x000000ffff1d7224 */ /* 0x000fe200078e0056 */
[----:B------:R-:W2:Y:S01]  /*2240*/  LD.E.64 R14, desc[UR8][R32.64] ;  /* 0x00000008200e7980 */ /* 0x000ea2000c101b00 */
[----:B------:R-:W1:Y:S03]  /*2250*/  LDCU.64 UR4, c[0x4][0x18] ;  /* 0x01000300ff0477ac */ /* 0x000e660008000a00 */
[----:B------:R-:W2:Y:S01]  /*2260*/  LD.E.64 R12, desc[UR6][R26.64] ;  /* 0x000000061a0c7980 */ /* 0x000ea2000c101b00 */
[----:B0-----:R0:W3:Y:S01]  /*2270*/  LDC.64 R10, c[0x4][R0] ;  /* 0x01000000000a7b82 */ /* 0x0010e20000000a00 */
[----:B------:R-:W-:-:S02]  /*2280*/  IMAD.MOV.U32 R6, RZ, RZ, R102 ;  /* 0x000000ffff067224 */ /* 0x000fc400078e0066 */
[----:B------:R0:W-:Y:S01]  /*2290*/  STL.64 [R1+0x8], R8 ;  /* 0x0000080801007387 */ /* 0x0001e20000100a00 */
[----:B------:R-:W-:-:S03]  /*22a0*/  IMAD.MOV.U32 R7, RZ, RZ, R101 ;  /* 0x000000ffff077224 */ /* 0x000fc600078e0065 */
[----:B------:R0:W-:Y:S01]  /*22b0*/  STL.64 [R1], R28 ;  /* 0x0000001c01007387 */ /* 0x0001e20000100a00 */
[----:B-1----:R-:W-:Y:S01]  /*22c0*/  IMAD.U32 R4, RZ, RZ, UR4 ;  /* 0x00000004ff047e24 */ /* 0x002fe2000f8e00ff */
[----:B------:R-:W-:Y:S02]  /*22d0*/  MOV R5, UR5 ;  /* 0x0000000500057c02 */ /* 0x000fe40008000f00 */
[----:B--23--:R0:W-:Y:S05]  /*22e0*/  STL.128 [R1+0x10], R12 ;  /* 0x0000100c01007387 */ /* 0x00c1ea0000100c00 */
[----:B------:R-:W-:-:S07]  /*22f0*/  LEPC R20, `(.L_x_31) ;  /* 0x000000001014794e */ /* 0x000fce0000000000 */
[----:B0-----:R-:W-:Y:S05]  /*2300*/  CALL.ABS.NOINC R10 ;  /* 0x000000000a007343 */ /* 0x001fea0003c00000 */
.L_x_31:
[----:B------:R-:W-:Y:S05]  /*2310*/  BSYNC.RECONVERGENT B6 ;  /* 0x0000000000067941 */ /* 0x000fea0003800200 */
.L_x_30:
[----:B------:R-:W-:Y:S01]  /*2320*/  MOV R0, 0x8 ;  /* 0x0000000800007802 */ /* 0x000fe20000000f00 */
[----:B------:R-:W-:Y:S02]  /*2330*/  IMAD.MOV.U32 R4, RZ, RZ, R24 ;  /* 0x000000ffff047224 */ /* 0x000fe400078e0018 */
[----:B------:R-:W-:Y:S01]  /*2340*/  IMAD.MOV.U32 R5, RZ, RZ, R25 ;  /* 0x000000ffff057224 */ /* 0x000fe200078e0019 */
[----:B------:R0:W1:Y:S06]  /*2350*/  LDC.64 R6, c[0x4][R0] ;  /* 0x0100000000067b82 */ /* 0x00006c0000000a00 */
[----:B------:R-:W-:-:S07]  /*2360*/  LEPC R20, `(.L_x_32) ;  /* 0x000000001014794e */ /* 0x000fce0000000000 */
[----:B01----:R-:W-:Y:S05]  /*2370*/  CALL.ABS.NOINC R6 ;  /* 0x0000000006007343 */ /* 0x003fea0003c00000 */
.L_x_32:
        /* <DEDUP_REMOVED lines=12> */
[----:B------:R-:W-:Y:S01]  /*2440*/  R2UR UR6, R62 ;  /* 0x000000003e0672ca */ /* 0x000fe200000e0000 */
[----:B------:R-:W-:Y:S01]  /*2450*/  IMAD.WIDE R6, R86, 0x8, R30 ;  /* 0x0000000856067825 */ /* 0x000fe200078e021e */
[----:B------:R-:W-:-:S05]  /*2460*/  R2UR UR7, R63 ;  /* 0x000000003f0772ca */ /* 0x000fca00000e0000 */
[----:B------:R-:W-:Y:S04]  /*2470*/  ST.E.64 desc[UR4][R4.64], R34 ;  /* 0x0000002204007985 */ /* 0x000fe8000c101b04 */
[----:B------:R-:W2:Y:S04]  /*2480*/  LD.E.64 R10, desc[UR8][R110.64] ;  /* 0x000000086e0a7980 */ /* 0x000ea8000c101b00 */
[----:B------:R-:W2:Y:S02]  /*2490*/  LD.E.64 R8, desc[UR6][R6.64] ;  /* 0x0000000606087980 */ /* 0x000ea4000c101b00 */
[----:B--2---:R-:W-:-:S07]  /*24a0*/  DADD R8, R8, -R10 ;  /* 0x0000000008087229 */ /* 0x004fce000000080a */
[----:B------:R0:W-:Y:S01]  /*24b0*/  ST.E.64 desc[UR4][R4.64], R8 ;  /* 0x0000000804007985 */ /* 0x0001e2000c101b04 */
[----:B------:R-:W-:Y:S01]  /*24c0*/  IMAD.MOV.U32 R28, RZ, RZ, R84 ;  /* 0x000000ffff1c7224 */ /* 0x000fe200078e0054 */
[----:B------:R-:W-:Y:S01]  /*24d0*/  MOV R0, 0x0 ;  /* 0x0000000000007802 */ /* 0x000fe20000000f00 */
[----:B------:R-:W-:Y:S01]  /*24e0*/  IMAD.MOV.U32 R29, RZ, RZ, R86 ;  /* 0x000000ffff1d7224 */ /* 0x000fe200078e0056 */
[----:B------:R1:W2:Y:S01]  /*24f0*/  LD.E.64 R12, desc[UR6][R6.64] ;  /* 0x00000006060c7980 */ /* 0x0002a2000c101b00 */
[----:B------:R-:W0:Y:S03]  /*2500*/  LDCU.64 UR4, c[0x4][0x28] ;  /* 0x01000500ff0477ac */ /* 0x000e260008000a00 */
[----:B------:R-:W2:Y:S01]  /*2510*/  LD.E.64 R14, desc[UR8][R110.64] ;  /* 0x000000086e0e7980 */ /* 0x000ea2000c101b00 */
[----:B------:R3:W4:Y:S03]  /*2520*/  LDC.64 R10, c[0x4][R0] ;  /* 0x01000000000a7b82 */ /* 0x0007260000000a00 */
[----:B------:R3:W-:Y:S01]  /*2530*/  STL.64 [R1+0x8], R8 ;  /* 0x0000080801007387 */ /* 0x0007e20000100a00 */
[----:B-1----:R-:W-:-:S03]  /*2540*/  IMAD.MOV.U32 R6, RZ, RZ, R102 ;  /* 0x000000ffff067224 */ /* 0x002fc600078e0066 */
[----:B------:R3:W-:Y:S01]  /*2550*/  STL.64 [R1], R28 ;  /* 0x0000001c01007387 */ /* 0x0007e20000100a00 */
[----:B------:R-:W-:Y:S02]  /*2560*/  IMAD.MOV.U32 R7, RZ, RZ, R101 ;  /* 0x000000ffff077224 */ /* 0x000fe400078e0065 */
[----:B0-----:R-:W-:Y:S01]  /*2570*/  IMAD.U32 R4, RZ, RZ, UR4 ;  /* 0x00000004ff047e24 */ /* 0x001fe2000f8e00ff */
[----:B------:R-:W-:Y:S01]  /*2580*/  MOV R5, UR5 ;  /* 0x0000000500057c02 */ /* 0x000fe20008000f00 */
[----:B--2-4-:R3:W-:Y:S06]  /*2590*/  STL.128 [R1+0x10], R12 ;  /* 0x0000100c01007387 */ /* 0x0147ec0000100c00 */
[----:B------:R-:W-:-:S07]  /*25a0*/  LEPC R20, `(.L_x_34) ;  /* 0x000000001014794e */ /* 0x000fce0000000000 */
[----:B---3--:R-:W-:Y:S05]  /*25b0*/  CALL.ABS.NOINC R10 ;  /* 0x000000000a007343 */ /* 0x008fea0003c00000 */
.L_x_34:
[----:B------:R-:W-:Y:S05]  /*25c0*/  BSYNC.RECONVERGENT B6 ;  /* 0x0000000000067941 */ /* 0x000fea0003800200 */
.L_x_33:
[----:B------:R-:W-:Y:S01]  /*25d0*/  MOV R0, 0x8 ;  /* 0x0000000800007802 */ /* 0x000fe20000000f00 */
[----:B------:R-:W-:Y:S02]  /*25e0*/  IMAD.MOV.U32 R4, RZ, RZ, R24 ;  /* 0x000000ffff047224 */ /* 0x000fe400078e0018 */
[----:B------:R-:W-:Y:S01]  /*25f0*/  IMAD.MOV.U32 R5, RZ, RZ, R25 ;  /* 0x000000ffff057224 */ /* 0x000fe200078e0019 */
[----:B------:R0:W1:Y:S06]  /*2600*/  LDC.64 R6, c[0x4][R0] ;  /* 0x0100000000067b82 */ /* 0x00006c0000000a00 */
[----:B------:R-:W-:-:S07]  /*2610*/  LEPC R20, `(.L_x_35) ;  /* 0x000000001014794e */ /* 0x000fce0000000000 */
[----:B01----:R-:W-:Y:S05]  /*2620*/  CALL.ABS.NOINC R6 ;  /* 0x0000000006007343 */ /* 0x003fea0003c00000 */
.L_x_35:
[----:B------:R-:W-:Y:S01]  /*2630*/  ISETP.NE.AND P6, PT, R125, RZ, PT ;  /* 0x000000ff7d00720c */ /* 0x000fe20003fc5270 */
[----:B------:R-:W-:Y:S01]  /*2640*/  BSSY.RECONVERGENT B6, `(.L_x_36) ;  /* 0x0000022000067945 */ /* 0x000fe20003800200 */
[----:B------:R-:W-:Y:S01]  /*2650*/  IMAD.MOV.U32 R60, RZ, RZ, R4 ;  /* 0x000000ffff3c7224 */ /* 0x000fe200078e0004 */
[----:B------:R-:W-:-:S10]  /*2660*/  MOV R61, R5 ;  /* 0x00000005003d7202 */ /* 0x000fd40000000f00 */
[----:B------:R-:W-:Y:S05]  /*2670*/  @!P6 BRA `(.L_x_37) ;  /* 0x000000000078e947 */ /* 0x000fea0003800000 */
[C---:B------:R-:W-:Y:S01]  /*2680*/  R2UR UR4, R62.reuse ;  /* 0x000000003e0472ca */ /* 0x040fe200000e0000 */
[----:B------:R-:W-:Y:S01]  /*2690*/  IMAD.MOV.U32 R10, RZ, RZ, 0x0 ;  /* 0x00000000ff0a7424 */ /* 0x000fe200078e00ff */
[C---:B------:R-:W-:Y:S01]  /*26a0*/  R2UR UR5, R63.reuse ;  /* 0x000000003f0572ca */ /* 0x040fe200000e0000 */
[----:B------:R-:W-:Y:S01]  /*26b0*/  IMAD.MOV.U32 R11, RZ, RZ, 0x40220000 ;  /* 0x40220000ff0b7424 */ /* 0x000fe200078e00ff */
[----:B------:R-:W-:Y:S01]  /*26c0*/  R2UR UR6, R62 ;  /* 0x000000003e0672ca */ /* 0x000fe200000e0000 */
[----:B------:R-:W-:Y:S01]  /*26d0*/  IMAD.WIDE R4, R86, 0x8, R60 ;  /* 0x0000000856047825 */ /* 0x000fe200078e023c */
[C---:B------:R-:W-:Y:S02]  /*26e0*/  R2UR UR7, R63.reuse ;  /* 0x000000003f0772ca */ /* 0x040fe400000e0000 */
[----:B------:R-:W-:Y:S02]  /*26f0*/  R2UR UR8, R62 ;  /* 0x000000003e0872ca */ /* 0x000fe400000e0000 */
[----:B------:R-:W-:-:S05]  /*2700*/  R2UR UR9, R63 ;  /* 0x000000003f0972ca */ /* 0x000fca00000e0000 */
[----:B------:R0:W-:Y:S04]  /*2710*/  ST.E.64 desc[UR4][R4.64], R10 ;  /* 0x0000000a04007985 */ /* 0x0001e8000c101b04 */
[----:B------:R-:W2:Y:S04]  /*2720*/  LD.E.64 R8, desc[UR6][R110.64] ;  /* 0x000000066e087980 */ /* 0x000ea8000c101b00 */
[----:B------:R-:W2:Y:S02]  /*2730*/  LD.E.64 R6, desc[UR8][R26.64] ;  /* 0x000000081a067980 */ /* 0x000ea4000c101b00 */
[----:B--2---:R-:W-:-:S07]  /*2740*/  DADD R8, R8, -R6 ;  /* 0x0000000008087229 */ /* 0x004fce0000000806 */
        /* <DEDUP_REMOVED lines=17> */
.L_x_37:
[----:B------:R-:W-:Y:S05]  /*2860*/  BSYNC.RECONVERGENT B6 ;  /* 0x0000000000067941 */ /* 0x000fea0003800200 */
.L_x_36:
[----:B------:R-:W-:Y:S01]  /*2870*/  MOV R0, 0x8 ;  /* 0x0000000800007802 */ /* 0x000fe20000000f00 */
[----:B------:R-:W-:Y:S02]  /*2880*/  IMAD.MOV.U32 R4, RZ, RZ, R24 ;  /* 0x000000ffff047224 */ /* 0x000fe400078e0018 */
[----:B------:R-:W-:Y:S01]  /*2890*/  IMAD.MOV.U32 R5, RZ, RZ, R25 ;  /* 0x000000ffff057224 */ /* 0x000fe200078e0019 */
[----:B------:R0:W1:Y:S06]  /*28a0*/  LDC.64 R6, c[0x4][R0] ;  /* 0x0100000000067b82 */ /* 0x00006c0000000a00 */
[----:B------:R-:W-:-:S07]  /*28b0*/  LEPC R20, `(.L_x_38) ;  /* 0x000000001014794e */ /* 0x000fce0000000000 */
[----:B01----:R-:W-:Y:S05]  /*28c0*/  CALL.ABS.NOINC R6 ;  /* 0x0000000006007343 */ /* 0x003fea0003c00000 */
.L_x_38:
        /* <DEDUP_REMOVED lines=12> */
[----:B------:R-:W-:Y:S01]  /*2990*/  R2UR UR8, R62 ;  /* 0x000000003e0872ca */ /* 0x000fe200000e0000 */
[----:B------:R-:W-:Y:S01]  /*29a0*/  IMAD.WIDE R6, R86, 0x8, R36 ;  /* 0x0000000856067825 */ /* 0x000fe200078e0224 */
[----:B------:R-:W-:-:S03]  /*29b0*/  R2UR UR9, R63 ;  /* 0x000000003f0972ca */ /* 0x000fc600000e0000 */
[----:B------:R-:W-:Y:S02]  /*29c0*/  IMAD.WIDE R10, R86, 0x8, R32 ;  /* 0x00000008560a7825 */ /* 0x000fe400078e0220 */
        /* <DEDUP_REMOVED lines=8> */
[----:B------:R2:W3:Y:S01]  /*2a50*/  LD.E.64 R12, desc[UR6][R6.64] ;  /* 0x00000006060c7980 */ /* 0x0004e2000c101b00 */
[----:B------:R-:W1:Y:S03]  /*2a60*/  LDCU.64 UR4, c[0x4][0x28] ;  /* 0x01000500ff0477ac */ /* 0x000e660008000a00 */
[----:B------:R-:W3:Y:S01]  /*2a70*/  LD.E.64 R14, desc[UR8][R10.64] ;  /* 0x000000080a0e7980 */ /* 0x000ee2000c101b00 */
[----:B0-----:R0:W4:Y:S03]  /*2a80*/  LDC.64 R26, c[0x4][R0] ;  /* 0x01000000001a7b82 */ /* 0x0011260000000a00 */
[----:B------:R0:W-:Y:S01]  /*2a90*/  STL.64 [R1], R28 ;  /* 0x0000001c01007387 */ /* 0x0001e20000100a00 */
[----:B--2---:R-:W-:-:S03]  /*2aa0*/  IMAD.MOV.U32 R6, RZ, RZ, R102 ;  /* 0x000000ffff067224 */ /* 0x004fc600078e0066 */
[----:B------:R0:W-:Y:S01]  /*2ab0*/  STL.64 [R1+0x8], R8 ;  /* 0x0000080801007387 */ /* 0x0001e20000100a00 */
[----:B------:R-:W-:Y:S02]  /*2ac0*/  IMAD.MOV.U32 R7, RZ, RZ, R101 ;  /* 0x000000ffff077224 */ /* 0x000fe400078e0065 */
[----:B-1----:R-:W-:Y:S01]  /*2ad0*/  IMAD.U32 R4, RZ, RZ, UR4 ;  /* 0x00000004ff047e24 */ /* 0x002fe2000f8e00ff */
[----:B------:R-:W-:Y:S01]  /*2ae0*/  MOV R5, UR5 ;  /* 0x0000000500057c02 */ /* 0x000fe20008000f00 */
[----:B---34-:R0:W-:Y:S06]  /*2af0*/  STL.128 [R1+0x10], R12 ;  /* 0x0000100c01007387 */ /* 0x0181ec0000100c00 */
[----:B------:R-:W-:-:S07]  /*2b00*/  LEPC R20, `(.L_x_40) ;  /* 0x000000001014794e */ /* 0x000fce0000000000 */
[----:B0-----:R-:W-:Y:S05]  /*2b10*/  CALL.ABS.NOINC R26 ;  /* 0x000000001a007343 */ /* 0x001fea0003c00000 */
.L_x_40:
[----:B------:R-:W-:Y:S05]  /*2b20*/  BSYNC.RECONVERGENT B6 ;  /* 0x0000000000067941 */ /* 0x000fea0003800200 */
.L_x_39:
[----:B------:R-:W-:Y:S01]  /*2b30*/  MOV R0, 0x8 ;  /* 0x0000000800007802 */ /* 0x000fe20000000f00 */
[----:B------:R-:W-:Y:S02]  /*2b40*/  IMAD.MOV.U32 R4, RZ, RZ, R24 ;  /* 0x000000ffff047224 */ /* 0x000fe400078e0018 */
[----:B------:R-:W-:Y:S01]  /*2b50*/  IMAD.MOV.U32 R5, RZ, RZ, R25 ;  /* 0x000000ffff057224 */ /* 0x000fe200078e0019 */
[----:B------:R0:W1:Y:S06]  /*2b60*/  LDC.64 R6, c[0x4][R0] ;  /* 0x0100000000067b82 */ /* 0x00006c0000000a00 */
[----:B------:R-:W-:-:S07]  /*2b70*/  LEPC R20, `(.L_x_41) ;  /* 0x000000001014794e */ /* 0x000fce0000000000 */
[----:B01----:R-:W-:Y:S05]  /*2b80*/  CALL.ABS.NOINC R6 ;  /* 0x0000000006007343 */ /* 0x003fea0003c00000 */
.L_x_41:
        /* <DEDUP_REMOVED lines=35> */
.L_x_43:
[----:B------:R-:W-:Y:S05]  /*2dc0*/  BSYNC.RECONVERGENT B6 ;  /* 0x0000000000067941 */ /* 0x000fea0003800200 */
.L_x_42:
[----:B------:R-:W-:Y:S01]  /*2dd0*/  MOV R0, 0x8 ;  /* 0x0000000800007802 */ /* 0x000fe20000000f00 */
[----:B------:R-:W-:Y:S02]  /*2de0*/  IMAD.MOV.U32 R4, RZ, RZ, R24 ;  /* 0x000000ffff047224 */ /* 0x000fe400078e0018 */
[----:B------:R-:W-:Y:S01]  /*2df0*/  IMAD.MOV.U32 R5, RZ, RZ, R25 ;  /* 0x000000ffff057224 */ /* 0x000fe200078e0019 */
[----:B------:R0:W1:Y:S06]  /*2e00*/  LDC.64 R6, c[0x4][R0] ;  /* 0x0100000000067b82 */ /* 0x00006c0000000a00 */
[----:B------:R-:W-:-:S07]  /*2e10*/  LEPC R20, `(.L_x_44) ;  /* 0x000000001014794e */ /* 0x000fce0000000000 */
[----:B01----:R-:W-:Y:S05]  /*2e20*/  CALL.ABS.NOINC R6 ;  /* 0x0000000006007343 */ /* 0x003fea0003c00000 */
.L_x_44:
        /* <DEDUP_REMOVED lines=36> */
.L_x_46:
[----:B------:R-:W-:Y:S05]  /*3070*/  BSYNC.RECONVERGENT B6 ;  /* 0x0000000000067941 */ /* 0x000fea0003800200 */
.L_x_45:
[----:B------:R-:W-:Y:S01]  /*3080*/  MOV R0, 0x8 ;  /* 0x0000000800007802 */ /* 0x000fe20000000f00 */
[----:B------:R-:W-:Y:S02]  /*3090*/  IMAD.MOV.U32 R4, RZ, RZ, R24 ;  /* 0x000000ffff047224 */ /* 0x000fe400078e0018 */
[----:B------:R-:W-:Y:S01]  /*30a0*/  IMAD.MOV.U32 R5, RZ, RZ, R25 ;  /* 0x000000ffff057224 */ /* 0x000fe200078e0019 */
[----:B------:R0:W1:Y:S06]  /*30b0*/  LDC.64 R6, c[0x4][R0] ;  /* 0x0100000000067b82 */ /* 0x00006c0000000a00 */
[----:B------:R-:W-:-:S07]  /*30c0*/  LEPC R20, `(.L_x_47) ;  /* 0x000000001014794e */ /* 0x000fce0000000000 */
[----:B01----:R-:W-:Y:S05]  /*30d0*/  CALL.ABS.NOINC R6 ;  /* 0x0000000006007343 */ /* 0x003fea0003c00000 */
.L_x_47:
        /* <DEDUP_REMOVED lines=27> */
[----:B------:R0:W-:Y:S01]  /*3290*/  STL.64 [R1], R26 ;  /* 0x0000001a01007387 */ /* 0x0001e20000100a00 */
[----:B------:R-:W-:-:S03]  /*32a0*/  IMAD.MOV.U32 R7, RZ, RZ, R101 ;  /* 0x000000ffff077224 */ /* 0x000fc600078e0065 */
[----:B------:R0:W-:Y:S01]  /*32b0*/  STL.64 [R1+0x8], R8 ;  /* 0x0000080801007387 */ /* 0x0001e20000100a00 */
[----:B-1----:R-:W-:Y:S01]  /*32c0*/  IMAD.U32 R4, RZ, RZ, UR4 ;  /* 0x00000004ff047e24 */ /* 0x002fe2000f8e00ff */
[----:B------:R-:W-:Y:S02]  /*32d0*/  MOV R5, UR5 ;  /* 0x0000000500057c02 */ /* 0x000fe40008000f00 */
[----:B--23--:R0:W-:Y:S05]  /*32e0*/  STL.128 [R1+0x10], R12 ;  /* 0x0000100c01007387 */ /* 0x00c1ea0000100c00 */
[----:B------:R-:W-:-:S07]  /*32f0*/  LEPC R20, `(.L_x_49) ;  /* 0x000000001014794e */ /* 0x000fce0000000000 */
[----:B0-----:R-:W-:Y:S05]  /*3300*/  CALL.ABS.NOINC R10 ;  /* 0x000000000a007343 */ /* 0x001fea0003c00000 */
.L_x_49:
[----:B------:R-:W-:Y:S05]  /*3310*/  BSYNC.RECONVERGENT B6 ;  /* 0x0000000000067941 */ /* 0x000fea0003800200 */
.L_x_48:
[----:B------:R-:W-:Y:S01]  /*3320*/  MOV R0, 0x8 ;  /* 0x0000000800007802 */ /* 0x000fe20000000f00 */
[----:B------:R-:W-:Y:S02]  /*3330*/  IMAD.MOV.U32 R4, RZ, RZ, R24 ;  /* 0x000000ffff047224 */ /* 0x000fe400078e0018 */
[----:B------:R-:W-:Y:S01]  /*3340*/  IMAD.MOV.U32 R5, RZ, RZ, R25 ;  /* 0x000000ffff057224 */ /* 0x000fe200078e0019 */
[----:B------:R0:W1:Y:S06]  /*3350*/  LDC.64 R6, c[0x4][R0] ;  /* 0x0100000000067b82 */ /* 0x00006c0000000a00 */
[----:B------:R-:W-:-:S07]  /*3360*/  LEPC R20, `(.L_x_50) ;  /* 0x000000001014794e */ /* 0x000fce0000000000 */
[----:B01----:R-:W-:Y:S05]  /*3370*/  CALL.ABS.NOINC R6 ;  /* 0x0000000006007343 */ /* 0x003fea0003c00000 */
.L_x_50:
        /* <DEDUP_REMOVED lines=27> */
[----:B------:R3:W-:Y:S01]  /*3530*/  STL.64 [R1], R16 ;  /* 0x0000001001007387 */ /* 0x0007e20000100a00 */
[----:B-1----:R-:W-:-:S03]  /*3540*/  IMAD.MOV.U32 R6, RZ, RZ, R102 ;  /* 0x000000ffff067224 */ /* 0x002fc600078e0066 */
[----:B------:R3:W-:Y:S01]  /*3550*/  STL.64 [R1+0x8], R8 ;  /* 0x0000080801007387 */ /* 0x0007e20000100a00 */
[----:B------:R-:W-:Y:S02]  /*3560*/  IMAD.MOV.U32 R7, RZ, RZ, R101 ;  /* 0x000000ffff077224 */ /* 0x000fe400078e0065 */
[----:B0-----:R-:W-:Y:S01]  /*3570*/  IMAD.U32 R4, RZ, RZ, UR4 ;  /* 0x00000004ff047e24 */ /* 0x001fe2000f8e00ff */
[----:B------:R-:W-:Y:S01]  /*3580*/  MOV R5, UR5 ;  /* 0x0000000500057c02 */ /* 0x000fe20008000f00 */
[----:B--2-4-:R3:W-:Y:S06]  /*3590*/  STL.128 [R1+0x10], R12 ;  /* 0x0000100c01007387 */ /* 0x0147ec0000100c00 */
[----:B------:R-:W-:-:S07]  /*35a0*/  LEPC R20, `(.L_x_52) ;  /* 0x000000001014794e */ /* 0x000fce0000000000 */
[----:B---3--:R-:W-:Y:S05]  /*35b0*/  CALL.ABS.NOINC R10 ;  /* 0x000000000a007343 */ /* 0x008fea0003c00000 */
.L_x_52:
[----:B------:R-:W-:Y:S05]  /*35c0*/  BSYNC.RECONVERGENT B6 ;  /* 0x0000000000067941 */ /* 0x000fea0003800200 */
.L_x_51:
[----:B------:R-:W-:Y:S01]  /*35d0*/  ISETP.NE.AND P0, PT, R42, R124, PT ;  /* 0x0000007c2a00720c */ /* 0x000fe20003f05270 */
[----:B------:R-:W-:-:S12]  /*35e0*/  BSSY.RECONVERGENT B8, `(.L_x_53) ;  /* 0x0000e88000087945 */ /* 0x000fd80003800200 */
[----:B------:R-:W-:Y:S05]  /*35f0*/  @P0 BRA `(.L_x_54) ;  /* 0x000000e800180947 */ /* 0x000fea0003800000 */
[----:B------:R-:W-:Y:S01]  /*3600*/  MOV R0, 0x8 ;  /* 0x0000000800007802 */ /* 0x000fe20000000f00 */
[----:B------:R-:W-:Y:S02]  /*3610*/  IMAD.MOV.U32 R4, RZ, RZ, R24 ;  /* 0x000000ffff047224 */ /* 0x000fe400078e0018 */
[----:B------:R-:W-:Y:S01]  /*3620*/  IMAD.MOV.U32 R5, RZ, RZ, R25 ;  /* 0x000000ffff057224 */ /* 0x000fe200078e0019 */
[----:B------:R0:W1:Y:S06]  /*3630*/  LDC.64 R6, c[0x4][R0] ;  /* 0x0100000000067b82 */ /* 0x00006c0000000a00 */
[----:B------:R-:W-:-:S07]  /*3640*/  LEPC R20, `(.L_x_55) ;  /* 0x000000001014794e */ /* 0x000fce0000000000 */
[----:B01----:R-:W-:Y:S05]  /*3650*/  CALL.ABS.NOINC R6 ;  /* 0x0000000006007343 */ /* 0x003fea0003c00000 */
.L_x_55:
[----:B------:R-:W-:Y:S01]  /*3660*/  ISETP.NE.AND P6, PT, R125, RZ, PT ;  /* 0x000000ff7d00720c */ /* 0x000fe20003fc5270 */
[----:B------:R-:W-:Y:S01]  /*3670*/  IMAD.MOV.U32 R26, RZ, RZ, R4 ;  /* 0x000000ffff1a7224 */ /* 0x000fe200078e0004 */
[----:B------:R-:W-:Y:S01]  /*3680*/  ISETP.GE.U32.AND P0, PT, R85, 0x4, PT ;  /* 0x000000045500780c */ /* 0x000fe20003f06070 */
[----:B------:R-:W-:Y:S01]  /*3690*/  BSSY.RECONVERGENT B6, `(.L_x_56) ;  /* 0x0000499000067945 */ /* 0x000fe20003800200 */
[----:B------:R-:W-:-:S09]  /*36a0*/  MOV R27, R5 ;  /* 0x00000005001b7202 */ /* 0x000fd20000000f00 */
[----:B------:R-:W-:Y:S01]  /*36b0*/  @P6 R2UR UR4, R62 ;  /* 0x000000003e0462ca */ /* 0x000fe200000e0000 */
[----:B------:R-:W-:Y:S01]  /*36c0*/  @P6 IMAD.MOV.U32 R6, RZ, RZ, 0x0 ;  /* 0x00000000ff066424 */ /* 0x000fe200078e00ff */
[----:B------:R-:W-:Y:S01]  /*36d0*/  @P6 R2UR UR5, R63 ;  /* 0x000000003f0562ca */ /* 0x000fe200000e0000 */
[----:B------:R-:W-:Y:S02]  /*36e0*/  @P6 IMAD.MOV.U32 R7, RZ, RZ, 0x40220000 ;  /* 0x40220000ff076424 */ /* 0x000fe400078e00ff */
[----:B------:R-:W-:-:S10]  /*36f0*/  @P6 IMAD.WIDE R4, R86, 0x8, R26 ;  /* 0x0000000856046825 */ /* 0x000fd400078e021a */
[----:B------:R0:W-:Y:S01]  /*3700*/  @P6 ST.E.64 desc[UR4][R4.64], R6 ;  /* 0x0000000604006985 */ /* 0x0001e2000c101b04 */
[----:B------:R-:W-:Y:S05]  /*3710*/  @!P0 BRA `(.L_x_57) ;  /* 0x0000004800208947 */ /* 0x000fea0003800000 */
[----:B------:R-:W-:Y:S02]  /*3720*/  MOV R0, 0x8 ;  /* 0x0000000800007802 */ /* 0x000fe40000000f00 */
[----:B------:R-:W-:Y:S02]  /*3730*/  SHF.R.U32.HI R16, RZ, 0x2, R85 ;  /* 0x00000002ff107819 */ /* 0x000fe40000011655 */
[----:B0-----:R0:W1:Y:S03]  /*3740*/  LDC.64 R6, c[0x4][R0] ;  /* 0x0100000000067b82 */ /* 0x0010660000000a00 */
[----:B------:R-:W-:-:S04]  /*3750*/  IMAD R43, R16, R16, RZ ;  /* 0x00000010102b7224 */ /* 0x000fc800078e02ff */
[----:B------:R-:W-:-:S04]  /*3760*/  IMAD.WIDE.U32 R148, R43, 0x8, RZ ;  /* 0x000000082b947825 */ /* 0x000fc800078e00ff */
[----:B------:R-:W-:Y:S02]  /*3770*/  IMAD.MOV.U32 R4, RZ, RZ, R148 ;  /* 0x000000ffff047224 */ /* 0x000fe400078e0094 */
[----:B0-----:R-:W-:-:S07]  /*3780*/  IMAD.MOV.U32 R5, RZ, RZ, R149 ;  /* 0x000000ffff057224 */ /* 0x001fce00078e0095 */
[----:B------:R-:W-:-:S07]  /*3790*/  LEPC R20, `(.L_x_58) ;  /* 0x000000001014794e */ /* 0x000fce0000000000 */
[----:B-1----:R-:W-:Y:S05]  /*37a0*/  CALL.ABS.NOINC R6 ;  /* 0x0000000006007343 */ /* 0x002fea0003c00000 */
.L_x_58:
[-C--:B------:R-:W-:Y:S01]  /*37b0*/  ISETP.GE.AND P0, PT, R71, R16.reuse, PT ;  /* 0x000000104700720c */ /* 0x080fe20003f06270 */
[CC--:B------:R-:W-:Y:S01]  /*37c0*/  IMAD R18, R77.reuse, R16.reuse, R71 ;  /* 0x000000104d127224 */ /* 0x0c0fe200078e0247 */
[----:B------:R-:W-:Y:S01]  /*37d0*/  BSSY.RECONVERGENT B7, `(.L_x_59) ;  /* 0x0000021000077945 */ /* 0x000fe20003800200 */
[--C-:B------:R-:W-:Y:S01]  /*37e0*/  IMAD.MOV.U32 R70, RZ, RZ, R4.reuse ;  /* 0x000000ffff467224 */ /* 0x100fe200078e0004 */
[----:B------:R-:W-:Y:S01]  /*37f0*/  ISETP.LT.U32.AND P1, PT, R77, R16, !P0 ;  /* 0x000000104d00720c */ /* 0x000fe20004721070 */
[C---:B------:R-:W-:Y:S01]  /*3800*/  IMAD.WIDE R40, R18.reuse, 0x8, R4 ;  /* 0x0000000812287825 */ /* 0x040fe200078e0204 */
[----:B------:R-:W-:Y:S02]  /*3810*/  ISETP.GE.AND P0, PT, R18, R43, PT ;  /* 0x0000002b1200720c */ /* 0x000fe40003f06270 */
[----:B------:R-:W-:Y:S01]  /*3820*/  P2R R172, PR, RZ, 0x2 ;  /* 0x00000002ffac7803 */ /* 0x000fe20000000000 */
[----:B------:R-:W-:-:S08]  /*3830*/  IMAD.MOV.U32 R76, RZ, RZ, R5 ;  /* 0x000000ffff4c7224 */ /* 0x000fd000078e0005 */
[----:B------:R-:W-:Y:S01]  /*3840*/  @P1 R2UR UR4, R62 ;  /* 0x000000003e0412ca */ /* 0x000fe200000e0000 */
[----:B------:R-:W-:Y:S01]  /*3850*/  @P1 IMAD.MOV.U32 R6, RZ, RZ, 0x0 ;  /* 0x00000000ff061424 */ /* 0x000fe200078e00ff */
[----:B------:R-:W-:Y:S02]  /*3860*/  @P1 R2UR UR5, R63 ;  /* 0x000000003f0512ca */ /* 0x000fe400000e0000 */
[----:B------:R-:W-:-:S11]  /*3870*/  @P1 MOV R7, 0x40220000 ;  /* 0x4022000000071802 */ /* 0x000fd60000000f00 */
[----:B------:R0:W-:Y:S01]  /*3880*/  @P1 ST.E.64 desc[UR4][R40.64], R6 ;  /* 0x0000000628001985 */ /* 0x0001e2000c101b04 */
[----:B------:R-:W-:Y:S05]  /*3890*/  @P0 BRA `(.L_x_60) ;  /* 0x0000000000500947 */ /* 0x000fea0003800000 */
[----:B------:R-:W-:Y:S01]  /*38a0*/  R2UR UR4, R62 ;  /* 0x000000003e0472ca */ /* 0x000fe200000e0000 */
[----:B------:R-:W-:Y:S01]  /*38b0*/  IMAD.WIDE R8, R86, 0x8, R32 ;  /* 0x0000000856087825 */ /* 0x000fe200078e0220 */
[----:B------:R-:W-:-:S13]  /*38c0*/  R2UR UR5, R63 ;  /* 0x000000003f0572ca */ /* 0x000fda00000e0000 */
[----:B------:R-:W2:Y:S01]  /*38d0*/  LD.E.64 R8, desc[UR4][R8.64] ;  /* 0x0000000408087980 */ /* 0x000ea2000c101b00 */
[----:B------:R-:W-:Y:S01]  /*38e0*/  R2UR UR6, R62 ;  /* 0x000000003e0672ca */ /* 0x000fe200000e0000 */
[----:B------:R-:W-:Y:S01]  /*38f0*/  IMAD.MOV.U32 R17, RZ, RZ, R84 ;  /* 0x000000ffff117224 */ /* 0x000fe200078e0054 */
[----:B------:R-:W-:Y:S01]  /*3900*/  R2UR UR7, R63 ;  /* 0x000000003f0772ca */ /* 0x000fe200000e0000 */
[----:B------:R-:W-:Y:S01]  /*3910*/  IMAD.MOV.U32 R19, RZ, RZ, R86 ;  /* 0x000000ffff137224 */ /* 0x000fe200078e0056 */
[----:B------:R-:W-:Y:S01]  /*3920*/  MOV R0, 0x0 ;  /* 0x0000000000007802 */ /* 0x000fe20000000f00 */
[----:B------:R-:W1:Y:S01]  /*3930*/  LDCU.64 UR4, c[0x4][0x10] ;  /* 0x01000200ff0477ac */ /* 0x000e620008000a00 */
[----:B0-----:R-:W-:Y:S02]  /*3940*/  IMAD.MOV.U32 R6, RZ, RZ, R102 ;  /* 0x000000ffff067224 */ /* 0x001fe400078e0066 */
        /* <DEDUP_REMOVED lines=9> */
.L_x_60:
[----:B------:R-:W-:Y:S05]  /*39e0*/  BSYNC.RECONVERGENT B7 ;  /* 0x0000000000077941 */ /* 0x000fea0003800200 */
.L_x_59:
[----:B------:R-:W-:Y:S01]  /*39f0*/  MOV R0, 0x8 ;  /* 0x0000000800007802 */ /* 0x000fe20000000f00 */
[----:B------:R-:W-:Y:S02]  /*3a00*/  IMAD.MOV.U32 R4, RZ, RZ, R148 ;  /* 0x000000ffff047224 */ /* 0x000fe400078e0094 */
[----:B------:R-:W-:Y:S01]  /*3a10*/  IMAD.MOV.U32 R5, RZ, RZ, R149 ;  /* 0x000000ffff057224 */ /* 0x000fe200078e0095 */
[----:B0-----:R0:W1:Y:S06]  /*3a20*/  LDC.64 R6, c[0x4][R0] ;  /* 0x0100000000067b82 */ /* 0x00106c0000000a00 */
[----:B------:R-:W-:-:S07]  /*3a30*/  LEPC R20, `(.L_x_61) ;  /* 0x000000001014794e */ /* 0x000fce0000000000 */
[----:B01----:R-:W-:Y:S05]  /*3a40*/  CALL.ABS.NOINC R6 ;  /* 0x0000000006007343 */ /* 0x003fea0003c00000 */
.L_x_61:
[----:B------:R-:W-:Y:S01]  /*3a50*/  ISETP.NE.AND P6, PT, R172, RZ, PT ;  /* 0x000000ffac00720c */ /* 0x000fe20003fc5270 */
[----:B------:R-:W-:Y:S01]  /*3a60*/  IMAD.MOV.U32 R68, RZ, RZ, R4 ;  /* 0x000000ffff447224 */ /* 0x000fe200078e0004 */
[----:B------:R-:W-:Y:S01]  /*3a70*/  ISETP.GE.AND P0, PT, R18, R43, PT ;  /* 0x0000002b1200720c */ /* 0x000fe20003f06270 */
[----:B------:R-:W-:Y:S01]  /*3a80*/  BSSY.RECONVERGENT B7, `(.L_x_62) ;  /* 0x000001f000077945 */ /* 0x000fe20003800200 */
[----:B------:R-:W-:Y:S02]  /*3a90*/  MOV R69, R5 ;  /* 0x0000000500457202 */ /* 0x000fe40000000f00 */
[----:B------:R-:W-:-:S07]  /*3aa0*/  P2R R48, PR, RZ, 0x1 ;  /* 0x00000001ff307803 */ /* 0x000fce0000000000 */
[----:B------:R-:W-:Y:S01]  /*3ab0*/  @P6 R2UR UR4, R62 ;  /* 0x000000003e0462ca */ /* 0x000fe200000e0000 */
[----:B------:R-:W-:Y:S01]  /*3ac0*/  @P6 IMAD.MOV.U32 R6, RZ, RZ, 0x0 ;  /* 0x00000000ff066424 */ /* 0x000fe200078e00ff */
[----:B------:R-:W-:Y:S01]  /*3ad0*/  @P6 R2UR UR5, R63 ;  /* 0x000000003f0562ca */ /* 0x000fe200000e0000 */
[----:B------:R-:W-:Y:S02]  /*3ae0*/  @P6 IMAD.MOV.U32 R7, RZ, RZ, 0x40220000 ;  /* 0x40220000ff076424 */ /* 0x000fe400078e00ff */
[----:B------:R-:W-:-:S10]  /*3af0*/  @P6 IMAD.WIDE R4, R18, 0x8, R68 ;  /* 0x0000000812046825 */ /* 0x000fd400078e0244 */
[----:B------:R0:W-:Y:S01]  /*3b00*/  @P6 ST.E.64 desc[UR4][R4.64], R6 ;  /* 0x0000000604006985 */ /* 0x0001e2000c101b04 */
[----:B------:R-:W-:Y:S05]  /*3b10*/  @P0 BRA `(.L_x_63) ;  /* 0x0000000000540947 */ /* 0x000fea0003800000 */
[----:B------:R-:W-:Y:S01]  /*3b20*/  R2UR UR4, R62 ;  /* 0x000000003e0472ca */ /* 0x000fe200000e0000 */
[----:B------:R-:W-:Y:S01]  /*3b30*/  IMAD.IADD R19, R87, 0x1, R16 ;  /* 0x0000000157137824 */ /* 0x000fe200078e0210 */
[----:B------:R-:W-:-:S03]  /*3b40*/  R2UR UR5, R63 ;  /* 0x000000003f0572ca */ /* 0x000fc600000e0000 */
[----:B------:R-:W-:-:S10]  /*3b50*/  IMAD.WIDE R8, R19, 0x8, R32 ;  /* 0x0000000813087825 */ /* 0x000fd400078e0220 */
[----:B------:R-:W2:Y:S01]  /*3b60*/  LD.E.64 R8, desc[UR4][R8.64] ;  /* 0x0000000408087980 */ /* 0x000ea2000c101b00 */
[----:B------:R-:W-:Y:S01]  /*3b70*/  R2UR UR6, R62 ;  /* 0x000000003e0672ca */ /* 0x000fe200000e0000 */
[----:B------:R-:W-:Y:S01]  /*3b80*/  IMAD.WIDE R10, R18, 0x8, R68 ;  /* 0x00000008120a7825 */ /* 0x000fe200078e0244 */
[----:B------:R-:W-:Y:S01]  /*3b90*/  R2UR UR7, R63 ;  /* 0x000000003f0772ca */ /* 0x000fe200000e0000 */
[----:B------:R-:W1:Y:S01]  /*3ba0*/  LDCU.64 UR4, c[0x4][0x10] ;  /* 0x01000200ff0477ac */ /* 0x000e620008000a00 */
[----:B------:R-:W-:Y:S01]  /*3bb0*/  MOV R0, 0x0 ;  /* 0x0000000000007802 */ /* 0x000fe20000000f00 */
[----:B------:R-:W-:Y:S02]  /*3bc0*/  IMAD.MOV.U32 R17, RZ, RZ, R84 ;  /* 0x000000ffff117224 */ /* 0x000fe400078e0054 */
        /* <DEDUP_REMOVED lines=10> */
.L_x_63:
[----:B------:R-:W-:Y:S05]  /*3c70*/  BSYNC.RECONVERGENT B7 ;  /* 0x0000000000077941 */ /* 0x000fea0003800200 */
.L_x_62:
[----:B------:R-:W-:Y:S01]  /*3c80*/  MOV R0, 0x8 ;  /* 0x0000000800007802 */ /* 0x000fe20000000f00 */
[----:B0-----:R-:W-:Y:S02]  /*3c90*/  IMAD.MOV.U32 R4, RZ, RZ, R148 ;  /* 0x000000ffff047224 */ /* 0x001fe400078e0094 */
[----:B------:R-:W-:Y:S01]  /*3ca0*/  IMAD.MOV.U32 R5, RZ, RZ, R149 ;  /* 0x000000ffff057224 */ /* 0x000fe200078e0095 */
[----:B------:R0:W1:Y:S06]  /*3cb0*/  LDC.64 R6, c[0x4][R0] ;  /* 0x0100000000067b82 */ /* 0x00006c0000000a00 */
[----:B------:R-:W-:-:S07]  /*3cc0*/  LEPC R20, `(.L_x_64) ;  /* 0x000000001014794e */ /* 0x000fce0000000000 */
[----:B01----:R-:W-:Y:S05]  /*3cd0*/  CALL.ABS.NOINC R6 ;  /* 0x0000000006007343 */ /* 0x003fea0003c00000 */
.L_x_64:
[----:B------:R-:W-:Y:S01]  /*3ce0*/  ISETP.NE.AND P5, PT, R172, RZ, PT ;  /* 0x000000ffac00720c */ /* 0x000fe20003fa5270 */
[----:B------:R-:W-:Y:S01]  /*3cf0*/  IMAD.WIDE R42, R18, 0x8, R4 ;  /* 0x00000008122a7825 */ /* 0x000fe200078e0204 */
[----:B------:R-:W-:Y:S01]  /*3d00*/  ISETP.NE.AND P6, PT, R48, RZ, PT ;  /* 0x000000ff3000720c */ /* 0x000fe20003fc5270 */
        /* <DEDUP_REMOVED lines=16> */
[----:B------:R-:W1:Y:S01]  /*3e10*/  LDCU.64 UR4, c[0x4][0x10] ;  /* 0x01000200ff0477ac */ /* 0x000e620008000a00 */
[----:B------:R-:W-:Y:S01]  /*3e20*/  MOV R0, 0x0 ;  /* 0x0000000000007802 */ /* 0x000fe20000000f00 */
[----:B0-----:R-:W-:Y:S01]  /*3e30*/  IMAD.MOV.U32 R6, RZ, RZ, R102 ;  /* 0x000000ffff067224 */ /* 0x001fe200078e0066 */
[----:B------:R-:W-:Y:S02]  /*3e40*/  MOV R7, R101 ;  /* 0x0000006500077202 */ /* 0x000fe40000000f00 */
[----:B------:R0:W3:Y:S01]  /*3e50*/  LDC.64 R10, c[0x4][R0] ;  /* 0x01000000000a7b82 */ /* 0x0000e20000000a00 */
[----:B-1----:R-:W-:-:S02]  /*3e60*/  IMAD.U32 R4, RZ, RZ, UR4 ;  /* 0x00000004ff047e24 */ /* 0x002fc4000f8e00ff */
[----:B------:R-:W-:-:S04]  /*3e70*/  IMAD.U32 R5, RZ, RZ, UR5 ;  /* 0x00000005ff057e24 */ /* 0x000fc8000f8e00ff */
[----:B--2---:R0:W-:Y:S04]  /*3e80*/  ST.E.64 desc[UR6][R42.64], R8 ;  /* 0x000000082a007985 */ /* 0x0041e8000c101b06 */
[----:B------:R0:W-:Y:S04]  /*3e90*/  STL.128 [R1], R16 ;  /* 0x0000001001007387 */ /* 0x0001e80000100c00 */
[----:B---3--:R0:W-:Y:S02]  /*3ea0*/  STL.64 [R1+0x10], R8 ;  /* 0x0000100801007387 */ /* 0x0081e40000100a00 */
[----:B------:R-:W-:-:S07]  /*3eb0*/  LEPC R20, `(.L_x_66) ;  /* 0x000000001014794e */ /* 0x000fce0000000000 */
[----:B0-----:R-:W-:Y:S05]  /*3ec0*/  CALL.ABS.NOINC R10 ;  /* 0x000000000a007343 */ /* 0x001fea0003c00000 */
.L_x_66:
[----:B------:R-:W-:Y:S05]  /*3ed0*/  BSYNC.RECONVERGENT B7 ;  /* 0x0000000000077941 */ /* 0x000fea0003800200 */
.L_x_65:
[----:B------:R-:W-:Y:S01]  /*3ee0*/  MOV R0, 0x8 ;  /* 0x0000000800007802 */ /* 0x000fe20000000f00 */
[----:B------:R-:W-:Y:S02]  /*3ef0*/  IMAD.MOV.U32 R4, RZ, RZ, R148 ;  /* 0x000000ffff047224 */ /* 0x000fe400078e0094 */
[----:B------:R-:W-:Y:S01]  /*3f00*/  IMAD.MOV.U32 R5, RZ, RZ, R149 ;  /* 0x000000ffff057224 */ /* 0x000fe200078e0095 */
[----:B0-----:R0:W1:Y:S06]  /*3f10*/  LDC.64 R6, c[0x4][R0] ;  /* 0x0100000000067b82 */ /* 0x00106c0000000a00 */
[----:B------:R-:W-:-:S07]  /*3f20*/  LEPC R20, `(.L_x_67) ;  /* 0x000000001014794e */ /* 0x000fce0000000000 */
[----:B01----:R-:W-:Y:S05]  /*3f30*/  CALL.ABS.NOINC R6 ;  /* 0x0000000006007343 */ /* 0x003fea0003c00000 */
.L_x_67:
[----:B------:R-:W-:Y:S01]  /*3f40*/  ISETP.NE.AND P5, PT, R172, RZ, PT ;  /* 0x000000ffac00720c */ /* 0x000fe20003fa5270 */
[----:B------:R-:W-:Y:S01]  /*3f50*/  IMAD.MOV.U32 R142, RZ, RZ, R4 ;  /* 0x000000ffff8e7224 */ /* 0x000fe200078e0004 */
[----:B------:R-:W-:Y:S01]  /*3f60*/  ISETP.NE.AND P6, PT, R48, RZ, PT ;  /* 0x000000ff3000720c */ /* 0x000fe20003fc5270 */
        /* <DEDUP_REMOVED lines=14> */
[----:B------:R-:W-:-:S06]  /*4050*/  IMAD.WIDE R8, R19, 0x8, R32 ;  /* 0x0000000813087825 */ /* 0x000fcc00078e0220 */
        /* <DEDUP_REMOVED lines=17> */
.L_x_69:
[----:B------:R-:W-:Y:S05]  /*4170*/  BSYNC.RECONVERGENT B7 ;  /* 0x0000000000077941 */ /* 0x000fea0003800200 */
.L_x_68:
[----:B------:R-:W-:Y:S01]  /*4180*/  MOV R0, 0x8 ;  /* 0x0000000800007802 */ /* 0x000fe20000000f00 */
[----:B0-----:R-:W-:Y:S02]  /*4190*/  IMAD.MOV.U32 R4, RZ, RZ, R148 ;  /* 0x000000ffff047224 */ /* 0x001fe400078e0094 */
[----:B------:R-:W-:Y:S01]  /*41a0*/  IMAD.MOV.U32 R5, RZ, RZ, R149 ;  /* 0x000000ffff057224 */ /* 0x000fe200078e0095 */
[----:B------:R0:W1:Y:S06]  /*41b0*/  LDC.64 R6, c[0x4][R0] ;  /* 0x0100000000067b82 */ /* 0x00006c0000000a00 */
[----:B------:R-:W-:-:S07]  /*41c0*/  LEPC R20, `(.L_x_70) ;  /* 0x000000001014794e */ /* 0x000fce0000000000 */
[----:B01----:R-:W-:Y:S05]  /*41d0*/  CALL.ABS.NOINC R6 ;  /* 0x0000000006007343 */ /* 0x003fea0003c00000 */
.L_x_70:
[----:B------:R-:W-:Y:S01]  /*41e0*/  ISETP.NE.AND P5, PT, R172, RZ, PT ;  /* 0x000000ffac00720c */ /* 0x000fe20003fa5270 */
[----:B------:R-:W-:Y:S01]  /*41f0*/  IMAD.MOV.U32 R165, RZ, RZ, R5 ;  /* 0x000000ffffa57224 */ /* 0x000fe200078e0005 */
[----:B------:R-:W-:Y:S01]  /*4200*/  ISETP.NE.AND P6, PT, R48, RZ, PT ;  /* 0x000000ff3000720c */ /* 0x000fe20003fc5270 */
        /* <DEDUP_REMOVED lines=10> */
[----:B------:R-:W-:Y:S01]  /*42b0*/  IMAD.WIDE R8, R86, 0x8, R34 ;  /* 0x0000000856087825 */ /* 0x000fe200078e0222 */
[----:B------:R-:W-:-:S13]  /*42c0*/  R2UR UR5, R63 ;  /* 0x000000003f0572ca */ /* 0x000fda00000e0000 */
[----:B------:R-:W2:Y:S01]  /*42d0*/  LD.E.64 R8, desc[UR4][R8.64] ;  /* 0x0000000408087980 */ /* 0x000ea2000c101b00 */
[----:B------:R-:W-:Y:S01]  /*42e0*/  R2UR UR6, R62 ;  /* 0x000000003e0672ca */ /* 0x000fe200000e0000 */
[----:B------:R-:W-:Y:S01]  /*42f0*/  IMAD.WIDE R10, R18, 0x8, R164 ;  /* 0x00000008120a7825 */ /* 0x000fe200078e02a4 */
[----:B------:R-:W-:Y:S01]  /*4300*/  R2UR UR7, R63 ;  /* 0x000000003f0772ca */ /* 0x000fe200000e0000 */
[----:B------:R-:W1:Y:S01]  /*4310*/  LDCU.64 UR4, c[0x4][0x10] ;  /* 0x01000200ff0477ac */ /* 0x000e620008000a00 */
[----:B------:R-:W-:Y:S01]  /*4320*/  MOV R19, R86 ;  /* 0x0000005600137202 */ /* 0x000fe20000000f00 */
[----:B------:R-:W-:Y:S01]  /*4330*/  IMAD.MOV.U32 R17, RZ, RZ, R84 ;  /* 0x000000ffff117224 */ /* 0x000fe200078e0054 */
[----:B------:R-:W-:Y:S01]  /*4340*/  MOV R0, 0x0 ;  /* 0x0000000000007802 */ /* 0x000fe20000000f00 */
[----:B0-----:R-:W-:Y:S02]  /*4350*/  IMAD.MOV.U32 R6, RZ, RZ, R102 ;  /* 0x000000ffff067224 */ /* 0x001fe400078e0066 */
[----:B------:R-:W-:Y:S01]  /*4360*/  IMAD.MOV.U32 R7, RZ, RZ, R101 ;  /* 0x000000ffff077224 */ /* 0x000fe200078e0065 */
[----:B------:R0:W3:Y:S01]  /*4370*/  LDC.64 R12, c[0x4][R0] ;  /* 0x01000000000c7b82 */ /* 0x0000e20000000a00 */
[----:B-1----:R-:W-:-:S02]  /*4380*/  IMAD.U32 R4, RZ, RZ, UR4 ;  /* 0x00000004ff047e24 */ /* 0x002fc4000f8e00ff */
[----:B------:R-:W-:Y:S02]  /*4390*/  IMAD.U32 R5, RZ, RZ, UR5 ;  /* 0x00000005ff057e24 */ /* 0x000fe4000f8e00ff */
[----:B--2---:R0:W-:Y:S04]  /*43a0*/  ST.E.64 desc[UR6][R10.64], R8 ;  /* 0x000000080a007985 */ /* 0x0041e8000c101b06 */
[----:B------:R0:W-:Y:S04]  /*43b0*/  STL.128 [R1], R16 ;  /* 0x0000001001007387 */ /* 0x0001e80000100c00 */
[----:B---3--:R0:W-:Y:S02]  /*43c0*/  STL.64 [R1+0x10], R8 ;  /* 0x0000100801007387 */ /* 0x0081e40000100a00 */
[----:B------:R-:W-:-:S07]  /*43d0*/  LEPC R20, `(.L_x_72) ;  /* 0x000000001014794e */ /* 0x000fce0000000000 */
[----:B0-----:R-:W-:Y:S05]  /*43e0*/  CALL.ABS.NOINC R12 ;  /* 0x000000000c007343 */ /* 0x001fea0003c00000 */
.L_x_72:
[----:B------:R-:W-:Y:S05]  /*43f0*/  BSYNC.RECONVERGENT B7 ;  /* 0x0000000000077941 */ /* 0x000fea0003800200 */
.L_x_71:
[----:B------:R-:W-:Y:S01]  /*4400*/  MOV R0, 0x8 ;  /* 0x0000000800007802 */ /* 0x000fe20000000f00 */
[----:B0-----:R-:W-:Y:S01]  /*4410*/  IMAD.MOV.U32 R5, RZ, RZ, R149 ;  /* 0x000000ffff057224 */ /* 0x001fe200078e0095 */
[----:B------:R-:W-:Y:S02]  /*4420*/  MOV R4, R148 ;  /* 0x0000009400047202 */ /* 0x000fe40000000f00 */
[----:B------:R0:W1:Y:S05]  /*4430*/  LDC.64 R6, c[0x4][R0] ;  /* 0x0100000000067b82 */ /* 0x00006a0000000a00 */
[----:B------:R-:W-:-:S07]  /*4440*/  LEPC R20, `(.L_x_73) ;  /* 0x000000001014794e */ /* 0x000fce0000000000 */
[----:B01----:R-:W-:Y:S05]  /*4450*/  CALL.ABS.NOINC R6 ;  /* 0x0000000006007343 */ /* 0x003fea0003c00000 */
.L_x_73:
[----:B------:R-:W-:Y:S01]  /*4460*/  ISETP.NE.AND P5, PT, R172, RZ, PT ;  /* 0x000000ffac00720c */ /* 0x000fe20003fa5270 */
[----:B------:R-:W-:Y:S01]  /*4470*/  IMAD.WIDE R32, R18, 0x8, R4 ;  /* 0x0000000812207825 */ /* 0x000fe200078e0204 */
[----:B------:R-:W-:Y:S01]  /*4480*/  ISETP.NE.AND P6, PT, R48, RZ, PT ;  /* 0x000000ff3000720c */ /* 0x000fe20003fc5270 */
[----:B------:R-:W-:Y:S10]  /*4490*/  BSSY.RECONVERGENT B7, `(.L_x_74) ;  /* 0x000001b000077945 */ /* 0x000ff40003800200 */
[----:B------:R-:W-:Y:S01]  /*44a0*/  @P5 R2UR UR4, R62 ;  /* 0x000000003e0452ca */ /* 0x000fe200000e0000 */
[----:B------:R-:W-:Y:S01]  /*44b0*/  @P5 IMAD.MOV.U32 R6, RZ, RZ, 0x0 ;  /* 0x00000000ff065424 */ /* 0x000fe200078e00ff */
[----:B------:R-:W-:Y:S01]  /*44c0*/  @P5 R2UR UR5, R63 ;  /* 0x000000003f0552ca */ /* 0x000fe200000e0000 */
[----:B------:R-:W-:-:S12]  /*44d0*/  @P5 IMAD.MOV.U32 R7, RZ, RZ, 0x40220000 ;  /* 0x40220000ff075424 */ /* 0x000fd800078e00ff */
        /* <DEDUP_REMOVED lines=8> */
[----:B------:R-:W1:Y:S01]  /*4560*/  LDCU.64 UR4, c[0x4][0x10] ;  /* 0x01000200ff0477ac */ /* 0x000e620008000a00 */
[----:B------:R-:W-:Y:S01]  /*4570*/  R2UR UR7, R63 ;  /* 0x000000003f0772ca */ /* 0x000fe200000e0000 */
[----:B0-----:R-:W-:Y:S01]  /*4580*/  IMAD.MOV.U32 R6, RZ, RZ, R102 ;  /* 0x000000ffff067224 */ /* 0x001fe200078e0066 */
[----:B------:R-:W-:Y:S01]  /*4590*/  MOV R17, R84 ;  /* 0x0000005400117202 */ /* 0x000fe20000000f00 */
[----:B------:R-:W-:Y:S01]  /*45a0*/  IMAD.MOV.U32 R7, RZ, RZ, R101 ;  /* 0x000000ffff077224 */ /* 0x000fe200078e0065 */
[----:B------:R-:W-:-:S04]  /*45b0*/  MOV R0, 0x0 ;  /* 0x0000000000007802 */ /* 0x000fc80000000f00 */
[----:B------:R0:W3:Y:S01]  /*45c0*/  LDC.64 R10, c[0x4][R0] ;  /* 0x01000000000a7b82 */ /* 0x0000e20000000a00 */
[----:B-1----:R-:W-:Y:S02]  /*45d0*/  IMAD.U32 R4, RZ, RZ, UR4 ;  /* 0x00000004ff047e24 */ /* 0x002fe4000f8e00ff */
[----:B------:R-:W-:Y:S02]  /*45e0*/  IMAD.U32 R5, RZ, RZ, UR5 ;  /* 0x00000005ff057e24 */ /* 0x000fe4000f8e00ff */
[----:B--2---:R0:W-:Y:S04]  /*45f0*/  ST.E.64 desc[UR6][R32.64], R8 ;  /* 0x0000000820007985 */ /* 0x0041e8000c101b06 */
[----:B------:R0:W-:Y:S04]  /*4600*/  STL.128 [R1], R16 ;  /* 0x0000001001007387 */ /* 0x0001e80000100c00 */
[----:B---3--:R0:W-:Y:S02]  /*4610*/  STL.64 [R1+0x10], R8 ;  /* 0x0000100801007387 */ /* 0x0081e40000100a00 */
[----:B------:R-:W-:-:S07]  /*4620*/  LEPC R20, `(.L_x_75) ;  /* 0x000000001014794e */ /* 0x000fce0000000000 */
[----:B0-----:R-:W-:Y:S05]  /*4630*/  CALL.ABS.NOINC R10 ;  /* 0x000000000a007343 */ /* 0x001fea0003c00000 */
.L_x_75:
[----:B------:R-:W-:Y:S05]  /*4640*/  BSYNC.RECONVERGENT B7 ;  /* 0x0000000000077941 */ /* 0x000fea0003800200 */
.L_x_74:
[----:B------:R-:W-:Y:S01]  /*4650*/  MOV R0, 0x8 ;  /* 0x0000000800007802 */ /* 0x000fe20000000f00 */
[----:B------:R-:W-:Y:S01]  /*4660*/  IMAD.MOV.U32 R5, RZ, RZ, R149 ;  /* 0x000000ffff057224 */ /* 0x000fe200078e0095 */
[----:B------:R-:W-:Y:S02]  /*4670*/  MOV R4, R148 ;  /* 0x0000009400047202 */ /* 0x000fe40000000f00 */
[----:B0-----:R0:W1:Y:S05]  /*4680*/  LDC.64 R6, c[0x4][R0] ;  /* 0x0100000000067b82 */ /* 0x00106a0000000a00 */
[----:B------:R-:W-:-:S07]  /*4690*/  LEPC R20, `(.L_x_76) ;  /* 0x000000001014794e */ /* 0x000fce0000000000 */
[----:B01----:R-:W-:Y:S05]  /*46a0*/  CALL.ABS.NOINC R6 ;  /* 0x0000000006007343 */ /* 0x003fea0003c00000 */
.L_x_76:
        /* <DEDUP_REMOVED lines=19> */
[----:B------:R-:W-:Y:S01]  /*47e0*/  IMAD.WIDE R10, R18, 0x8, R78 ;  /* 0x00000008120a7825 */ /* 0x000fe200078e024e */
[----:B------:R-:W-:Y:S01]  /*47f0*/  R2UR UR7, R63 ;  /* 0x000000003f0772ca */ /* 0x000fe200000e0000 */
[----:B------:R-:W1:Y:S01]  /*4800*/  LDCU.64 UR4, c[0x4][0x10] ;  /* 0x01000200ff0477ac */ /* 0x000e620008000a00 */
[----:B------:R-:W-:Y:S01]  /*4810*/  MOV R0, 0x0 ;  /* 0x0000000000007802 */ /* 0x000fe20000000f00 */
[----:B------:R-:W-:Y:S01]  /*4820*/  IMAD.MOV.U32 R17, RZ, RZ, R84 ;  /* 0x000000ffff117224 */ /* 0x000fe200078e0054 */
[----:B0-----:R-:W-:Y:S01]  /*4830*/  MOV R6, R102 ;  /* 0x0000006600067202 */ /* 0x001fe20000000f00 */
[----:B------:R-:W-:Y:S01]  /*4840*/  IMAD.MOV.U32 R7, RZ, RZ, R101 ;  /* 0x000000ffff077224 */ /* 0x000fe200078e0065 */
        /* <DEDUP_REMOVED lines=8> */
.L_x_78:
[----:B------:R-:W-:Y:S05]  /*48d0*/  BSYNC.RECONVERGENT B7 ;  /* 0x0000000000077941 */ /* 0x000fea0003800200 */
.L_x_77:
[----:B------:R-:W-:Y:S01]  /*48e0*/  MOV R0, 0x8 ;  /* 0x0000000800007802 */ /* 0x000fe20000000f00 */
[----:B0-----:R-:W-:Y:S02]  /*48f0*/  IMAD.MOV.U32 R4, RZ, RZ, R148 ;  /* 0x000000ffff047224 */ /* 0x001fe400078e0094 */
[----:B------:R-:W-:Y:S01]  /*4900*/  IMAD.MOV.U32 R5, RZ, RZ, R149 ;  /* 0x000000ffff057224 */ /* 0x000fe200078e0095 */
[----:B------:R0:W1:Y:S06]  /*4910*/  LDC.64 R6, c[0x4][R0] ;  /* 0x0100000000067b82 */ /* 0x00006c0000000a00 */
[----:B------:R-:W-:-:S07]  /*4920*/  LEPC R20, `(.L_x_79) ;  /* 0x000000001014794e */ /* 0x000fce0000000000 */
[----:B01----:R-:W-:Y:S05]  /*4930*/  CALL.ABS.NOINC R6 ;  /* 0x0000000006007343 */ /* 0x003fea0003c00000 */
.L_x_79:
[----:B------:R-:W-:Y:S01]  /*4940*/  ISETP.NE.AND P5, PT, R172, RZ, PT ;  /* 0x000000ffac00720c */ /* 0x000fe20003fa5270 */
[----:B------:R-:W-:Y:S01]  /*4950*/  BSSY.RECONVERGENT B7, `(.L_x_80) ;  /* 0x0000023000077945 */ /* 0x000fe20003800200 */
[----:B------:R-:W-:Y:S01]  /*4960*/  ISETP.NE.AND P6, PT, R48, RZ, PT ;  /* 0x000000ff3000720c */ /* 0x000fe20003fc5270 */
[----:B------:R-:W-:-:S04]  /*4970*/  IMAD.WIDE R48, R18, 0x8, R4 ;  /* 0x0000000812307825 */ /* 0x000fc800078e0204 */
[----:B------:R-:W-:Y:S02]  /*4980*/  IMAD.MOV.U32 R19, RZ, RZ, R4 ;  /* 0x000000ffff137224 */ /* 0x000fe400078e0004 */
[----:B------:R-:W-:-:S04]  /*4990*/  IMAD.MOV.U32 R17, RZ, RZ, R5 ;  /* 0x000000ffff117224 */ /* 0x000fc800078e0005 */
        /* <DEDUP_REMOVED lines=14> */
[----:B------:R-:W-:Y:S01]  /*4a80*/  IMAD.MOV.U32 R13, RZ, RZ, R84 ;  /* 0x000000ffff0d7224 */ /* 0x000fe200078e0054 */
[----:B------:R-:W-:Y:S01]  /*4a90*/  R2UR UR7, R63 ;  /* 0x000000003f0772ca */ /* 0x000fe200000e0000 */
[----:B------:R-:W-:Y:S01]  /*4aa0*/  IMAD.MOV.U32 R14, RZ, RZ, R18 ;  /* 0x000000ffff0e7224 */ /* 0x000fe200078e0012 */
[----:B------:R-:W-:Y:S01]  /*4ab0*/  MOV R12, R16 ;  /* 0x00000010000c7202 */ /* 0x000fe20000000f00 */
[----:B------:R-:W1:Y:S01]  /*4ac0*/  LDCU.64 UR4, c[0x4][0x10] ;  /* 0x01000200ff0477ac */ /* 0x000e620008000a00 */
[----:B------:R-:W-:Y:S01]  /*4ad0*/  MOV R0, 0x0 ;  /* 0x0000000000007802 */ /* 0x000fe20000000f00 */
[----:B0-----:R-:W-:Y:S01]  /*4ae0*/  IMAD.MOV.U32 R7, RZ, RZ, R101 ;  /* 0x000000ffff077224 */ /* 0x001fe200078e0065 */
[----:B------:R-:W-:Y:S02]  /*4af0*/  MOV R6, R102 ;  /* 0x0000006600067202 */ /* 0x000fe40000000f00 */
        /* <DEDUP_REMOVED lines=8> */
.L_x_81:
[----:B------:R-:W-:Y:S05]  /*4b80*/  BSYNC.RECONVERGENT B7 ;  /* 0x0000000000077941 */ /* 0x000fea0003800200 */
.L_x_80:
[----:B------:R-:W-:Y:S01]  /*4b90*/  MOV R0, 0x8 ;  /* 0x0000000800007802 */ /* 0x000fe20000000f00 */
[----:B------:R-:W-:Y:S02]  /*4ba0*/  IMAD.MOV.U32 R4, RZ, RZ, R148 ;  /* 0x000000ffff047224 */ /* 0x000fe400078e0094 */
[----:B------:R-:W-:Y:S01]  /*4bb0*/  IMAD.MOV.U32 R5, RZ, RZ, R149 ;  /* 0x000000ffff057224 */ /* 0x000fe200078e0095 */
[----:B0-----:R0:W1:Y:S06]  /*4bc0*/  LDC.64 R6, c[0x4][R0] ;  /* 0x0100000000067b82 */ /* 0x00106c0000000a00 */
[----:B------:R-:W-:-:S07]  /*4bd0*/  LEPC R20, `(.L_x_82) ;  /* 0x000000001014794e */ /* 0x000fce0000000000 */
[----:B01----:R-:W-:Y:S05]  /*4be0*/  CALL.ABS.NOINC R6 ;  /* 0x0000000006007343 */ /* 0x003fea0003c00000 */
.L_x_82:
        /* <DEDUP_REMOVED lines=18> */
[----:B--2---:R-:W-:-:S07]  /*4d10*/  DADD R8, R8, R10 ;  /* 0x0000000008087229 */ /* 0x004fce000000000a */
        /* <DEDUP_REMOVED lines=11> */
[----:B------:R-:W-:Y:S01]  /*4dd0*/  IMAD.MOV.U32 R7, RZ, RZ, R101 ;  /* 0x000000ffff077224 */ /* 0x000fe200078e0065 */
[----:B0-----:R-:W-:Y:S01]  /*4de0*/  MOV R4, UR4 ;  /* 0x0000000400047c02 */ /* 0x001fe20008000f00 */
[----:B------:R-:W-:Y:S01]  /*4df0*/  IMAD.U32 R5, RZ, RZ, UR5 ;  /* 0x00000005ff057e24 */ /* 0x000fe2000f8e00ff */
[----:B--2-4-:R3:W-:Y:S06]  /*4e00*/  STL.128 [R1+0x10], R12 ;  /* 0x0000100c01007387 */ /* 0x0147ec0000100c00 */
[----:B------:R-:W-:-:S07]  /*4e10*/  LEPC R20, `(.L_x_84) ;  /* 0x000000001014794e */ /* 0x000fce0000000000 */
[----:B---3--:R-:W-:Y:S05]  /*4e20*/  CALL.ABS.NOINC R10 ;  /* 0x000000000a007343 */ /* 0x008fea0003c00000 */
.L_x_84:
[----:B------:R-:W-:Y:S05]  /*4e30*/  BSYNC.RECONVERGENT B7 ;  /* 0x0000000000077941 */ /* 0x000fea0003800200 */
.L_x_83:
[----:B------:R-:W-:Y:S01]  /*4e40*/  MOV R0, 0x8 ;  /* 0x0000000800007802 */ /* 0x000fe20000000f00 */
[----:B------:R-:W-:Y:S01]  /*4e50*/  IMAD.MOV.U32 R4, RZ, RZ, R148 ;  /* 0x000000ffff047224 */ /* 0x000fe200078e0094 */
[----:B------:R-:W-:Y:S02]  /*4e60*/  MOV R5, R149 ;  /* 0x0000009500057202 */ /* 0x000fe40000000f00 */
[----:B------:R0:W1:Y:S05]  /*4e70*/  LDC.64 R6, c[0x4][R0] ;  /* 0x0100000000067b82 */ /* 0x00006a0000000a00 */
[----:B------:R-:W-:-:S07]  /*4e80*/  LEPC R20, `(.L_x_85) ;  /* 0x000000001014794e */ /* 0x000fce0000000000 */
[----:B01----:R-:W-:Y:S05]  /*4e90*/  CALL.ABS.NOINC R6 ;  /* 0x0000000006007343 */ /* 0x003fea0003c00000 */
.L_x_85:
[----:B------:R-:W-:Y:S01]  /*4ea0*/  ISETP.NE.AND P6, PT, R172, RZ, PT ;  /* 0x000000ffac00720c */ /* 0x000fe20003fc5270 */
[----:B------:R-:W-:Y:S01]  /*4eb0*/  BSSY.RECONVERGENT B7, `(.L_x_86) ;  /* 0x0000023000077945 */ /* 0x000fe20003800200 */
[----:B------:R-:W-:Y:S02]  /*4ec0*/  IMAD.MOV.U32 R34, RZ, RZ, R4 ;  /* 0x000000ffff227224 */ /* 0x000fe400078e0004 */
[----:B------:R-:W-:-:S09]  /*4ed0*/  IMAD.MOV.U32 R35, RZ, RZ, R5 ;  /* 0x000000ffff237224 */ /* 0x000fd200078e0005 */
        /* <DEDUP_REMOVED lines=16> */
[----:B------:R-:W-:Y:S01]  /*4fe0*/  MOV R50, R16 ;  /* 0x0000001000327202 */ /* 0x000fe20000000f00 */
[----:B------:R-:W-:Y:S01]  /*4ff0*/  IMAD.MOV.U32 R51, RZ, RZ, R18 ;  /* 0x000000ffff337224 */ /* 0x000fe200078e0012 */
[----:B------:R-:W-:Y:S01]  /*5000*/  MOV R0, 0x0 ;  /* 0x0000000000007802 */ /* 0x000fe20000000f00 */
[----:B------:R1:W2:Y:S01]  /*5010*/  LD.E.64 R12, desc[UR6][R6.64] ;  /* 0x00000006060c7980 */ /* 0x0002a2000c101b00 */
[----:B------:R-:W0:Y:S03]  /*5020*/  LDCU.64 UR4, c[0x4][0x28] ;  /* 0x01000500ff0477ac */ /* 0x000e260008000a00 */
[----:B------:R-:W2:Y:S01]  /*5030*/  LD.E.64 R14, desc[UR8][R40.64] ;  /* 0x00000008280e7980 */ /* 0x000ea2000c101b00 */
[----:B------:R3:W4:Y:S03]  /*5040*/  LDC.64 R10, c[0x4][R0] ;  /* 0x01000000000a7b82 */ /* 0x0007260000000a00 */
[----:B------:R3:W-:Y:S01]  /*5050*/  STL.64 [R1+0x8], R8 ;  /* 0x0000080801007387 */ /* 0x0007e20000100a00 */
[----:B-1----:R-:W-:Y:S01]  /*5060*/  IMAD.MOV.U32 R6, RZ, RZ, R102 ;  /* 0x000000ffff067224 */ /* 0x002fe200078e0066 */
[----:B------:R-:W-:-:S02]  /*5070*/  MOV R7, R101 ;  /* 0x0000006500077202 */ /* 0x000fc40000000f00 */
[----:B------:R3:W-:Y:S01]  /*5080*/  STL.64 [R1], R50 ;  /* 0x0000003201007387 */ /* 0x0007e20000100a00 */
[----:B0-----:R-:W-:Y:S02]  /*5090*/  IMAD.U32 R4, RZ, RZ, UR4 ;  /* 0x00000004ff047e24 */ /* 0x001fe4000f8e00ff */
[----:B------:R-:W-:Y:S01]  /*50a0*/  IMAD.U32 R5, RZ, RZ, UR5 ;  /* 0x00000005ff057e24 */ /* 0x000fe2000f8e00ff */
[----:B--2-4-:R3:W-:Y:S06]  /*50b0*/  STL.128 [R1+0x10], R12 ;  /* 0x0000100c01007387 */ /* 0x0147ec0000100c00 */
[----:B------:R-:W-:-:S07]  /*50c0*/  LEPC R20, `(.L_x_87) ;  /* 0x000000001014794e */ /* 0x000fce0000000000 */
[----:B---3--:R-:W-:Y:S05]  /*50d0*/  CALL.ABS.NOINC R10 ;  /* 0x000000000a007343 */ /* 0x008fea0003c00000 */
.L_x_87:
[----:B------:R-:W-:Y:S05]  /*50e0*/  BSYNC.RECONVERGENT B7 ;  /* 0x0000000000077941 */ /* 0x000fea0003800200 */
.L_x_86:
[----:B------:R-:W-:Y:S01]  /*50f0*/  MOV R0, 0x8 ;  /* 0x0000000800007802 */ /* 0x000fe20000000f00 */
[----:B------:R-:W-:Y:S02]  /*5100*/  IMAD.MOV.U32 R4, RZ, RZ, R148 ;  /* 0x000000ffff047224 */ /* 0x000fe400078e0094 */
[----:B------:R-:W-:Y:S01]  /*5110*/  IMAD.MOV.U32 R5, RZ, RZ, R149 ;  /* 0x000000ffff057224 */ /* 0x000fe200078e0095 */
[----:B------:R0:W1:Y:S06]  /*5120*/  LDC.64 R6, c[0x4][R0] ;  /* 0x0100000000067b82 */ /* 0x00006c0000000a00 */
[----:B------:R-:W-:-:S07]  /*5130*/  LEPC R20, `(.L_x_88) ;  /* 0x000000001014794e */ /* 0x000fce0000000000 */
[----:B01----:R-:W-:Y:S05]  /*5140*/  CALL.ABS.NOINC R6 ;  /* 0x0000000006007343 */ /* 0x003fea0003c00000 */
.L_x_88:
[----:B------:R-:W-:Y:S01]  /*5150*/  ISETP.NE.AND P6, PT, R172, RZ, PT ;  /* 0x000000ffac00720c */ /* 0x000fe20003fc5270 */
[----:B------:R-:W-:Y:S01]  /*5160*/  BSSY.RECONVERGENT B7, `(.L_x_89) ;  /* 0x0000022000077945 */ /* 0x000fe20003800200 */
[----:B------:R-:W-:Y:S02]  /*5170*/  IMAD.MOV.U32 R158, RZ, RZ, R4 ;  /* 0x000000ffff9e7224 */ /* 0x000fe400078e0004 */
[----:B------:R-:W-:-:S09]  /*5180*/  IMAD.MOV.U32 R159, RZ, RZ, R5 ;  /* 0x000000ffff9f7224 */ /* 0x000fd200078e0005 */
[----:B------:R-:W-:Y:S05]  /*5190*/  @!P6 BRA `(.L_x_90) ;  /* 0x000000000078e947 */ /* 0x000fea0003800000 */
[C---:B------:R-:W-:Y:S01]  /*51a0*/  R2UR UR4, R62.reuse ;  /* 0x000000003e0472ca */ /* 0x040fe200000e0000 */
[----:B------:R-:W-:Y:S01]  /*51b0*/  HFMA2 R10, -RZ, RZ, 0, 0 ;  /* 0x00000000ff0a7431 */ /* 0x000fe200000001ff */
        /* <DEDUP_REMOVED lines=28> */
.L_x_90:
[----:B------:R-:W-:Y:S05]  /*5380*/  BSYNC.RECONVERGENT B7 ;  /* 0x0000000000077941 */ /* 0x000fea0003800200 */
.L_x_89:
[----:B------:R-:W-:Y:S01]  /*5390*/  MOV R0, 0x8 ;  /* 0x0000000800007802 */ /* 0x000fe20000000f00 */
[----:B------:R-:W-:Y:S02]  /*53a0*/  IMAD.MOV.U32 R4, RZ, RZ, R148 ;  /* 0x000000ffff047224 */ /* 0x000fe400078e0094 */
[----:B------:R-:W-:Y:S01]  /*53b0*/  IMAD.MOV.U32 R5, RZ, RZ, R149 ;  /* 0x000000ffff057224 */ /* 0x000fe200078e0095 */
[----:B------:R0:W1:Y:S06]  /*53c0*/  LDC.64 R6, c[0x4][R0] ;  /* 0x0100000000067b82 */ /* 0x00006c0000000a00 */
[----:B------:R-:W-:-:S07]  /*53d0*/  LEPC R20, `(.L_x_91) ;  /* 0x000000001014794e */ /* 0x000fce0000000000 */
[----:B01----:R-:W-:Y:S05]  /*53e0*/  CALL.ABS.NOINC R6 ;  /* 0x0000000006007343 */ /* 0x003fea0003c00000 */
.L_x_91:
[----:B------:R-:W-:Y:S01]  /*53f0*/  ISETP.NE.AND P6, PT, R172, RZ, PT ;  /* 0x000000ffac00720c */ /* 0x000fe20003fc5270 */
[----:B------:R-:W-:Y:S01]  /*5400*/  BSSY.RECONVERGENT B7, `(.L_x_92) ;  /* 0x0000024000077945 */ /* 0x000fe20003800200 */
[----:B------:R-:W-:Y:S01]  /*5410*/  MOV R156, R4 ;  /* 0x00000004009c7202 */ /* 0x000fe20000000f00 */
[----:B------:R-:W-:-:S10]  /*5420*/  IMAD.MOV.U32 R157, RZ, RZ, R5 ;  /* 0x000000ffff9d7224 */ /* 0x000fd400078e0005 */
        /* <DEDUP_REMOVED lines=18> */
[----:B------:R-:W-:Y:S01]  /*5550*/  MOV R43, R18 ;  /* 0x00000012002b7202 */ /* 0x000fe20000000f00 */
[----:B------:R-:W1:Y:S01]  /*5560*/  LDCU.64 UR4, c[0x4][0x28] ;  /* 0x01000500ff0477ac */ /* 0x000e620008000a00 */
[----:B------:R2:W3:Y:S04]  /*5570*/  LD.E.64 R12, desc[UR6][R6.64] ;  /* 0x00000006060c7980 */ /* 0x0004e8000c101b00 */
[----:B------:R-:W3:Y:S01]  /*5580*/  LD.E.64 R14, desc[UR8][R10.64] ;  /* 0x000000080a0e7980 */ /* 0x000ee2000c101b00 */
[----:B------:R-:W-:-:S03]  /*5590*/  MOV R0, 0x0 ;  /* 0x0000000000007802 */ /* 0x000fc60000000f00 */
[----:B------:R4:W-:Y:S01]  /*55a0*/  STL.64 [R1], R42 ;  /* 0x0000002a01007387 */ /* 0x0009e20000100a00 */
[----:B0-----:R4:W0:Y:S01]  /*55b0*/  LDC.64 R40, c[0x4][R0] ;  /* 0x0100000000287b82 */ /* 0x0018220000000a00 */
[----:B--2---:R-:W-:Y:S02]  /*55c0*/  IMAD.MOV.U32 R6, RZ, RZ, R102 ;  /* 0x000000ffff067224 */ /* 0x004fe400078e0066 */
[----:B------:R4:W-:Y:S01]  /*55d0*/  STL.64 [R1+0x8], R8 ;  /* 0x0000080801007387 */ /* 0x0009e20000100a00 */
[----:B------:R-:W-:Y:S02]  /*55e0*/  IMAD.MOV.U32 R7, RZ, RZ, R101 ;  /* 0x000000ffff077224 */ /* 0x000fe400078e0065 */
[----:B-1----:R-:W-:Y:S02]  /*55f0*/  IMAD.U32 R4, RZ, RZ, UR4 ;  /* 0x00000004ff047e24 */ /* 0x002fe4000f8e00ff */
[----:B------:R-:W-:Y:S01]  /*5600*/  IMAD.U32 R5, RZ, RZ, UR5 ;  /* 0x00000005ff057e24 */ /* 0x000fe2000f8e00ff */
[----:B0--3--:R4:W-:Y:S06]  /*5610*/  STL.128 [R1+0x10], R12 ;  /* 0x0000100c01007387 */ /* 0x0099ec0000100c00 */
[----:B------:R-:W-:-:S07]  /*5620*/  LEPC R20, `(.L_x_93) ;  /* 0x000000001014794e */ /* 0x000fce0000000000 */
[----:B----4-:R-:W-:Y:S05]  /*5630*/  CALL.ABS.NOINC R40 ;  /* 0x0000000028007343 */ /* 0x010fea0003c00000 */
.L_x_93:
[----:B------:R-:W-:Y:S05]  /*5640*/  BSYNC.RECONVERGENT B7 ;  /* 0x0000000000077941 */ /* 0x000fea0003800200 */
.L_x_92:
[----:B------:R-:W-:Y:S01]  /*5650*/  MOV R0, 0x8 ;  /* 0x0000000800007802 */ /* 0x000fe20000000f00 */
[----:B------:R-:W-:Y:S01]  /*5660*/  IMAD.MOV.U32 R5, RZ, RZ, R149 ;  /* 0x000000ffff057224 */ /* 0x000fe200078e0095 */
[----:B------:R-:W-:Y:S02]  /*5670*/  MOV R4, R148 ;  /* 0x0000009400047202 */ /* 0x000fe40000000f00 */
[----:B------:R0:W1:Y:S05]  /*5680*/  LDC.64 R6, c[0x4][R0] ;  /* 0x0100000000067b82 */ /* 0x00006a0000000a00 */
[----:B------:R-:W-:-:S07]  /*5690*/  LEPC R20, `(.L_x_94) ;  /* 0x000000001014794e */ /* 0x000fce0000000000 */
[----:B01----:R-:W-:Y:S05]  /*56a0*/  CALL.ABS.NOINC R6 ;  /* 0x0000000006007343 */ /* 0x003fea0003c00000 */
.L_x_94:
[----:B------:R-:W-:Y:S01]  /*56b0*/  ISETP.NE.AND P6, PT, R172, RZ, PT ;  /* 0x000000ffac00720c */ /* 0x000fe20003fc5270 */
[----:B------:R-:W-:Y:S01]  /*56c0*/  BSSY.RECONVERGENT B7, `(.L_x_95) ;  /* 0x0000023000077945 */ /* 0x000fe20003800200 */
[----:B------:R-:W-:Y:S02]  /*56d0*/  IMAD.MOV.U32 R116, RZ, RZ, R4 ;  /* 0x000000ffff747224 */ /* 0x000fe400078e0004 */
[----:B------:R-:W-:-:S09]  /*56e0*/  IMAD.MOV.U32 R117, RZ, RZ, R5 ;  /* 0x000000ffff757224 */ /* 0x000fd200078e0005 */
[----:B------:R-:W-:Y:S05]  /*56f0*/  @!P6 BRA `(.L_x_96) ;  /* 0x00000000007ce947 */ /* 0x000fea0003800000 */
[----:B------:R-:W-:Y:S01]  /*5700*/  R2UR UR4, R62 ;  /* 0x000000003e0472ca */ /* 0x000fe200000e0000 */
[----:B------:R-:W-:Y:S01]  /*5710*/  HFMA2 R43, -RZ, RZ, 2.06640625, 0 ;  /* 0x40220000ff2b7431 */ /* 0x000fe200000001ff */
[C---:B------:R-:W-:Y:S01]  /*5720*/  R2UR UR5, R63.reuse ;  /* 0x000000003f0572ca */ /* 0x040fe200000e0000 */
[----:B------:R-:W-:Y:S01]  /*5730*/  IMAD.WIDE R4, R18, 0x8, R116 ;  /* 0x0000000812047825 */ /* 0x000fe200078e0274 */
[C---:B------:R-:W-:Y:S02]  /*5740*/  R2UR UR6, R62.reuse ;  /* 0x000000003e0672ca */ /* 0x040fe400000e0000 */
        /* <DEDUP_REMOVED lines=18> */
[----:B-1----:R-:W-:Y:S01]  /*5870*/  MOV R6, R102 ;  /* 0x0000006600067202 */ /* 0x002fe20000000f00 */
[----:B------:R-:W-:-:S02]  /*5880*/  IMAD.MOV.U32 R7, RZ, RZ, R101 ;  /* 0x000000ffff077224 */ /* 0x000fc400078e0065 */
[----:B------:R3:W-:Y:S01]  /*5890*/  STL.64 [R1], R40 ;  /* 0x0000002801007387 */ /* 0x0007e20000100a00 */
[----:B0-----:R-:W-:Y:S02]  /*58a0*/  IMAD.U32 R4, RZ, RZ, UR4 ;  /* 0x00000004ff047e24 */ /* 0x001fe4000f8e00ff */
[----:B------:R-:W-:Y:S01]  /*58b0*/  IMAD.U32 R5, RZ, RZ, UR5 ;  /* 0x00000005ff057e24 */ /* 0x000fe2000f8e00ff */
[----:B--2-4-:R3:W-:Y:S06]  /*58c0*/  STL.128 [R1+0x10], R12 ;  /* 0x0000100c01007387 */ /* 0x0147ec0000100c00 */
[----:B------:R-:W-:-:S07]  /*58d0*/  LEPC R20, `(.L_x_96) ;  /* 0x000000001014794e */ /* 0x000fce0000000000 */
[----:B---3--:R-:W-:Y:S05]  /*58e0*/  CALL.ABS.NOINC R10 ;  /* 0x000000000a007343 */ /* 0x008fea0003c00000 */
.L_x_96:
[----:B------:R-:W-:Y:S05]  /*58f0*/  BSYNC.RECONVERGENT B7 ;  /* 0x0000000000077941 */ /* 0x000fea0003800200 */
.L_x_95:
[----:B------:R-:W-:Y:S01]  /*5900*/  MOV R0, 0x8 ;  /* 0x0000000800007802 */ /* 0x000fe20000000f00 */
[----:B------:R-:W-:Y:S02]  /*5910*/  IMAD.MOV.U32 R4, RZ, RZ, R148 ;  /* 0x000000ffff047224 */ /* 0x000fe400078e0094 */
[----:B------:R-:W-:Y:S01]  /*5920*/  IMAD.MOV.U32 R5, RZ, RZ, R149 ;  /* 0x000000ffff057224 */ /* 0x000fe200078e0095 */
[----:B------:R0:W1:Y:S06]  /*5930*/  LDC.64 R6, c[0x4][R0] ;  /* 0x0100000000067b82 */ /* 0x00006c0000000a00 */
[----:B------:R-:W-:-:S07]  /*5940*/  LEPC R20, `(.L_x_97) ;  /* 0x000000001014794e */ /* 0x000fce0000000000 */
[----:B01----:R-:W-:Y:S05]  /*5950*/  CALL.ABS.NOINC R6 ;  /* 0x0000000006007343 */ /* 0x003fea0003c00000 */
.L_x_97:
        /* <DEDUP_REMOVED lines=36> */
.L_x_99:
[----:B------:R-:W-:Y:S05]  /*5ba0*/  BSYNC.RECONVERGENT B7 ;  /* 0x0000000000077941 */ /* 0x000fea0003800200 */
.L_x_98:
[----:B------:R-:W-:Y:S01]  /*5bb0*/  MOV R0, 0x8 ;  /* 0x0000000800007802 */ /* 0x000fe20000000f00 */
[----:B------:R-:W-:Y:S01]  /*5bc0*/  IMAD.MOV.U32 R4, RZ, RZ, R148 ;  /* 0x000000ffff047224 */ /* 0x000fe200078e0094 */
[----:B------:R-:W-:Y:S02]  /*5bd0*/  MOV R5, R149 ;  /* 0x0000009500057202 */ /* 0x000fe40000000f00 */
[----:B------:R0:W1:Y:S05]  /*5be0*/  LDC.64 R6, c[0x4][R0] ;  /* 0x0100000000067b82 */ /* 0x00006a0000000a00 */
[----:B------:R-:W-:-:S07]  /*5bf0*/  LEPC R20, `(.L_x_100) ;  /* 0x000000001014794e */ /* 0x000fce0000000000 */
[----:B01----:R-:W-:Y:S05]  /*5c00*/  CALL.ABS.NOINC R6 ;  /* 0x0000000006007343 */ /* 0x003fea0003c00000 */
.L_x_100:
[----:B------:R-:W-:Y:S01]  /*5c10*/  ISETP.NE.AND P6, PT, R172, RZ, PT ;  /* 0x000000ffac00720c */ /* 0x000fe20003fc5270 */
[----:B------:R-:W-:Y:S01]  /*5c20*/  BSSY.RECONVERGENT B7, `(.L_x_101) ;  /* 0x0000022000077945 */ /* 0x000fe20003800200 */
[----:B------:R-:W-:Y:S02]  /*5c30*/  IMAD.MOV.U32 R150, RZ, RZ, R4 ;  /* 0x000000ffff967224 */ /* 0x000fe400078e0004 */
[----:B------:R-:W-:-:S09]  /*5c40*/  IMAD.MOV.U32 R151, RZ, RZ, R5 ;  /* 0x000000ffff977224 */ /* 0x000fd200078e0005 */
        /* <DEDUP_REMOVED lines=15> */
[----:B------:R-:W-:Y:S01]  /*5d40*/  MOV R42, R16 ;  /* 0x00000010002a7202 */ /* 0x000fe20000000f00 */
[----:B------:R-:W-:Y:S01]  /*5d50*/  IMAD.MOV.U32 R43, RZ, RZ, R18 ;  /* 0x000000ffff2b7224 */ /* 0x000fe200078e0012 */
[----:B------:R-:W-:Y:S01]  /*5d60*/  MOV R0, 0x0 ;  /* 0x0000000000007802 */ /* 0x000fe20000000f00 */
[----:B------:R-:W2:Y:S01]  /*5d70*/  LD.E.64 R12, desc[UR6][R48.64] ;  /* 0x00000006300c7980 */ /* 0x000ea2000c101b00 */
[----:B------:R-:W1:Y:S03]  /*5d80*/  LDCU.64 UR4, c[0x4][0x28] ;  /* 0x01000500ff0477ac */ /* 0x000e660008000a00 */
[----:B------:R-:W2:Y:S01]  /*5d90*/  LD.E.64 R14, desc[UR8][R32.64] ;  /* 0x00000008200e7980 */ /* 0x000ea2000c101b00 */
[----:B0-----:R0:W3:Y:S01]  /*5da0*/  LDC.64 R10, c[0x4][R0] ;  /* 0x01000000000a7b82 */ /* 0x0010e20000000a00 */
[----:B------:R-:W-:Y:S01]  /*5db0*/  IMAD.MOV.U32 R6, RZ, RZ, R102 ;  /* 0x000000ffff067224 */ /* 0x000fe200078e0066 */
[----:B------:R-:W-:Y:S01]  /*5dc0*/  MOV R7, R101 ;  /* 0x0000006500077202 */ /* 0x000fe20000000f00 */
[----:B------:R0:W-:Y:S04]  /*5dd0*/  STL.64 [R1], R42 ;  /* 0x0000002a01007387 */ /* 0x0001e80000100a00 */
[----:B------:R0:W-:Y:S01]  /*5de0*/  STL.64 [R1+0x8], R8 ;  /* 0x0000080801007387 */ /* 0x0001e20000100a00 */
[----:B-1----:R-:W-:-:S02]  /*5df0*/  IMAD.U32 R4, RZ, RZ, UR4 ;  /* 0x00000004ff047e24 */ /* 0x002fc4000f8e00ff */
[----:B------:R-:W-:Y:S01]  /*5e00*/  IMAD.U32 R5, RZ, RZ, UR5 ;  /* 0x00000005ff057e24 */ /* 0x000fe2000f8e00ff */
[----:B--23--:R0:W-:Y:S06]  /*5e10*/  STL.128 [R1+0x10], R12 ;  /* 0x0000100c01007387 */ /* 0x00c1ec0000100c00 */
[----:B------:R-:W-:-:S07]  /*5e20*/  LEPC R20, `(.L_x_102) ;  /* 0x000000001014794e */ /* 0x000fce0000000000 */
[----:B0-----:R-:W-:Y:S05]  /*5e30*/  CALL.ABS.NOINC R10 ;  /* 0x000000000a007343 */ /* 0x001fea0003c00000 */
.L_x_102:
[----:B------:R-:W-:Y:S05]  /*5e40*/  BSYNC.RECONVERGENT B7 ;  /* 0x0000000000077941 */ /* 0x000fea0003800200 */
.L_x_101:
[----:B------:R-:W-:Y:S01]  /*5e50*/  MOV R0, 0x8 ;  /* 0x0000000800007802 */ /* 0x000fe20000000f00 */
[----:B------:R-:W-:Y:S02]  /*5e60*/  IMAD.MOV.U32 R4, RZ, RZ, R148 ;  /* 0x000000ffff047224 */ /* 0x000fe400078e0094 */
[----:B------:R-:W-:Y:S01]  /*5e70*/  IMAD.MOV.U32 R5, RZ, RZ, R149 ;  /* 0x000000ffff057224 */ /* 0x000fe200078e0095 */
[----:B------:R0:W1:Y:S06]  /*5e80*/  LDC.64 R6, c[0x4][R0] ;  /* 0x0100000000067b82 */ /* 0x00006c0000000a00 */
[----:B------:R-:W-:-:S07]  /*5e90*/  LEPC R20, `(.L_x_103) ;  /* 0x000000001014794e */ /* 0x000fce0000000000 */
[----:B01----:R-:W-:Y:S05]  /*5ea0*/  CALL.ABS.NOINC R6 ;  /* 0x0000000006007343 */ /* 0x003fea0003c00000 */
.L_x_103:
        /* <DEDUP_REMOVED lines=37> */
.L_x_105:
[----:B------:R-:W-:Y:S05]  /*6100*/  BSYNC.RECONVERGENT B7 ;  /* 0x0000000000077941 */ /* 0x000fea0003800200 */
.L_x_104:
[----:B------:R-:W-:Y:S02]  /*6110*/  HFMA2 R21, -RZ, RZ, 0, 0 ;  /* 0x00000000ff157431 */ /* 0x000fe400000001ff */
[----:B------:R-:W-:Y:S01]  /*6120*/  IMAD.MOV.U32 R4, RZ, RZ, R34 ;  /* 0x000000ffff047224 */ /* 0x000fe200078e0022 */
[----:B------:R-:W-:Y:S01]  /*6130*/  MOV R6, R40 ;  /* 0x0000002800067202 */ /* 0x000fe20000000f00 */
[----:B------:R-:W-:Y:S01]  /*6140*/  IMAD.MOV.U32 R5, RZ, RZ, R35 ;  /* 0x000000ffff057224 */ /* 0x000fe200078e0023 */
[----:B------:R-:W-:Y:S01]  /*6150*/  MOV R20, 0x61b0 ;  /* 0x000061b000147802 */ /* 0x000fe20000000f00 */
[----:B------:R-:W-:Y:S02]  /*6160*/  IMAD.MOV.U32 R7, RZ, RZ, R41 ;  /* 0x000000ffff077224 */ /* 0x000fe400078e0029 */
[----:B------:R-:W-:Y:S02]  /*6170*/  IMAD.MOV.U32 R8, RZ, RZ, R44 ;  /* 0x000000ffff087224 */ /* 0x000fe400078e002c */
[----:B------:R-:W-:-:S02]  /*6180*/  IMAD.MOV.U32 R9, RZ, RZ, R45 ;  /* 0x000000ffff097224 */ /* 0x000fc400078e002d */
[----:B------:R-:W-:-:S07]  /*6190*/  IMAD.MOV.U32 R10, RZ, RZ, R16 ;  /* 0x000000ffff0a7224 */ /* 0x000fce00078e0010 */
[----:B------:R-:W-:Y:S05]  /*61a0*/  CALL.REL.NOINC `($_Z7computePdS_S_S_i$_Z16strassensMultRecPdS_S_i) ;  /* 0xffffffa000147944 */ /* 0x000fea0003c3ffff */
[----:B------:R-:W-:Y:S02]  /*61b0*/  IMAD.MOV.U32 R6, RZ, RZ, R164 ;  /* 0x000000ffff067224 */ /* 0x000fe400078e00a4 */
[----:B------:R-:W-:Y:S02]  /*61c0*/  HFMA2 R21, -RZ, RZ, 0, 0 ;  /* 0x00000000ff157431 */ /* 0x000fe400000001ff */
[----:B------:R-:W-:Y:S01]  /*61d0*/  IMAD.MOV.U32 R7, RZ, RZ, R165 ;  /* 0x000000ffff077224 */ /* 0x000fe200078e00a5 */
[----:B------:R-:W-:Y:S01]  /*61e0*/  MOV R8, R44 ;  /* 0x0000002c00087202 */ /* 0x000fe20000000f00 */
[----:B------:R-:W-:Y:S01]  /*61f0*/  IMAD.MOV.U32 R164, RZ, RZ, R4 ;  /* 0x000000ffffa47224 */ /* 0x000fe200078e0004 */
[----:B------:R-:W-:Y:S01]  /*6200*/  MOV R20, 0x6270 ;  /* 0x0000627000147802 */ /* 0x000fe20000000f00 */
[----:B------:R-:W-:Y:S02]  /*6210*/  IMAD.MOV.U32 R165, RZ, RZ, R5 ;  /* 0x000000ffffa57224 */ /* 0x000fe400078e0005 */
[----:B------:R-:W-:-:S02]  /*6220*/  IMAD.MOV.U32 R9, RZ, RZ, R45 ;  /* 0x000000ffff097224 */ /* 0x000fc400078e002d */
[----:B------:R-:W-:Y:S02]  /*6230*/  IMAD.MOV.U32 R10, RZ, RZ, R16 ;  /* 0x000000ffff0a7224 */ /* 0x000fe400078e0010 */
[----:B------:R-:W-:Y:S02]  /*6240*/  IMAD.MOV.U32 R4, RZ, RZ, R70 ;  /* 0x000000ffff047224 */ /* 0x000fe400078e0046 */
[----:B------:R-:W-:-:S07]  /*6250*/  IMAD.MOV.U32 R5, RZ, RZ, R76 ;  /* 0x000000ffff057224 */ /* 0x000fce00078e004c */
[----:B------:R-:W-:Y:S05]  /*6260*/  CALL.REL.NOINC `($_Z7computePdS_S_S_i$_Z16strassensMultRecPdS_S_i) ;  /* 0xffffff9c00e47944 */ /* 0x000fea0003c3ffff */
[----:B------:R-:W-:Y:S02]  /*6270*/  IMAD.MOV.U32 R6, RZ, RZ, R78 ;  /* 0x000000ffff067224 */ /* 0x000fe400078e004e */
[----:B------:R-:W-:Y:S02]  /*6280*/  HFMA2 R21, -RZ, RZ, 0, 0 ;  /* 0x00000000ff157431 */ /* 0x000fe400000001ff */
[----:B------:R-:W-:Y:S01]  /*6290*/  IMAD.MOV.U32 R7, RZ, RZ, R79 ;  /* 0x000000ffff077224 */ /* 0x000fe200078e004f */
[----:B------:R-:W-:Y:S01]  /*62a0*/  MOV R20, 0x6330 ;  /* 0x0000633000147802 */ /* 0x000fe20000000f00 */
[----:B------:R-:W-:Y:S01]  /*62b0*/  IMAD.MOV.U32 R78, RZ, RZ, R4 ;  /* 0x000000ffff4e7224 */ /* 0x000fe200078e0004 */
[----:B------:R-:W-:Y:S01]  /*62c0*/  MOV R4, R68 ;  /* 0x0000004400047202 */ /* 0x000fe20000000f00 */
[----:B------:R-:W-:Y:S02]  /*62d0*/  IMAD.MOV.U32 R79, RZ, RZ, R5 ;  /* 0x000000ffff4f7224 */ /* 0x000fe400078e0005 */
[----:B------:R-:W-:-:S02]  /*62e0*/  IMAD.MOV.U32 R5, RZ, RZ, R69 ;  /* 0x000000ffff057224 */ /* 0x000fc400078e0045 */
[----:B------:R-:W-:Y:S02]  /*62f0*/  IMAD.MOV.U32 R8, RZ, RZ, R44 ;  /* 0x000000ffff087224 */ /* 0x000fe400078e002c */
[----:B------:R-:W-:Y:S02]  /*6300*/  IMAD.MOV.U32 R9, RZ, RZ, R45 ;  /* 0x000000ffff097224 */ /* 0x000fe400078e002d */
[----:B------:R-:W-:-:S07]  /*6310*/  IMAD.MOV.U32 R10, RZ, RZ, R16 ;  /* 0x000000ffff0a7224 */ /* 0x000fce00078e0010 */
[----:B------:R-:W-:Y:S05]  /*6320*/  CALL.REL.NOINC `($_Z7computePdS_S_S_i$_Z16strassensMultRecPdS_S_i) ;  /* 0xffffff9c00b47944 */ /* 0x000fea0003c3ffff */
        /* <DEDUP_REMOVED lines=38> */
[----:B------:R-:W-:Y:S01]  /*6590*/  MOV R20, 0x6630 ;  /* 0x0000663000147802 */ /* 0x000fe20000000f00 */
[----:B------:R-:W-:Y:S01]  /*65a0*/  IMAD.MOV.U32 R151, RZ, RZ, R5 ;  /* 0x000000ffff977224 */ /* 0x000fe200078e0005 */
[----:B------:R-:W-:Y:S01]  /*65b0*/  MOV R5, R143 ;  /* 0x0000008f00057202 */ /* 0x000fe20000000f00 */
[----:B------:R-:W-:Y:S02]  /*65c0*/  IMAD.MOV.U32 R6, RZ, RZ, R166 ;  /* 0x000000ffff067224 */ /* 0x000fe400078e00a6 */
[----:B------:R-:W-:Y:S02]  /*65d0*/  IMAD.MOV.U32 R4, RZ, RZ, R142 ;  /* 0x000000ffff047224 */ /* 0x000fe400078e008e */
[----:B------:R-:W-:-:S02]  /*65e0*/  IMAD.MOV.U32 R7, RZ, RZ, R167 ;  /* 0x000000ffff077224 */ /* 0x000fc400078e00a7 */
[----:B------:R-:W-:Y:S02]  /*65f0*/  IMAD.MOV.U32 R8, RZ, RZ, R44 ;  /* 0x000000ffff087224 */ /* 0x000fe400078e002c */
[----:B------:R-:W-:Y:S02]  /*6600*/  IMAD.MOV.U32 R9, RZ, RZ, R45 ;  /* 0x000000ffff097224 */ /* 0x000fe400078e002d */
[----:B------:R-:W-:-:S07]  /*6610*/  IMAD.MOV.U32 R10, RZ, RZ, R16 ;  /* 0x000000ffff0a7224 */ /* 0x000fce00078e0010 */
[----:B------:R-:W-:Y:S05]  /*6620*/  CALL.REL.NOINC `($_Z7computePdS_S_S_i$_Z16strassensMultRecPdS_S_i) ;  /* 0xffffff9800f47944 */ /* 0x000fea0003c3ffff */
[----:B------:R-:W-:Y:S01]  /*6630*/  MOV R0, 0x8 ;  /* 0x0000000800007802 */ /* 0x000fe20000000f00 */
[----:B------:R-:W-:Y:S02]  /*6640*/  IMAD.MOV.U32 R32, RZ, RZ, R4 ;  /* 0x000000ffff207224 */ /* 0x000fe400078e0004 */
[----:B------:R-:W-:Y:S01]  /*6650*/  IMAD.MOV.U32 R33, RZ, RZ, R5 ;  /* 0x000000ffff217224 */ /* 0x000fe200078e0005 */
[----:B------:R0:W1:Y:S01]  /*6660*/  LDC.64 R6, c[0x4][R0] ;  /* 0x0100000000067b82 */ /* 0x0000620000000a00 */
[----:B------:R-:W-:Y:S02]  /*6670*/  IMAD.MOV.U32 R4, RZ, RZ, R148 ;  /* 0x000000ffff047224 */ /* 0x000fe400078e0094 */
[----:B------:R-:W-:-:S07]  /*6680*/  IMAD.MOV.U32 R5, RZ, RZ, R149 ;  /* 0x000000ffff057224 */ /* 0x000fce00078e0095 */
[----:B------:R-:W-:-:S07]  /*6690*/  LEPC R20, `(.L_x_106) ;  /* 0x000000001014794e */ /* 0x000fce0000000000 */
[----:B01----:R-:W-:Y:S05]  /*66a0*/  CALL.ABS.NOINC R6 ;  /* 0x0000000006007343 */ /* 0x003fea0003c00000 */
.L_x_106:
[----:B------:R-:W-:Y:S01]  /*66b0*/  ISETP.NE.AND P6, PT, R172, RZ, PT ;  /* 0x000000ffac00720c */ /* 0x000fe20003fc5270 */
[----:B------:R-:W-:Y:S01]  /*66c0*/  BSSY.RECONVERGENT B7, `(.L_x_107) ;  /* 0x0000023000077945 */ /* 0x000fe20003800200 */
[----:B------:R-:W-:Y:S01]  /*66d0*/  MOV R42, R4 ;  /* 0x00000004002a7202 */ /* 0x000fe20000000f00 */
[----:B------:R-:W-:-:S10]  /*66e0*/  IMAD.MOV.U32 R43, RZ, RZ, R5 ;  /* 0x000000ffff2b7224 */ /* 0x000fd400078e0005 */
        /* <DEDUP_REMOVED lines=10> */
[----:B------:R-:W-:-:S03]  /*6790*/  R2UR UR9, R63 ;  /* 0x000000003f0972ca */ /* 0x000fc600000e0000 */
[----:B------:R-:W-:Y:S02]  /*67a0*/  IMAD.WIDE R6, R18, 0x8, R78 ;  /* 0x0000000812067825 */ /* 0x000fe400078e024e */
[----:B------:R-:W-:Y:S04]  /*67b0*/  ST.E.64 desc[UR4][R4.64], R34 ;  /* 0x0000002204007985 */ /* 0x000fe8000c101b04 */
[----:B------:R-:W2:Y:S04]  /*67c0*/  LD.E.64 R8, desc[UR6][R164.64] ;  /* 0x00000006a4087980 */ /* 0x000ea8000c101b00 */
[----:B------:R-:W2:Y:S02]  /*67d0*/  LD.E.64 R10, desc[UR8][R6.64] ;  /* 0x00000008060a7980 */ /* 0x000ea4000c101b00 */
[----:B--2---:R-:W-:-:S07]  /*67e0*/  DADD R8, R8, R10 ;  /* 0x0000000008087229 */ /* 0x004fce000000000a */
[----:B------:R0:W-:Y:S01]  /*67f0*/  ST.E.64 desc[UR4][R4.64], R8 ;  /* 0x0000000804007985 */ /* 0x0001e2000c101b04 */
[----:B------:R-:W-:Y:S01]  /*6800*/  IMAD.MOV.U32 R17, RZ, RZ, R18 ;  /* 0x000000ffff117224 */ /* 0x000fe200078e0012 */
[----:B------:R-:W-:Y:S01]  /*6810*/  MOV R0, 0x0 ;  /* 0x0000000000007802 */ /* 0x000fe20000000f00 */
[----:B------:R-:W0:Y:S01]  /*6820*/  LDCU.64 UR4, c[0x4][0x18] ;  /* 0x01000300ff0477ac */ /* 0x000e220008000a00 */
[----:B------:R-:W2:Y:S04]  /*6830*/  LD.E.64 R12, desc[UR6][R164.64] ;  /* 0x00000006a40c7980 */ /* 0x000ea8000c101b00 */
[----:B------:R1:W2:Y:S01]  /*6840*/  LD.E.64 R14, desc[UR8][R6.64] ;  /* 0x00000008060e7980 */ /* 0x0002a2000c101b00 */
[----:B------:R3:W4:Y:S03]  /*6850*/  LDC.64 R10, c[0x4][R0] ;  /* 0x01000000000a7b82 */ /* 0x0007260000000a00 */
[----:B------:R3:W-:Y:S04]  /*6860*/  STL.64 [R1], R16 ;  /* 0x0000001001007387 */ /* 0x0007e80000100a00 */
[----:B------:R3:W-:Y:S01]  /*6870*/  STL.64 [R1+0x8], R8 ;  /* 0x0000080801007387 */ /* 0x0007e20000100a00 */
[----:B-1----:R-:W-:-:S02]  /*6880*/  IMAD.MOV.U32 R6, RZ, RZ, R102 ;  /* 0x000000ffff067224 */ /* 0x002fc400078e0066 */
[----:B------:R-:W-:Y:S01]  /*6890*/  IMAD.MOV.U32 R7, RZ, RZ, R101 ;  /* 0x000000ffff077224 */ /* 0x000fe200078e0065 */
[----:B0-----:R-:W-:Y:S01]  /*68a0*/  MOV R4, UR4 ;  /* 0x0000000400047c02 */ /* 0x001fe20008000f00 */
[----:B------:R-:W-:Y:S01]  /*68b0*/  IMAD.U32 R5, RZ, RZ, UR5 ;  /* 0x00000005ff057e24 */ /* 0x000fe2000f8e00ff */
[----:B--2-4-:R3:W-:Y:S06]  /*68c0*/  STL.128 [R1+0x10], R12 ;  /* 0x0000100c01007387 */ /* 0x0147ec0000100c00 */
[----:B------:R-:W-:-:S07]  /*68d0*/  LEPC R20, `(.L_x_108) ;  /* 0x000000001014794e */ /* 0x000fce0000000000 */
[----:B---3--:R-:W-:Y:S05]  /*68e0*/  CALL.ABS.NOINC R10 ;  /* 0x000000000a007343 */ /* 0x008fea0003c00000 */
.L_x_108:
[----:B------:R-:W-:Y:S05]  /*68f0*/  BSYNC.RECONVERGENT B7 ;  /* 0x0000000000077941 */ /* 0x000fea0003800200 */
.L_x_107:
[----:B------:R-:W-:Y:S01]  /*6900*/  MOV R0, 0x8 ;  /* 0x0000000800007802 */ /* 0x000fe20000000f00 */
[----:B------:R-:W-:Y:S01]  /*6910*/  IMAD.MOV.U32 R4, RZ, RZ, R148 ;  /* 0x000000ffff047224 */ /* 0x000fe200078e0094 */
[----:B------:R-:W-:Y:S02]  /*6920*/  MOV R5, R149 ;  /* 0x0000009500057202 */ /* 0x000fe40000000f00 */
[----:B------:R0:W1:Y:S05]  /*6930*/  LDC.64 R6, c[0x4][R0] ;  /* 0x0100000000067b82 */ /* 0x00006a0000000a00 */
[----:B------:R-:W-:-:S07]  /*6940*/  LEPC R20, `(.L_x_109) ;  /* 0x000000001014794e */ /* 0x000fce0000000000 */
[----:B01----:R-:W-:Y:S05]  /*6950*/  CALL.ABS.NOINC R6 ;  /* 0x0000000006007343 */ /* 0x003fea0003c00000 */
.L_x_109:
        /* <DEDUP_REMOVED lines=21> */
[----:B------:R-:W-:Y:S01]  /*6ab0*/  MOV R17, R18 ;  /* 0x0000001200117202 */ /* 0x000fe20000000f00 */
[----:B------:R-:W0:Y:S02]  /*6ac0*/  LDCU.64 UR4, c[0x4][0x18] ;  /* 0x01000300ff0477ac */ /* 0x000e240008000a00 */
[----:B------:R1:W2:Y:S04]  /*6ad0*/  LD.E.64 R12, desc[UR6][R6.64] ;  /* 0x00000006060c7980 */ /* 0x0002a8000c101b00 */
[----:B------:R-:W2:Y:S01]  /*6ae0*/  LD.E.64 R14, desc[UR8][R116.64] ;  /* 0x00000008740e7980 */ /* 0x000ea2000c101b00 */
[----:B------:R-:W-:-:S03]  /*6af0*/  MOV R0, 0x0 ;  /* 0x0000000000007802 */ /* 0x000fc60000000f00 */
[----:B------:R3:W-:Y:S01]  /*6b00*/  STL.64 [R1], R16 ;  /* 0x0000001001007387 */ /* 0x0007e20000100a00 */
[----:B------:R3:W4:Y:S01]  /*6b10*/  LDC.64 R10, c[0x4][R0] ;  /* 0x01000000000a7b82 */ /* 0x0007220000000a00 */
[----:B-1----:R-:W-:Y:S02]  /*6b20*/  IMAD.MOV.U32 R6, RZ, RZ, R102 ;  /* 0x000000ffff067224 */ /* 0x002fe400078e0066 */
[----:B------:R3:W-:Y:S01]  /*6b30*/  STL.64 [R1+0x8], R8 ;  /* 0x0000080801007387 */ /* 0x0007e20000100a00 */
[----:B------:R-:W-:Y:S02]  /*6b40*/  IMAD.MOV.U32 R7, RZ, RZ, R101 ;  /* 0x000000ffff077224 */ /* 0x000fe400078e0065 */
[----:B0-----:R-:W-:Y:S02]  /*6b50*/  IMAD.U32 R4, RZ, RZ, UR4 ;  /* 0x00000004ff047e24 */ /* 0x001fe4000f8e00ff */
[----:B------:R-:W-:Y:S01]  /*6b60*/  IMAD.U32 R5, RZ, RZ, UR5 ;  /* 0x00000005ff057e24 */ /* 0x000fe2000f8e00ff */
[----:B--2-4-:R3:W-:Y:S06]  /*6b70*/  STL.128 [R1+0x10], R12 ;  /* 0x0000100c01007387 */ /* 0x0147ec0000100c00 */
[----:B------:R-:W-:-:S07]  /*6b80*/  LEPC R20, `(.L_x_111) ;  /* 0x000000001014794e */ /* 0x000fce0000000000 */
[----:B---3--:R-:W-:Y:S05]  /*6b90*/  CALL.ABS.NOINC R10 ;  /* 0x000000000a007343 */ /* 0x008fea0003c00000 */
.L_x_111:
[----:B------:R-:W-:Y:S05]  /*6ba0*/  BSYNC.RECONVERGENT B7 ;  /* 0x0000000000077941 */ /* 0x000fea0003800200 */
.L_x_110:
[----:B------:R-:W-:Y:S01]  /*6bb0*/  MOV R0, 0x8 ;  /* 0x0000000800007802 */ /* 0x000fe20000000f00 */
[----:B------:R-:W-:Y:S01]  /*6bc0*/  IMAD.MOV.U32 R5, RZ, RZ, R149 ;  /* 0x000000ffff057224 */ /* 0x000fe200078e0095 */
[----:B------:R-:W-:Y:S02]  /*6bd0*/  MOV R4, R148 ;  /* 0x0000009400047202 */ /* 0x000fe40000000f00 */
[----:B------:R0:W1:Y:S05]  /*6be0*/  LDC.64 R6, c[0x4][R0] ;  /* 0x0100000000067b82 */ /* 0x00006a0000000a00 */
[----:B------:R-:W-:-:S07]  /*6bf0*/  LEPC R20, `(.L_x_112) ;  /* 0x000000001014794e */ /* 0x000fce0000000000 */
[----:B01----:R-:W-:Y:S05]  /*6c00*/  CALL.ABS.NOINC R6 ;  /* 0x0000000006007343 */ /* 0x003fea0003c00000 */
.L_x_112:
        /* <DEDUP_REMOVED lines=14> */
[----:B------:R-:W-:-:S03]  /*6cf0*/  R2UR UR9, R63 ;  /* 0x000000003f0972ca */ /* 0x000fc600000e0000 */
[----:B------:R-:W-:Y:S02]  /*6d00*/  IMAD.WIDE R68, R18, 0x8, R68 ;  /* 0x0000000812447825 */ /* 0x000fe400078e0244 */
[----:B------:R0:W-:Y:S04]  /*6d10*/  ST.E.64 desc[UR4][R4.64], R10 ;  /* 0x0000000a04007985 */ /* 0x0001e8000c101b04 */
[----:B------:R-:W2:Y:S04]  /*6d20*/  LD.E.64 R8, desc[UR6][R78.64] ;  /* 0x000000064e087980 */ /* 0x000ea8000c101b00 */
[----:B------:R-:W2:Y:S02]  /*6d30*/  LD.E.64 R6, desc[UR8][R68.64] ;  /* 0x0000000844067980 */ /* 0x000ea4000c101b00 */
[----:B--2---:R-:W-:-:S07]  /*6d40*/  DADD R8, R8, R6 ;  /* 0x0000000008087229 */ /* 0x004fce0000000006 */
[----:B------:R1:W-:Y:S01]  /*6d50*/  ST.E.64 desc[UR4][R4.64], R8 ;  /* 0x0000000804007985 */ /* 0x0003e2000c101b04 */
[----:B------:R-:W-:Y:S01]  /*6d60*/  IMAD.MOV.U32 R17, RZ, RZ, R18 ;  /* 0x000000ffff117224 */ /* 0x000fe200078e0012 */
[----:B------:R-:W-:Y:S01]  /*6d70*/  MOV R0, 0x0 ;  /* 0x0000000000007802 */ /* 0x000fe20000000f00 */
[----:B------:R-:W1:Y:S01]  /*6d80*/  LDCU.64 UR4, c[0x4][0x18] ;  /* 0x01000300ff0477ac */ /* 0x000e620008000a00 */
[----:B------:R-:W2:Y:S04]  /*6d90*/  LD.E.64 R12, desc[UR6][R78.64] ;  /* 0x000000064e0c7980 */ /* 0x000ea8000c101b00 */
        /* <DEDUP_REMOVED lines=11> */
.L_x_114:
[----:B------:R-:W-:Y:S05]  /*6e50*/  BSYNC.RECONVERGENT B7 ;  /* 0x0000000000077941 */ /* 0x000fea0003800200 */
.L_x_113:
[----:B------:R-:W-:Y:S01]  /*6e60*/  MOV R0, 0x8 ;  /* 0x0000000800007802 */ /* 0x000fe20000000f00 */
[----:B------:R-:W-:Y:S02]  /*6e70*/  IMAD.MOV.U32 R4, RZ, RZ, R148 ;  /* 0x000000ffff047224 */ /* 0x000fe400078e0094 */
[----:B------:R-:W-:Y:S01]  /*6e80*/  IMAD.MOV.U32 R5, RZ, RZ, R149 ;  /* 0x000000ffff057224 */ /* 0x000fe200078e0095 */
[----:B------:R0:W1:Y:S06]  /*6e90*/  LDC.64 R6, c[0x4][R0] ;  /* 0x0100000000067b82 */ /* 0x00006c0000000a00 */
[----:B------:R-:W-:-:S07]  /*6ea0*/  LEPC R20, `(.L_x_115) ;  /* 0x000000001014794e */ /* 0x000fce0000000000 */
[----:B01----:R-:W-:Y:S05]  /*6eb0*/  CALL.ABS.NOINC R6 ;  /* 0x0000000006007343 */ /* 0x003fea0003c00000 */
.L_x_115:
[----:B------:R-:W-:Y:S01]  /*6ec0*/  ISETP.NE.AND P6, PT, R172, RZ, PT ;  /* 0x000000ffac00720c */ /* 0x000fe20003fc5270 */
[----:B------:R-:W-:Y:S01]  /*6ed0*/  BSSY.RECONVERGENT B7, `(.L_x_116) ;  /* 0x0000023000077945 */ /* 0x000fe20003800200 */
[----:B------:R-:W-:Y:S02]  /*6ee0*/  IMAD.MOV.U32 R48, RZ, RZ, R4 ;  /* 0x000000ffff307224 */ /* 0x000fe400078e0004 */
[----:B------:R-:W-:-:S09]  /*6ef0*/  IMAD.MOV.U32 R49, RZ, RZ, R5 ;  /* 0x000000ffff317224 */ /* 0x000fd200078e0005 */
[----:B------:R-:W-:Y:S05]  /*6f00*/  @!P6 BRA `(.L_x_117) ;  /* 0x00000000007ce947 */ /* 0x000fea0003800000 */
[----:B------:R-:W-:Y:S01]  /*6f10*/  R2UR UR4, R62 ;  /* 0x000000003e0472ca */ /* 0x000fe200000e0000 */
[----:B------:R-:W-:Y:S01]  /*6f20*/  HFMA2 R50, -RZ, RZ, 0, 0 ;  /* 0x00000000ff327431 */ /* 0x000fe200000001ff */
        /* <DEDUP_REMOVED lines=22> */
[----:B-1----:R-:W-:Y:S01]  /*7090*/  MOV R6, R102 ;  /* 0x0000006600067202 */ /* 0x002fe20000000f00 */
[----:B------:R-:W-:-:S02]  /*70a0*/  IMAD.MOV.U32 R7, RZ, RZ, R101 ;  /* 0x000000ffff077224 */ /* 0x000fc400078e0065 */
[----:B0-----:R-:W-:Y:S02]  /*70b0*/  IMAD.U32 R4, RZ, RZ, UR4 ;  /* 0x00000004ff047e24 */ /* 0x001fe4000f8e00ff */
[----:B------:R-:W-:Y:S01]  /*70c0*/  IMAD.U32 R5, RZ, RZ, UR5 ;  /* 0x00000005ff057e24 */ /* 0x000fe2000f8e00ff */
[----:B--2-4-:R3:W-:Y:S06]  /*70d0*/  STL.128 [R1+0x10], R12 ;  /* 0x0000100c01007387 */ /* 0x0147ec0000100c00 */
[----:B------:R-:W-:-:S07]  /*70e0*/  LEPC R20, `(.L_x_117) ;  /* 0x000000001014794e */ /* 0x000fce0000000000 */
[----:B---3--:R-:W-:Y:S05]  /*70f0*/  CALL.ABS.NOINC R10 ;  /* 0x000000000a007343 */ /* 0x008fea0003c00000 */
.L_x_117:
[----:B------:R-:W-:Y:S05]  /*7100*/  BSYNC.RECONVERGENT B7 ;  /* 0x0000000000077941 */ /* 0x000fea0003800200 */
.L_x_116:
[----:B------:R-:W-:Y:S01]  /*7110*/  MOV R0, 0x8 ;  /* 0x0000000800007802 */ /* 0x000fe20000000f00 */
[----:B------:R-:W-:Y:S02]  /*7120*/  IMAD.MOV.U32 R4, RZ, RZ, R148 ;  /* 0x000000ffff047224 */ /* 0x000fe400078e0094 */
[----:B------:R-:W-:Y:S01]  /*7130*/  IMAD.MOV.U32 R5, RZ, RZ, R149 ;  /* 0x000000ffff057224 */ /* 0x000fe200078e0095 */
[----:B------:R0:W1:Y:S06]  /*7140*/  LDC.64 R6, c[0x4][R0] ;  /* 0x0100000000067b82 */ /* 0x00006c0000000a00 */
[----:B------:R-:W-:-:S07]  /*7150*/  LEPC R20, `(.L_x_118) ;  /* 0x000000001014794e */ /* 0x000fce0000000000 */
[----:B01----:R-:W-:Y:S05]  /*7160*/  CALL.ABS.NOINC R6 ;  /* 0x0000000006007343 */ /* 0x003fea0003c00000 */
.L_x_118:
        /* <DEDUP_REMOVED lines=36> */
.L_x_120:
[----:B------:R-:W-:Y:S05]  /*73b0*/  BSYNC.RECONVERGENT B7 ;  /* 0x0000000000077941 */ /* 0x000fea0003800200 */
.L_x_119:
[----:B------:R-:W-:Y:S01]  /*73c0*/  MOV R0, 0x8 ;  /* 0x0000000800007802 */ /* 0x000fe20000000f00 */
[----:B------:R-:W-:Y:S02]  /*73d0*/  IMAD.MOV.U32 R4, RZ, RZ, R148 ;  /* 0x000000ffff047224 */ /* 0x000fe400078e0094 */
[----:B------:R-:W-:Y:S01]  /*73e0*/  IMAD.MOV.U32 R5, RZ, RZ, R149 ;  /* 0x000000ffff057224 */ /* 0x000fe200078e0095 */
[----:B------:R0:W1:Y:S06]  /*73f0*/  LDC.64 R6, c[0x4][R0] ;  /* 0x0100000000067b82 */ /* 0x00006c0000000a00 */
[----:B------:R-:W-:-:S07]  /*7400*/  LEPC R20, `(.L_x_121) ;  /* 0x000000001014794e */ /* 0x000fce0000000000 */
[----:B01----:R-:W-:Y:S05]  /*7410*/  CALL.ABS.NOINC R6 ;  /* 0x0000000006007343 */ /* 0x003fea0003c00000 */
.L_x_121:
        /* <DEDUP_REMOVED lines=19> */
[----:B--2---:R-:W-:-:S07]  /*7550*/  DADD R8, R8, -R10 ;  /* 0x0000000008087229 */ /* 0x004fce000000080a */
[----:B------:R0:W-:Y:S01]  /*7560*/  ST.E.64 desc[UR4][R4.64], R8 ;  /* 0x0000000804007985 */ /* 0x0001e2000c101b04 */
[----:B------:R-:W-:Y:S01]  /*7570*/  IMAD.MOV.U32 R17, RZ, RZ, R18 ;  /* 0x000000ffff117224 */ /* 0x000fe200078e0012 */
[----:B------:R-:W-:Y:S01]  /*7580*/  MOV R0, 0x0 ;  /* 0x0000000000007802 */ /* 0x000fe20000000f00 */
[----:B------:R-:W0:Y:S01]  /*7590*/  LDCU.64 UR4, c[0x4][0x28] ;  /* 0x01000500ff0477ac */ /* 0x000e220008000a00 */
[----:B------:R1:W2:Y:S04]  /*75a0*/  LD.E.64 R12, desc[UR6][R6.64] ;  /* 0x00000006060c7980 */ /* 0x0002a8000c101b00 */
[----:B------:R-:W2:Y:S01]  /*75b0*/  LD.E.64 R14, desc[UR8][R32.64] ;  /* 0x00000008200e7980 */ /* 0x000ea2000c101b00 */
[----:B------:R3:W4:Y:S03]  /*75c0*/  LDC.64 R10, c[0x4][R0] ;  /* 0x01000000000a7b82 */ /* 0x0007260000000a00 */
[----:B------:R3:W-:Y:S01]  /*75d0*/  STL.64 [R1], R16 ;  /* 0x0000001001007387 */ /* 0x0007e20000100a00 */
[----:B-1----:R-:W-:-:S03]  /*75e0*/  IMAD.MOV.U32 R6, RZ, RZ, R102 ;  /* 0x000000ffff067224 */ /* 0x002fc600078e0066 */
[----:B------:R3:W-:Y:S01]  /*75f0*/  STL.64 [R1+0x8], R8 ;  /* 0x0000080801007387 */ /* 0x0007e20000100a00 */
[----:B------:R-:W-:Y:S01]  /*7600*/  IMAD.MOV.U32 R7, RZ, RZ, R101 ;  /* 0x000000ffff077224 */ /* 0x000fe200078e0065 */
[----:B0-----:R-:W-:Y:S01]  /*7610*/  MOV R4, UR4 ;  /* 0x0000000400047c02 */ /* 0x001fe20008000f00 */
[----:B------:R-:W-:Y:S01]  /*7620*/  IMAD.U32 R5, RZ, RZ, UR5 ;  /* 0x00000005ff057e24 */ /* 0x000fe2000f8e00ff */
[----:B--2-4-:R3:W-:Y:S06]  /*7630*/  STL.128 [R1+0x10], R12 ;  /* 0x0000100c01007387 */ /* 0x0147ec0000100c00 */
[----:B------:R-:W-:-:S07]  /*7640*/  LEPC R20, `(.L_x_123) ;  /* 0x000000001014794e */ /* 0x000fce0000000000 */
[----:B---3--:R-:W-:Y:S05]  /*7650*/  CALL.ABS.NOINC R10 ;  /* 0x000000000a007343 */ /* 0x008fea0003c00000 */
.L_x_123:
[----:B------:R-:W-:Y:S05]  /*7660*/  BSYNC.RECONVERGENT B7 ;  /* 0x0000000000077941 */ /* 0x000fea0003800200 */
.L_x_122:
[----:B------:R-:W-:Y:S01]  /*7670*/  MOV R0, 0x8 ;  /* 0x0000000800007802 */ /* 0x000fe20000000f00 */
[----:B------:R-:W-:Y:S01]  /*7680*/  IMAD.MOV.U32 R4, RZ, RZ, R148 ;  /* 0x000000ffff047224 */ /* 0x000fe200078e0094 */
[----:B------:R-:W-:Y:S02]  /*7690*/  MOV R5, R149 ;  /* 0x0000009500057202 */ /* 0x000fe40000000f00 */
[----:B------:R0:W1:Y:S05]  /*76a0*/  LDC.64 R6, c[0x4][R0] ;  /* 0x0100000000067b82 */ /* 0x00006a0000000a00 */
[----:B------:R-:W-:-:S07]  /*76b0*/  LEPC R20, `(.L_x_124) ;  /* 0x000000001014794e */ /* 0x000fce0000000000 */
[----:B01----:R-:W-:Y:S05]  /*76c0*/  CALL.ABS.NOINC R6 ;  /* 0x0000000006007343 */ /* 0x003fea0003c00000 */
.L_x_124:
[----:B------:R-:W-:-:S13]  /*76d0*/  ISETP.NE.AND P6, PT, R172, RZ, PT ;  /* 0x000000ffac00720c */ /* 0x000fda0003fc5270 */
        /* <DEDUP_REMOVED lines=21> */
[----:B------:R-:W3:Y:S03]  /*7830*/  LDCU.64 UR4, c[0x4][0x18] ;  /* 0x01000300ff0477ac */ /* 0x000ee60008000a00 */
[----:B------:R-:W2:Y:S01]  /*7840*/  LD.E.64 R14, desc[UR8][R140.64] ;  /* 0x000000088c0e7980 */ /* 0x000ea2000c101b00 */
[----:B------:R1:W4:Y:S01]  /*7850*/  LDC.64 R10, c[0x4][R34] ;  /* 0x01000000220a7b82 */ /* 0x0003220000000a00 */
[----:B------:R-:W-:-:S02]  /*7860*/  IADD3 R17, P0, PT, R102, 0x20, RZ ;  /* 0x0000002066117810 */ /* 0x000fc40007f1e0ff */
[----:B------:R1:W-:Y:S02]  /*7870*/  STL.64 [R1+0x20], R32 ;  /* 0x0000202001007387 */ /* 0x0003e40000100a00 */
[----:B------:R-:W-:Y:S01]  /*7880*/  IADD3.X R19, PT, PT, RZ, R101, RZ, P0, !PT ;  /* 0x00000065ff137210 */ /* 0x000fe200007fe4ff */
[----:B0-----:R-:W-:Y:S01]  /*7890*/  IMAD.MOV.U32 R6, RZ, RZ, R17 ;  /* 0x000000ffff067224 */ /* 0x001fe200078e0011 */
[----:B------:R1:W-:Y:S03]  /*78a0*/  STL.64 [R1+0x28], R8 ;  /* 0x0000280801007387 */ /* 0x0003e60000100a00 */
[----:B------:R-:W-:Y:S02]  /*78b0*/  IMAD.MOV.U32 R7, RZ, RZ, R19 ;  /* 0x000000ffff077224 */ /* 0x000fe400078e0013 */
[----:B---3--:R-:W-:Y:S02]  /*78c0*/  IMAD.U32 R4, RZ, RZ, UR4 ;  /* 0x00000004ff047e24 */ /* 0x008fe4000f8e00ff */
[----:B------:R-:W-:Y:S01]  /*78d0*/  IMAD.U32 R5, RZ, RZ, UR5 ;  /* 0x00000005ff057e24 */ /* 0x000fe2000f8e00ff */
[----:B--2-4-:R1:W-:Y:S06]  /*78e0*/  STL.128 [R1+0x30], R12 ;  /* 0x0000300c01007387 */ /* 0x0143ec0000100c00 */
[----:B------:R-:W-:-:S07]  /*78f0*/  LEPC R20, `(.L_x_126) ;  /* 0x000000001014794e */ /* 0x000fce0000000000 */
[----:B-1----:R-:W-:Y:S05]  /*7900*/  CALL.ABS.NOINC R10 ;  /* 0x000000000a007343 */ /* 0x002fea0003c00000 */
.L_x_126:
[----:B------:R-:W-:Y:S01]  /*7910*/  R2UR UR4, R62 ;  /* 0x000000003e0472ca */ /* 0x000fe200000e0000 */
[----:B------:R-:W-:Y:S01]  /*7920*/  IMAD.WIDE R8, R18, 0x8, R40 ;  /* 0x0000000812087825 */ /* 0x000fe200078e0228 */
[----:B------:R-:W-:-:S13]  /*7930*/  R2UR UR5, R63 ;  /* 0x000000003f0572ca */ /* 0x000fda00000e0000 */
[----:B------:R-:W2:Y:S01]  /*7940*/  LD.E.64 R8, desc[UR4][R8.64] ;  /* 0x0000000408087980 */ /* 0x000ea2000c101b00 */
[----:B------:R-:W-:Y:S02]  /*7950*/  HFMA2 R68, -RZ, RZ, 0, 0 ;  /* 0x00000000ff447431 */ /* 0x000fe400000001ff */
[----:B------:R-:W-:Y:S01]  /*7960*/  IMAD.WIDE R10, R86, 0x8, R26 ;  /* 0x00000008560a7825 */ /* 0x000fe200078e021a */
[----:B------:R-:W-:Y:S01]  /*7970*/  MOV R79, R71 ;  /* 0x00000047004f7202 */ /* 0x000fe20000000f00 */
[----:B------:R0:W1:Y:S02]  /*7980*/  LDC.64 R12, c[0x4][R34] ;  /* 0x01000000220c7b82 */ /* 0x0000640000000a00 */
[----:B------:R-:W-:Y:S02]  /*7990*/  IMAD.MOV.U32 R69, RZ, RZ, R84 ;  /* 0x000000ffff457224 */ /* 0x000fe400078e0054 */
[----:B------:R-:W-:Y:S02]  /*79a0*/  IMAD.MOV.U32 R70, RZ, RZ, RZ ;  /* 0x000000ffff467224 */ /* 0x000fe400078e00ff */
[----:B------:R-:W-:-:S02]  /*79b0*/  IMAD.MOV.U32 R76, RZ, RZ, R86 ;  /* 0x000000ffff4c7224 */ /* 0x000fc400078e0056 */
[----:B------:R-:W-:Y:S02]  /*79c0*/  IMAD.MOV.U32 R78, RZ, RZ, R16 ;  /* 0x000000ffff4e7224 */ /* 0x000fe400078e0010 */
[----:B------:R-:W-:Y:S02]  /*79d0*/  IMAD.MOV.U32 R6, RZ, RZ, R17 ;  /* 0x000000ffff067224 */ /* 0x000fe400078e0011 */
[----:B------:R-:W-:Y:S01]  /*79e0*/  IMAD.MOV.U32 R7, RZ, RZ, R19 ;  /* 0x000000ffff077224 */ /* 0x000fe200078e0013 */
[----:B--2---:R0:W-:Y:S01]  /*79f0*/  ST.E.64 desc[UR4][R10.64], R8 ;  /* 0x000000080a007985 */ /* 0x0041e2000c101b04 */
[----:B------:R-:W2:Y:S03]  /*7a00*/  LDCU.64 UR4, c[0x4][0x20] ;  /* 0x01000400ff0477ac */ /* 0x000ea60008000a00 */
[----:B------:R0:W-:Y:S04]  /*7a10*/  STL.128 [R1+0x20], R68 ;  /* 0x0000204401007387 */ /* 0x0001e80000100c00 */
[----:B------:R0:W-:Y:S04]  /*7a20*/  STL.128 [R1+0x30], R76 ;  /* 0x0000304c01007387 */ /* 0x0001e80000100c00 */
[----:B------:R0:W-:Y:S04]  /*7a30*/  STL.64 [R1+0x48], R8 ;  /* 0x0000480801007387 */ /* 0x0001e80000100a00 */
[----:B------:R0:W-:Y:S01]  /*7a40*/  STL.64 [R1+0x50], R8 ;  /* 0x0000500801007387 */ /* 0x0001e20000100a00 */
[----:B--2---:R-:W-:-:S03]  /*7a50*/  IMAD.U32 R4, RZ, RZ, UR4 ;  /* 0x00000004ff047e24 */ /* 0x004fc6000f8e00ff */
[----:B------:R0:W-:Y:S01]  /*7a60*/  STL [R1+0x40], R18 ;  /* 0x0000401201007387 */ /* 0x0001e20000100800 */
[----:B-1----:R-:W-:-:S07]  /*7a70*/  IMAD.U32 R5, RZ, RZ, UR5 ;  /* 0x00000005ff057e24 */ /* 0x002fce000f8e00ff */
[----:B------:R-:W-:-:S07]  /*7a80*/  LEPC R20, `(.L_x_127) ;  /* 0x000000001014794e */ /* 0x000fce0000000000 */
[----:B0-----:R-:W-:Y:S05]  /*7a90*/  CALL.ABS.NOINC R12 ;  /* 0x000000000c007343 */ /* 0x001fea0003c00000 */
.L_x_127:
[----:B------:R-:W-:Y:S01]  /*7aa0*/  R2UR UR4, R62 ;  /* 0x000000003e0472ca */ /* 0x000fe200000e0000 */
[----:B------:R-:W-:Y:S01]  /*7ab0*/  IMAD.WIDE R8, R18, 0x8, R42 ;  /* 0x0000000812087825 */ /* 0x000fe200078e022a */
[----:B------:R-:W-:-:S13]  /*7ac0*/  R2UR UR5, R63 ;  /* 0x000000003f0572ca */ /* 0x000fda00000e0000 */
[----:B------:R-:W2:Y:S01]  /*7ad0*/  LD.E.64 R8, desc[UR4][R8.64] ;  /* 0x0000000408087980 */ /* 0x000ea2000c101b00 */
[----:B------:R-:W-:Y:S01]  /*7ae0*/  IADD3 R68, PT, PT, R87, R16, RZ ;  /* 0x0000001057447210 */ /* 0x000fe20007ffe0ff */
[----:B------:R-:W-:Y:S01]  /*7af0*/  IMAD.MOV.U32 R40, RZ, RZ, RZ ;  /* 0x000000ffff287224 */ /* 0x000fe200078e00ff */
[----:B------:R-:W-:Y:S01]  /*7b00*/  MOV R69, R77 ;  /* 0x0000004d00457202 */ /* 0x000fe20000000f00 */
[----:B------:R-:W-:Y:S01]  /*7b10*/  IMAD.MOV.U32 R41, RZ, RZ, R84 ;  /* 0x000000ffff297224 */ /* 0x000fe200078e0054 */
[----:B------:R0:W1:Y:S01]  /*7b20*/  LDC.64 R12, c[0x4][R34] ;  /* 0x01000000220c7b82 */ /* 0x0000620000000a00 */
[----:B------:R-:W-:Y:S01]  /*7b30*/  IMAD.WIDE R10, R68, 0x8, R26 ;  /* 0x00000008440a7825 */ /* 0x000fe200078e021a */
[----:B------:R-:W-:-:S03]  /*7b40*/  MOV R7, R19 ;  /* 0x0000001300077202 */ /* 0x000fc60000000f00 */
[--C-:B------:R-:W-:Y:S02]  /*7b50*/  IMAD.MOV.U32 R42, RZ, RZ, R16.reuse ;  /* 0x000000ffff2a7224 */ /* 0x100fe400078e0010 */
        /* <DEDUP_REMOVED lines=14> */
.L_x_128:
[----:B------:R-:W-:Y:S01]  /*7c40*/  R2UR UR4, R62 ;  /* 0x000000003e0472ca */ /* 0x000fe200000e0000 */
[----:B------:R-:W-:Y:S01]  /*7c50*/  IMAD.WIDE R8, R18, 0x8, R48 ;  /* 0x0000000812087825 */ /* 0x000fe200078e0230 */
[----:B------:R-:W-:-:S13]  /*7c60*/  R2UR UR5, R63 ;  /* 0x000000003f0572ca */ /* 0x000fda00000e0000 */
[----:B------:R-:W2:Y:S01]  /*7c70*/  LD.E.64 R8, desc[UR4][R8.64] ;  /* 0x0000000408087980 */ /* 0x000ea2000c101b00 */
[--C-:B------:R-:W-:Y:S01]  /*7c80*/  IMAD.IADD R68, R77, 0x1, R16.reuse ;  /* 0x000000014d447824 */ /* 0x100fe200078e0210 */
[----:B------:R-:W-:Y:S01]  /*7c90*/  MOV R15, R71 ;  /* 0x00000047000f7202 */ /* 0x000fe20000000f00 */
[----:B------:R-:W-:Y:S01]  /*7ca0*/  IMAD.MOV.U32 R12, RZ, RZ, R16 ;  /* 0x000000ffff0c7224 */ /* 0x000fe200078e0010 */
[----:B------:R0:W1:Y:S01]  /*7cb0*/  LDC.64 R10, c[0x4][R34] ;  /* 0x01000000220a7b82 */ /* 0x0000620000000a00 */
[----:B------:R-:W-:Y:S01]  /*7cc0*/  IMAD R68, R84, R68, R71 ;  /* 0x0000004454447224 */ /* 0x000fe200078e0247 */
[----:B------:R-:W-:Y:S01]  /*7cd0*/  MOV R6, R17 ;  /* 0x0000001100067202 */ /* 0x000fe20000000f00 */
[----:B------:R-:W-:Y:S02]  /*7ce0*/  IMAD.MOV.U32 R13, RZ, RZ, R84 ;  /* 0x000000ffff0d7224 */ /* 0x000fe400078e0054 */
[----:B------:R-:W-:-:S04]  /*7cf0*/  IMAD.WIDE R32, R68, 0x8, R26 ;  /* 0x0000000844207825 */ /* 0x000fc800078e021a */
[----:B------:R-:W-:Y:S02]  /*7d00*/  IMAD.MOV.U32 R14, RZ, RZ, RZ ;  /* 0x000000ffff0e7224 */ /* 0x000fe400078e00ff */
        /* <DEDUP_REMOVED lines=14> */
.L_x_129:
[----:B------:R-:W-:Y:S02]  /*7df0*/  R2UR UR4, R62 ;  /* 0x000000003e0472ca */ /* 0x000fe400000e0000 */
[----:B------:R-:W-:-:S13]  /*7e00*/  R2UR UR5, R63 ;  /* 0x000000003f0572ca */ /* 0x000fda00000e0000 */
[----:B------:R-:W2:Y:S01]  /*7e10*/  LD.E.64 R8, desc[UR4][R50.64] ;  /* 0x0000000432087980 */ /* 0x000ea2000c101b00 */
[C---:B------:R-:W-:Y:S01]  /*7e20*/  LEA R10, P0, R16.reuse, R32, 0x3 ;  /* 0x00000020100a7211 */ /* 0x040fe200078018ff */
[----:B------:R-:W-:Y:S01]  /*7e30*/  IMAD.IADD R68, R16, 0x1, R68 ;  /* 0x0000000110447824 */ /* 0x000fe200078e0244 */
[----:B------:R-:W-:Y:S01]  /*7e40*/  MOV R14, R16 ;  /* 0x00000010000e7202 */ /* 0x000fe20000000f00 */
[--C-:B------:R-:W-:Y:S01]  /*7e50*/  IMAD.MOV.U32 R12, RZ, RZ, R16.reuse ;  /* 0x000000ffff0c7224 */ /* 0x100fe200078e0010 */
[----:B------:R-:W0:Y:S01]  /*7e60*/  LDC.64 R34, c[0x4][R34] ;  /* 0x0100000022227b82 */ /* 0x000e220000000a00 */
[----:B------:R-:W-:Y:S02]  /*7e70*/  IMAD.X R11, RZ, RZ, R33, P0 ;  /* 0x000000ffff0b7224 */ /* 0x000fe400000e0621 */
[----:B------:R-:W-:Y:S02]  /*7e80*/  IMAD.MOV.U32 R70, RZ, RZ, R16 ;  /* 0x000000ffff467224 */ /* 0x000fe400078e0010 */
[----:B------:R-:W-:-:S02]  /*7e90*/  IMAD.MOV.U32 R13, RZ, RZ, R84 ;  /* 0x000000ffff0d7224 */ /* 0x000fc400078e0054 */
[----:B------:R-:W-:Y:S02]  /*7ea0*/  IMAD.MOV.U32 R15, RZ, RZ, R71 ;  /* 0x000000ffff0f7224 */ /* 0x000fe400078e0047 */
        /* <DEDUP_REMOVED lines=9> */
[----:B--2---:R-:W-:-:S03]  /*7f40*/  MOV R4, UR4 ;  /* 0x0000000400047c02 */ /* 0x004fc60008000f00 */
[----:B------:R1:W-:Y:S01]  /*7f50*/  STL [R1+0x40], R18 ;  /* 0x0000401201007387 */ /* 0x0003e20000100800 */
[----:B0-----:R-:W-:-:S07]  /*7f60*/  IMAD.U32 R5, RZ, RZ, UR5 ;  /* 0x00000005ff057e24 */ /* 0x001fce000f8e00ff */
[----:B------:R-:W-:-:S07]  /*7f70*/  LEPC R20, `(.L_x_130) ;  /* 0x000000001014794e */ /* 0x000fce0000000000 */
[----:B-1----:R-:W-:Y:S05]  /*7f80*/  CALL.ABS.NOINC R34 ;  /* 0x0000000022007343 */ /* 0x002fea0003c00000 */
.L_x_130:
[----:B------:R-:W-:Y:S05]  /*7f90*/  BRA `(.L_x_125) ;  /* 0x0000000000207947 */ /* 0x000fea0003800000 */
.L_x_57:
[C---:B------:R-:W-:Y:S02]  /*7fa0*/  R2UR UR4, R62.reuse ;  /* 0x000000003e0472ca */ /* 0x040fe400000e0000 */
[C---:B------:R-:W-:Y:S02]  /*7fb0*/  R2UR UR5, R63.reuse ;  /* 0x000000003f0572ca */ /* 0x040fe400000e0000 */
[----:B------:R-:W-:Y:S02]  /*7fc0*/  R2UR UR6, R62 ;  /* 0x000000003e0672ca */ /* 0x000fe400000e0000 */
[----:B------:R-:W-:-:S09]  /*7fd0*/  R2UR UR7, R63 ;  /* 0x000000003f0772ca */ /* 0x000fd200000e0000 */
[----:B------:R-:W0:Y:S04]  /*7fe0*/  LD.E.64 R32, desc[UR4][R32.64] ;  /* 0x0000000420207980 */ /* 0x000e28000c101b00 */
[----:B------:R-:W0:Y:S02]  /*7ff0*/  LD.E.64 R34, desc[UR6][R34.64] ;  /* 0x0000000622227980 */ /* 0x000e24000c101b00 */
[----:B0-----:R-:W-:-:S07]  /*8000*/  DMUL R4, R32, R34 ;  /* 0x0000002220047228 */ /* 0x001fce0000000000 */
[----:B------:R0:W-:Y:S04]  /*8010*/  ST.E.64 desc[UR4][R26.64], R4 ;  /* 0x000000041a007985 */ /* 0x0001e8000c101b04 */
.L_x_125:
[----:B------:R-:W-:Y:S05]  /*8020*/  BSYNC.RECONVERGENT B6 ;  /* 0x0000000000067941 */ /* 0x000fea0003800200 */
.L_x_56:
[----:B------:R-:W-:Y:S01]  /*8030*/  MOV R6, 0x8 ;  /* 0x0000000800067802 */ /* 0x000fe20000000f00 */
[----:B------:R-:W-:Y:S01]  /*8040*/  BSSY.RECONVERGENT B0, `(.L_x_131) ;  /* 0x0000025000007945 */ /* 0x000fe20003800200 */
[C---:B------:R-:W-:Y:S01]  /*8050*/  ISETP.GE.U32.AND P1, PT, R173.reuse, 0x4, PT ;  /* 0x00000004ad00780c */ /* 0x040fe20003f26070 */
[----:B------:R-:W-:Y:S01]  /*8060*/  IMAD.MOV.U32 R3, RZ, RZ, RZ ;  /* 0x000000ffff037224 */ /* 0x000fe200078e00ff */
[----:B------:R-:W-:Y:S02]  /*8070*/  VIMNMX.U32 R0, PT, PT, R173, 0x1, !PT ;  /* 0x00000001ad007848 */ /* 0x000fe40007fe0000 */
[----:B------:R-:W1:Y:S02]  /*8080*/  LDC.64 R6, c[0x4][R6] ;  /* 0x0100000006067b82 */ /* 0x000e640000000a00 */
[----:B------:R-:W-:-:S04]  /*8090*/  LOP3.LUT R18, R0, 0x3, RZ, 0xc0, !PT ;  /* 0x0000000300127812 */ /* 0x000fc800078ec0ff */
[----:B------:R-:W-:-:S03]  /*80a0*/  ISETP.NE.AND P0, PT, R18, RZ, PT ;  /* 0x000000ff1200720c */ /* 0x000fc60003f05270 */
[----:B------:R-:W-:Y:S10]  /*80b0*/  @!P1 BRA `(.L_x_132) ;  /* 0x0000000000749947 */ /* 0x000ff40003800000 */
[----:B------:R-:W-:Y:S02]  /*80c0*/  IADD3 R8, P2, PT, R44, 0x10, RZ ;  /* 0x000000102c087810 */ /* 0x000fe40007f5e0ff */
[----:B------:R-:W-:Y:S02]  /*80d0*/  LOP3.LUT R3, R0, 0xfffffffc, RZ, 0xc0, !PT ;  /* 0xfffffffc00037812 */ /* 0x000fe400078ec0ff */
[----:B0-----:R-:W-:Y:S01]  /*80e0*/  IADD3 R4, P1, PT, R26, 0x10, RZ ;  /* 0x000000101a047810 */ /* 0x001fe20007f3e0ff */
[----:B------:R-:W-:Y:S02]  /*80f0*/  IMAD.X R9, RZ, RZ, R45, P2 ;  /* 0x000000ffff097224 */ /* 0x000fe400010e062d */
[----:B------:R-:W-:Y:S01]  /*8100*/  IMAD.MOV R0, RZ, RZ, -R3 ;  /* 0x000000ffff007224 */ /* 0x000fe200078e0a03 */
[----:B------:R-:W-:-:S09]  /*8110*/  IADD3.X R5, PT, PT, RZ, R27, RZ, P1, !PT ;  /* 0x0000001bff057210 */ /* 0x000fd20000ffe4ff */
.L_x_133:
[----:B------:R-:W-:Y:S01]  /*8120*/  R2UR UR4, R62 ;  /* 0x000000003e0472ca */ /* 0x000fe200000e0000 */
[----:B------:R-:W-:Y:S01]  /*8130*/  IMAD.MOV.U32 R14, RZ, RZ, R4 ;  /* 0x000000ffff0e7224 */ /* 0x000fe200078e0004 */
[----:B------:R-:W-:Y:S01]  /*8140*/  R2UR UR5, R63 ;  /* 0x000000003f0572ca */ /* 0x000fe200000e0000 */
[----:B------:R-:W-:-:S12]  /*8150*/  IMAD.MOV.U32 R15, RZ, RZ, R5 ;  /* 0x000000ffff0f7224 */ /* 0x000fd800078e0005 */
[----:B------:R-:W2:Y:S01]  /*8160*/  LD.E.64 R4, desc[UR4][R14.64+-0x10] ;  /* 0xfffff0040e047980 */ /* 0x000ea2000c101b00 */
[----:B------:R-:W-:Y:S01]  /*8170*/  R2UR UR6, R62 ;  /* 0x000000003e0672ca */ /* 0x000fe200000e0000 */
[----:B---3--:R-:W-:Y:S01]  /*8180*/  IMAD.MOV.U32 R17, RZ, RZ, R9 ;  /* 0x000000ffff117224 */ /* 0x008fe200078e0009 */
[----:B------:R-:W-:Y:S02]  /*8190*/  R2UR UR7, R63 ;  /* 0x000000003f0772ca */ /* 0x000fe400000e0000 */
[----:B------:R-:W-:-:S05]  /*81a0*/  MOV R16, R8 ;  /* 0x0000000800107202 */ /* 0x000fca0000000f00 */
[----:B--2---:R0:W-:Y:S06]  /*81b0*/  STG.E.64 desc[UR4][R16.64+-0x10], R4 ;  /* 0xfffff00410007986 */ /* 0x0041ec000c101b04 */
[----:B------:R-:W2:Y:S04]  /*81c0*/  LD.E.64 R8, desc[UR6][R14.64+-0x8] ;  /* 0xfffff8060e087980 */ /* 0x000ea8000c101b00 */
[----:B--2---:R2:W-:Y:S04]  /*81d0*/  STG.E.64 desc[UR4][R16.64+-0x8], R8 ;  /* 0xfffff80810007986 */ /* 0x0045e8000c101b04 */
[----:B------:R-:W3:Y:S01]  /*81e0*/  LD.E.64 R10, desc[UR6][R14.64] ;  /* 0x000000060e0a7980 */ /* 0x000ee2000c101b00 */
[----:B------:R-:W-:Y:S01]  /*81f0*/  VIADD R0, R0, 0x4 ;  /* 0x0000000400007836 */ /* 0x000fe20000000000 */
[----:B0-----:R-:W-:-:S04]  /*8200*/  IADD3 R4, P2, PT, R14, 0x20, RZ ;  /* 0x000000200e047810 */ /* 0x001fc80007f5e0ff */
[----:B------:R-:W-:Y:S01]  /*8210*/  ISETP.NE.AND P1, PT, R0, RZ, PT ;  /* 0x000000ff0000720c */ /* 0x000fe20003f25270 */
[----:B---3--:R3:W-:Y:S04]  /*8220*/  STG.E.64 desc[UR4][R16.64], R10 ;  /* 0x0000000a10007986 */ /* 0x0087e8000c101b04 */
[----:B------:R-:W4:Y:S01]  /*8230*/  LD.E.64 R12, desc[UR6][R14.64+0x8] ;  /* 0x000008060e0c7980 */ /* 0x000f22000c101b00 */
[----:B------:R-:W-:Y:S01]  /*8240*/  IMAD.X R5, RZ, RZ, R15, P2 ;  /* 0x000000ffff057224 */ /* 0x000fe200010e060f */
[----:B--2---:R-:W-:-:S05]  /*8250*/  IADD3 R8, P2, PT, R16, 0x20, RZ ;  /* 0x0000002010087810 */ /* 0x004fca0007f5e0ff */
[----:B------:R-:W-:Y:S01]  /*8260*/  IMAD.X R9, RZ, RZ, R17, P2 ;  /* 0x000000ffff097224 */ /* 0x000fe200010e0611 */
[----:B----4-:R3:W-:Y:S01]  /*8270*/  STG.E.64 desc[UR4][R16.64+0x8], R12 ;  /* 0x0000080c10007986 */ /* 0x0107e2000c101b04 */
[----:B------:R-:W-:Y:S06]  /*8280*/  @P1 BRA `(.L_x_133) ;  /* 0xfffffffc00a41947 */ /* 0x000fec000383ffff */
.L_x_132:
[----:B------:R-:W-:Y:S05]  /*8290*/  BSYNC.RECONVERGENT B0 ;  /* 0x0000000000007941 */ /* 0x000fea0003800200 */
.L_x_131:
[----:B------:R-:W-:Y:S04]  /*82a0*/  BSSY.RECONVERGENT B0, `(.L_x_134) ;  /* 0x0000018000007945 */ /* 0x000fe80003800200 */
[----:B------:R-:W-:Y:S05]  /*82b0*/  @!P0 BRA `(.L_x_135) ;  /* 0x0000000000588947 */ /* 0x000fea0003800000 */
[----:B0-----:R-:W-:-:S04]  /*82c0*/  IMAD.WIDE.U32 R4, R3, 0x8, R44 ;  /* 0x0000000803047825 */ /* 0x001fc800078e002c */
[----:B---3--:R-:W-:Y:S01]  /*82d0*/  IMAD.MOV.U32 R12, RZ, RZ, R5 ;  /* 0x000000ffff0c7224 */ /* 0x008fe200078e0005 */
[----:B------:R-:W-:Y:S01]  /*82e0*/  MOV R11, R4 ;  /* 0x00000004000b7202 */ /* 0x000fe20000000f00 */
[----:B------:R-:W-:-:S04]  /*82f0*/  IMAD.WIDE.U32 R4, R3, 0x8, R26 ;  /* 0x0000000803047825 */ /* 0x000fc800078e001a */
[----:B------:R-:W-:Y:S02]  /*8300*/  IMAD.MOV.U32 R3, RZ, RZ, R4 ;  /* 0x000000ffff037224 */ /* 0x000fe400078e0004 */
[----:B------:R-:W-:Y:S02]  /*8310*/  IMAD.MOV.U32 R10, RZ, RZ, R5 ;  /* 0x000000ffff0a7224 */ /* 0x000fe400078e0005 */
[----:B------:R-:W-:-:S07]  /*8320*/  IMAD.MOV R0, RZ, RZ, -R18 ;  /* 0x000000ffff007224 */ /* 0x000fce00078e0a12 */
.L_x_136:
[----:B------:R-:W-:Y:S01]  /*8330*/  R2UR UR4, R62 ;  /* 0x000000003e0472ca */ /* 0x000fe200000e0000 */
[----:B--2---:R-:W-:Y:S01]  /*8340*/  IMAD.MOV.U32 R5, RZ, RZ, R10 ;  /* 0x000000ffff057224 */ /* 0x004fe200078e000a */
[----:B------:R-:W-:Y:S02]  /*8350*/  R2UR UR5, R63 ;  /* 0x000000003f0572ca */ /* 0x000fe400000e0000 */
[----:B------:R-:W-:-:S11]  /*8360*/  MOV R4, R3 ;  /* 0x0000000300047202 */ /* 0x000fd60000000f00 */
[----:B------:R-:W2:Y:S01]  /*8370*/  LD.E.64 R4, desc[UR4][R4.64] ;  /* 0x0000000404047980 */ /* 0x000ea2000c101b00 */
[----:B------:R-:W-:Y:S01]  /*8380*/  VIADD R0, R0, 0x1 ;  /* 0x0000000100007836 */ /* 0x000fe20000000000 */
[----:B------:R-:W-:Y:S01]  /*8390*/  IADD3 R3, P2, PT, R3, 0x8, RZ ;  /* 0x0000000803037810 */ /* 0x000fe20007f5e0ff */
[----:B------:R-:W-:Y:S01]  /*83a0*/  IMAD.MOV.U32 R8, RZ, RZ, R11 ;  /* 0x000000ffff087224 */ /* 0x000fe200078e000b */
[----:B------:R-:W-:Y:S01]  /*83b0*/  IADD3 R11, P1, PT, R11, 0x8, RZ ;  /* 0x000000080b0b7810 */ /* 0x000fe20007f3e0ff */
[----:B------:R-:W-:Y:S01]  /*83c0*/  IMAD.MOV.U32 R9, RZ, RZ, R12 ;  /* 0x000000ffff097224 */ /* 0x000fe200078e000c */
[----:B------:R-:W-:Y:S01]  /*83d0*/  ISETP.NE.AND P0, PT, R0, RZ, PT ;  /* 0x000000ff0000720c */ /* 0x000fe20003f05270 */
[----:B------:R-:W-:Y:S01]  /*83e0*/  IMAD.X R10, RZ, RZ, R10, P2 ;  /* 0x000000ffff0a7224 */ /* 0x000fe200010e060a */
[----:B------:R-:W-:Y:S02]  /*83f0*/  IADD3.X R12, PT, PT, RZ, R12, RZ, P1, !PT ;  /* 0x0000000cff0c7210 */ /* 0x000fe40000ffe4ff */
[----:B--2---:R2:W-:Y:S09]  /*8400*/  STG.E.64 desc[UR4][R8.64], R4 ;  /* 0x0000000408007986 */ /* 0x0045f2000c101b04 */
[----:B------:R-:W-:Y:S05]  /*8410*/  @P0 BRA `(.L_x_136) ;  /* 0xfffffffc00c40947 */ /* 0x000fea000383ffff */
.L_x_135:
[----:B------:R-:W-:Y:S05]  /*8420*/  BSYNC.RECONVERGENT B0 ;  /* 0x0000000000007941 */ /* 0x000fea0003800200 */
.L_x_134:
[----:B0-2---:R-:W-:Y:S02]  /*8430*/  IMAD.MOV.U32 R4, RZ, RZ, R24 ;  /* 0x000000ffff047224 */ /* 0x005fe400078e0018 */
[----:B------:R-:W-:-:S07]  /*8440*/  IMAD.MOV.U32 R5, RZ, RZ, R25 ;  /* 0x000000ffff057224 */ /* 0x000fce00078e0019 */
[----:B------:R-:W-:-:S07]  /*8450*/  LEPC R20, `(.L_x_137) ;  /* 0x000000001014794e */ /* 0x000fce0000000000 */
[----:B-1-3--:R-:W-:Y:S05]  /*8460*/  CALL.ABS.NOINC R6 ;  /* 0x0000000006007343 */ /* 0x00afea0003c00000 */
.L_x_137:
[----:B------:R-:W-:Y:S01]  /*8470*/  ISETP.NE.AND P6, PT, R125, RZ, PT ;  /* 0x000000ff7d00720c */ /* 0x000fe20003fc5270 */
[----:B------:R-:W-:Y:S01]  /*8480*/  IMAD.MOV.U32 R24, RZ, RZ, R4 ;  /* 0x000000ffff187224 */ /* 0x000fe200078e0004 */
[----:B------:R-:W-:Y:S01]  /*8490*/  ISETP.GE.U32.AND P0, PT, R85, 0x4, PT ;  /* 0x000000045500780c */ /* 0x000fe20003f06070 */
[----:B------:R-:W-:Y:S01]  /*84a0*/  BSSY.RECONVERGENT B6, `(.L_x_138) ;  /* 0x0000961000067945 */ /* 0x000fe20003800200 */
[----:B------:R-:W-:-:S03]  /*84b0*/  MOV R25, R5 ;  /* 0x0000000500197202 */ /* 0x000fc60000000f00 */
[----:B------:R-:W-:-:S06]  /*84c0*/  IMAD.WIDE R4, R86, 0x8, R24 ;  /* 0x0000000856047825 */ /* 0x000fcc00078e0218 */
[----:B------:R-:W-:Y:S01]  /*84d0*/  @P6 R2UR UR4, R62 ;  /* 0x000000003e0462ca */ /* 0x000fe200000e0000 */
[----:B------:R-:W-:Y:S01]  /*84e0*/  @P6 IMAD.MOV.U32 R6, RZ, RZ, 0x0 ;  /* 0x00000000ff066424 */ /* 0x000fe200078e00ff */
[----:B------:R-:W-:Y:S01]  /*84f0*/  @P6 R2UR UR5, R63 ;  /* 0x000000003f0562ca */ /* 0x000fe200000e0000 */
[----:B------:R-:W-:-:S12]  /*8500*/  @P6 IMAD.MOV.U32 R7, RZ, RZ, 0x40220000 ;  /* 0x40220000ff076424 */ /* 0x000fd800078e00ff */
        /* <DEDUP_REMOVED lines=11> */
.L_x_140:
[-C--:B------:R-:W-:Y:S01]  /*85c0*/  ISETP.GE.AND P0, PT, R71, R40.reuse, PT ;  /* 0x000000284700720c */ /* 0x080fe20003f06270 */
[CC--:B------:R-:W-:Y:S01]  /*85d0*/  IMAD R66, R77.reuse, R40.reuse, RZ ;  /* 0x000000284d427224 */ /* 0x0c0fe200078e02ff */
[----:B------:R-:W-:Y:S01]  /*85e0*/  BSSY.RECONVERGENT B7, `(.L_x_141) ;  /* 0x0000022000077945 */ /* 0x000fe20003800200 */
[--C-:B------:R-:W-:Y:S01]  /*85f0*/  IMAD.MOV.U32 R69, RZ, RZ, R4.reuse ;  /* 0x000000ffff457224 */ /* 0x100fe200078e0004 */
[----:B------:R-:W-:Y:S01]  /*8600*/  ISETP.LT.U32.AND P1, PT, R77, R40, !P0 ;  /* 0x000000284d00720c */ /* 0x000fe20004721070 */
[--C-:B------:R-:W-:Y:S01]  /*8610*/  IMAD.MOV.U32 R68, RZ, RZ, R5.reuse ;  /* 0x000000ffff447224 */ /* 0x100fe200078e0005 */
[----:B------:R-:W-:Y:S02]  /*8620*/  IADD3 R42, PT, PT, R71, R66, RZ ;  /* 0x00000042472a7210 */ /* 0x000fe40007ffe0ff */
[----:B------:R-:W-:Y:S02]  /*8630*/  P2R R148, PR, RZ, 0x2 ;  /* 0x00000002ff947803 */ /* 0x000fe40000000000 */
[C---:B------:R-:W-:Y:S01]  /*8640*/  ISETP.GE.AND P0, PT, R42.reuse, R33, PT ;  /* 0x000000212a00720c */ /* 0x040fe20003f06270 */
[----:B------:R-:W-:-:S03]  /*8650*/  IMAD.WIDE R18, R42, 0x8, R4 ;  /* 0x000000082a127825 */ /* 0x000fc600078e0204 */
[----:B------:R-:W-:-:S03]  /*8660*/  P2R R64, PR, RZ, 0x1 ;  /* 0x00000001ff407803 */ /* 0x000fc60000000000 */
[----:B------:R-:W-:Y:S01]  /*8670*/  @P1 R2UR UR4, R62 ;  /* 0x000000003e0412ca */ /* 0x000fe200000e0000 */
[----:B------:R-:W-:Y:S01]  /*8680*/  @P1 IMAD.MOV.U32 R6, RZ, RZ, 0x0 ;  /* 0x00000000ff061424 */ /* 0x000fe200078e00ff */
[----:B------:R-:W-:Y:S01]  /*8690*/  @P1 R2UR UR5, R63 ;  /* 0x000000003f0512ca */ /* 0x000fe200000e0000 */
[----:B------:R-:W-:-:S12]  /*86a0*/  @P1 IMAD.MOV.U32 R7, RZ, RZ, 0x40220000 ;  /* 0x40220000ff071424 */ /* 0x000fd800078e00ff */
[----:B------:R0:W-:Y:S01]  /*86b0*/  @P1 ST.E.64 desc[UR4][R18.64], R6 ;  /* 0x0000000612001985 */ /* 0x0001e2000c101b04 */
[----:B------:R-:W-:Y:S05]  /*86c0*/  @P0 BRA `(.L_x_142) ;  /* 0x00000000004c0947 */ /* 0x000fea0003800000 */
[----:B------:R-:W-:Y:S02]  /*86d0*/  R2UR UR4, R62 ;  /* 0x000000003e0472ca */ /* 0x000fe400000e0000 */
[----:B------:R-:W-:-:S13]  /*86e0*/  R2UR UR5, R63 ;  /* 0x000000003f0572ca */ /* 0x000fda00000e0000 */
[----:B------:R-:W2:Y:S01]  /*86f0*/  LD.E.64 R110, desc[UR4][R110.64] ;  /* 0x000000046e6e7980 */ /* 0x000ea2000c101b00 */
[----:B------:R-:W-:Y:S01]  /*8700*/  R2UR UR6, R62 ;  /* 0x000000003e0672ca */ /* 0x000fe200000e0000 */
[----:B------:R-:W-:Y:S01]  /*8710*/  IMAD.MOV.U32 R43, RZ, RZ, R86 ;  /* 0x000000ffff2b7224 */ /* 0x000fe200078e0056 */
[----:B------:R-:W-:Y:S01]  /*8720*/  R2UR UR7, R63 ;  /* 0x000000003f0772ca */ /* 0x000fe200000e0000 */
[----:B------:R-:W1:Y:S01]  /*8730*/  LDCU.64 UR4, c[0x4][0x10] ;  /* 0x01000200ff0477ac */ /* 0x000e620008000a00 */
[----:B------:R-:W-:Y:S01]  /*8740*/  MOV R41, R84 ;  /* 0x0000005400297202 */ /* 0x000fe20000000f00 */
[----:B0-----:R-:W-:Y:S01]  /*8750*/  IMAD.MOV.U32 R6, RZ, RZ, R102 ;  /* 0x000000ffff067224 */ /* 0x001fe200078e0066 */
[----:B------:R-:W-:Y:S02]  /*8760*/  MOV R0, 0x0 ;  /* 0x0000000000007802 */ /* 0x000fe40000000f00 */
        /* <DEDUP_REMOVED lines=9> */
.L_x_142:
[----:B------:R-:W-:Y:S05]  /*8800*/  BSYNC.RECONVERGENT B7 ;  /* 0x0000000000077941 */ /* 0x000fea0003800200 */
.L_x_141:
[----:B------:R-:W-:Y:S01]  /*8810*/  MOV R0, 0x8 ;  /* 0x0000000800007802 */ /* 0x000fe20000000f00 */
[----:B------:R-:W-:Y:S02]  /*8820*/  IMAD.MOV.U32 R4, RZ, RZ, R16 ;  /* 0x000000ffff047224 */ /* 0x000fe400078e0010 */
[----:B------:R-:W-:Y:S01]  /*8830*/  IMAD.MOV.U32 R5, RZ, RZ, R17 ;  /* 0x000000ffff057224 */ /* 0x000fe200078e0011 */
[----:B0-----:R0:W1:Y:S06]  /*8840*/  LDC.64 R6, c[0x4][R0] ;  /* 0x0100000000067b82 */ /* 0x00106c0000000a00 */
[----:B------:R-:W-:-:S07]  /*8850*/  LEPC R20, `(.L_x_143) ;  /* 0x000000001014794e */ /* 0x000fce0000000000 */
[----:B01----:R-:W-:Y:S05]  /*8860*/  CALL.ABS.NOINC R6 ;  /* 0x0000000006007343 */ /* 0x003fea0003c00000 */
.L_x_143:
[----:B------:R-:W-:Y:S01]  /*8870*/  ISETP.NE.AND P5, PT, R148, RZ, PT ;  /* 0x000000ff9400720c */ /* 0x000fe20003fa5270 */
[----:B------:R-:W-:Y:S01]  /*8880*/  IMAD.WIDE R32, R42, 0x8, R4 ;  /* 0x000000082a207825 */ /* 0x000fe200078e0204 */
[----:B------:R-:W-:Y:S01]  /*8890*/  ISETP.NE.AND P6, PT, R64, RZ, PT ;  /* 0x000000ff4000720c */ /* 0x000fe20003fc5270 */
[----:B------:R-:W-:Y:S01]  /*88a0*/  BSSY.RECONVERGENT B7, `(.L_x_144) ;  /* 0x000001d000077945 */ /* 0x000fe20003800200 */
[----:B------:R-:W-:Y:S01]  /*88b0*/  MOV R117, R4 ;  /* 0x0000000400757202 */ /* 0x000fe20000000f00 */
[----:B------:R-:W-:-:S08]  /*88c0*/  IMAD.MOV.U32 R116, RZ, RZ, R5 ;  /* 0x000000ffff747224 */ /* 0x000fd000078e0005 */
        /* <DEDUP_REMOVED lines=12> */
[----:B------:R-:W-:Y:S01]  /*8990*/  IMAD.MOV.U32 R41, RZ, RZ, R84 ;  /* 0x000000ffff297224 */ /* 0x000fe200078e0054 */
[----:B------:R-:W-:Y:S01]  /*89a0*/  R2UR UR7, R63 ;  /* 0x000000003f0772ca */ /* 0x000fe200000e0000 */
[----:B------:R-:W1:Y:S01]  /*89b0*/  LDCU.64 UR4, c[0x4][0x10] ;  /* 0x01000200ff0477ac */ /* 0x000e620008000a00 */
[----:B------:R-:W-:Y:S01]  /*89c0*/  MOV R0, 0x0 ;  /* 0x0000000000007802 */ /* 0x000fe20000000f00 */
[----:B0-----:R-:W-:Y:S02]  /*89d0*/  IMAD.MOV.U32 R6, RZ, RZ, R102 ;  /* 0x000000ffff067224 */ /* 0x001fe400078e0066 */
[----:B------:R-:W-:Y:S01]  /*89e0*/  IMAD.MOV.U32 R7, RZ, RZ, R101 ;  /* 0x000000ffff077224 */ /* 0x000fe200078e0065 */
[----:B------:R0:W3:Y:S01]  /*89f0*/  LDC.64 R10, c[0x4][R0] ;  /* 0x01000000000a7b82 */ /* 0x0000e20000000a00 */
[----:B-1----:R-:W-:Y:S01]  /*8a00*/  IMAD.U32 R4, RZ, RZ, UR4 ;  /* 0x00000004ff047e24 */ /* 0x002fe2000f8e00ff */
[----:B------:R-:W-:-:S05]  /*8a10*/  MOV R5, UR5 ;  /* 0x0000000500057c02 */ /* 0x000fca0008000f00 */
[----:B--2---:R0:W-:Y:S04]  /*8a20*/  ST.E.64 desc[UR6][R32.64], R8 ;  /* 0x0000000820007985 */ /* 0x0041e8000c101b06 */
[----:B------:R0:W-:Y:S04]  /*8a30*/  STL.128 [R1], R40 ;  /* 0x0000002801007387 */ /* 0x0001e80000100c00 */
[----:B---3--:R0:W-:Y:S02]  /*8a40*/  STL.64 [R1+0x10], R8 ;  /* 0x0000100801007387 */ /* 0x0081e40000100a00 */
[----:B------:R-:W-:-:S07]  /*8a50*/  LEPC R20, `(.L_x_145) ;  /* 0x000000001014794e */ /* 0x000fce0000000000 */
[----:B0-----:R-:W-:Y:S05]  /*8a60*/  CALL.ABS.NOINC R10 ;  /* 0x000000000a007343 */ /* 0x001fea0003c00000 */
.L_x_145:
[----:B------:R-:W-:Y:S05]  /*8a70*/  BSYNC.RECONVERGENT B7 ;  /* 0x0000000000077941 */ /* 0x000fea0003800200 */
.L_x_144:
[----:B------:R-:W-:Y:S01]  /*8a80*/  MOV R0, 0x8 ;  /* 0x0000000800007802 */ /* 0x000fe20000000f00 */
[----:B------:R-:W-:Y:S02]  /*8a90*/  IMAD.MOV.U32 R4, RZ, RZ, R16 ;  /* 0x000000ffff047224 */ /* 0x000fe400078e0010 */
[----:B------:R-:W-:Y:S01]  /*8aa0*/  IMAD.MOV.U32 R5, RZ, RZ, R17 ;  /* 0x000000ffff057224 */ /* 0x000fe200078e0011 */
[----:B0-----:R0:W1:Y:S06]  /*8ab0*/  LDC.64 R6, c[0x4][R0] ;  /* 0x0100000000067b82 */ /* 0x00106c0000000a00 */
[----:B------:R-:W-:-:S07]  /*8ac0*/  LEPC R20, `(.L_x_146) ;  /* 0x000000001014794e */ /* 0x000fce0000000000 */
[----:B01----:R-:W-:Y:S05]  /*8ad0*/  CALL.ABS.NOINC R6 ;  /* 0x0000000006007343 */ /* 0x003fea0003c00000 */
.L_x_146:
        /* <DEDUP_REMOVED lines=31> */
.L_x_148:
[----:B------:R-:W-:Y:S05]  /*8cd0*/  BSYNC.RECONVERGENT B7 ;  /* 0x0000000000077941 */ /* 0x000fea0003800200 */
.L_x_147:
[----:B------:R-:W-:Y:S01]  /*8ce0*/  MOV R0, 0x8 ;  /* 0x0000000800007802 */ /* 0x000fe20000000f00 */
[----:B------:R-:W-:Y:S02]  /*8cf0*/  IMAD.MOV.U32 R4, RZ, RZ, R16 ;  /* 0x000000ffff047224 */ /* 0x000fe400078e0010 */
[----:B------:R-:W-:Y:S01]  /*8d00*/  IMAD.MOV.U32 R5, RZ, RZ, R17 ;  /* 0x000000ffff057224 */ /* 0x000fe200078e0011 */
[----:B0-----:R0:W1:Y:S06]  /*8d10*/  LDC.64 R6, c[0x4][R0] ;  /* 0x0100000000067b82 */ /* 0x00106c0000000a00 */
[----:B------:R-:W-:-:S07]  /*8d20*/  LEPC R20, `(.L_x_149) ;  /* 0x000000001014794e */ /* 0x000fce0000000000 */
[----:B01----:R-:W-:Y:S05]  /*8d30*/  CALL.ABS.NOINC R6 ;  /* 0x0000000006007343 */ /* 0x003fea0003c00000 */
.L_x_149:
[----:B------:R-:W-:Y:S01]  /*8d40*/  ISETP.NE.AND P5, PT, R148, RZ, PT ;  /* 0x000000ff9400720c */ /* 0x000fe20003fa5270 */
[--C-:B------:R-:W-:Y:S01]  /*8d50*/  IMAD.WIDE R56, R42, 0x8, R4.reuse ;  /* 0x000000082a387825 */ /* 0x100fe200078e0204 */
[----:B------:R-:W-:Y:S01]  /*8d60*/  ISETP.NE.AND P6, PT, R64, RZ, PT ;  /* 0x000000ff4000720c */ /* 0x000fe20003fc5270 */
        /* <DEDUP_REMOVED lines=31> */
.L_x_151:
[----:B------:R-:W-:Y:S05]  /*8f60*/  BSYNC.RECONVERGENT B7 ;  /* 0x0000000000077941 */ /* 0x000fea0003800200 */
.L_x_150:
[----:B------:R-:W-:Y:S01]  /*8f70*/  MOV R0, 0x8 ;  /* 0x0000000800007802 */ /* 0x000fe20000000f00 */
[----:B------:R-:W-:Y:S02]  /*8f80*/  IMAD.MOV.U32 R4, RZ, RZ, R16 ;  /* 0x000000ffff047224 */ /* 0x000fe400078e0010 */
[----:B------:R-:W-:Y:S01]  /*8f90*/  IMAD.MOV.U32 R5, RZ, RZ, R17 ;  /* 0x000000ffff057224 */ /* 0x000fe200078e0011 */
[----:B0-----:R0:W1:Y:S06]  /*8fa0*/  LDC.64 R6, c[0x4][R0] ;  /* 0x0100000000067b82 */ /* 0x00106c0000000a00 */
[----:B------:R-:W-:-:S07]  /*8fb0*/  LEPC R20, `(.L_x_152) ;  /* 0x000000001014794e */ /* 0x000fce0000000000 */
[----:B01----:R-:W-:Y:S05]  /*8fc0*/  CALL.ABS.NOINC R6 ;  /* 0x0000000006007343 */ /* 0x003fea0003c00000 */
.L_x_152:
        /* <DEDUP_REMOVED lines=31> */
.L_x_154:
[----:B------:R-:W-:Y:S05]  /*91c0*/  BSYNC.RECONVERGENT B7 ;  /* 0x0000000000077941 */ /* 0x000fea0003800200 */
.L_x_153:
[----:B------:R-:W-:Y:S01]  /*91d0*/  MOV R0, 0x8 ;  /* 0x0000000800007802 */ /* 0x000fe20000000f00 */
[----:B------:R-:W-:Y:S02]  /*91e0*/  IMAD.MOV.U32 R4, RZ, RZ, R16 ;  /* 0x000000ffff047224 */ /* 0x000fe400078e0010 */
[----:B------:R-:W-:Y:S01]  /*91f0*/  IMAD.MOV.U32 R5, RZ, RZ, R17 ;  /* 0x000000ffff057224 */ /* 0x000fe200078e0011 */
[----:B0-----:R0:W1:Y:S06]  /*9200*/  LDC.64 R6, c[0x4][R0] ;  /* 0x0100000000067b82 */ /* 0x00106c0000000a00 */
[----:B------:R-:W-:-:S07]  /*9210*/  LEPC R20, `(.L_x_155) ;  /* 0x000000001014794e */ /* 0x000fce0000000000 */
[----:B01----:R-:W-:Y:S05]  /*9220*/  CALL.ABS.NOINC R6 ;  /* 0x0000000006007343 */ /* 0x003fea0003c00000 */
.L_x_155:
        /* <DEDUP_REMOVED lines=30> */
.L_x_157:
[----:B------:R-:W-:Y:S05]  /*9410*/  BSYNC.RECONVERGENT B7 ;  /* 0x0000000000077941 */ /* 0x000fea0003800200 */
.L_x_156:
[----:B------:R-:W-:Y:S01]  /*9420*/  MOV R0, 0x8 ;  /* 0x0000000800007802 */ /* 0x000fe20000000f00 */
[----:B------:R-:W-:Y:S02]  /*9430*/  IMAD.MOV.U32 R4, RZ, RZ, R16 ;  /* 0x000000ffff047224 */ /* 0x000fe400078e0010 */
[----:B------:R-:W-:Y:S01]  /*9440*/  IMAD.MOV.U32 R5, RZ, RZ, R17 ;  /* 0x000000ffff057224 */ /* 0x000fe200078e0011 */
[----:B0-----:R0:W1:Y:S06]  /*9450*/  LDC.64 R6, c[0x4][R0] ;  /* 0x0100000000067b82 */ /* 0x00106c0000000a00 */
[----:B------:R-:W-:-:S07]  /*9460*/  LEPC R20, `(.L_x_158) ;  /* 0x000000001014794e */ /* 0x000fce0000000000 */
[----:B01----:R-:W-:Y:S05]  /*9470*/  CALL.ABS.NOINC R6 ;  /* 0x0000000006007343 */ /* 0x003fea0003c00000 */
.L_x_158:
        /* <DEDUP_REMOVED lines=33> */
.L_x_160:
[----:B------:R-:W-:Y:S05]  /*9690*/  BSYNC.RECONVERGENT B7 ;  /* 0x0000000000077941 */ /* 0x000fea0003800200 */
.L_x_159:
[----:B------:R-:W-:Y:S01]  /*96a0*/  MOV R0, 0x8 ;  /* 0x0000000800007802 */ /* 0x000fe20000000f00 */
[----:B------:R-:W-:Y:S01]  /*96b0*/  IMAD.MOV.U32 R5, RZ, RZ, R17 ;  /* 0x000000ffff057224 */ /* 0x000fe200078e0011 */
[----:B------:R-:W-:Y:S02]  /*96c0*/  MOV R4, R16 ;  /* 0x0000001000047202 */ /* 0x000fe40000000f00 */
[----:B0-----:R0:W1:Y:S05]  /*96d0*/  LDC.64 R6, c[0x4][R0] ;  /* 0x0100000000067b82 */ /* 0x00106a0000000a00 */
[----:B------:R-:W-:-:S07]  /*96e0*/  LEPC R20, `(.L_x_161) ;  /* 0x000000001014794e */ /* 0x000fce0000000000 */
[----:B01----:R-:W-:Y:S05]  /*96f0*/  CALL.ABS.NOINC R6 ;  /* 0x0000000006007343 */ /* 0x003fea0003c00000 */
.L_x_161:
[----:B------:R-:W-:Y:S01]  /*9700*/  ISETP.NE.AND P5, PT, R148, RZ, PT ;  /* 0x000000ff9400720c */ /* 0x000fe20003fa5270 */
[----:B------:R-:W-:Y:S01]  /*9710*/  BSSY.RECONVERGENT B7, `(.L_x_162) ;  /* 0x0000021000077945 */ /* 0x000fe20003800200 */
[----:B------:R-:W-:Y:S01]  /*9720*/  ISETP.NE.AND P6, PT, R64, RZ, PT ;  /* 0x000000ff4000720c */ /* 0x000fe20003fc5270 */
[----:B------:R-:W-:Y:S01]  /*9730*/  IMAD.WIDE R64, R42, 0x8, R4 ;  /* 0x000000082a407825 */ /* 0x000fe200078e0204 */
[----:B------:R-:W-:-:S03]  /*9740*/  MOV R70, R5 ;  /* 0x0000000500467202 */ /* 0x000fc60000000f00 */
[----:B------:R-:W-:-:S06]  /*9750*/  IMAD.MOV.U32 R76, RZ, RZ, R4 ;  /* 0x000000ffff4c7224 */ /* 0x000fcc00078e0004 */
[----:B------:R-:W-:Y:S01]  /*9760*/  @P5 R2UR UR4, R62 ;  /* 0x000000003e0452ca */ /* 0x000fe200000e0000 */
[----:B------:R-:W-:Y:S01]  /*9770*/  @P5 IMAD.MOV.U32 R6, RZ, RZ, 0x0 ;  /* 0x00000000ff065424 */ /* 0x000fe200078e00ff */
[----:B------:R-:W-:Y:S01]  /*9780*/  @P5 R2UR UR5, R63 ;  /* 0x000000003f0552ca */ /* 0x000fe200000e0000 */
[----:B------:R-:W-:-:S12]  /*9790*/  @P5 IMAD.MOV.U32 R7, RZ, RZ, 0x40220000 ;  /* 0x40220000ff075424 */ /* 0x000fd800078e00ff */
        /* <DEDUP_REMOVED lines=24> */
.L_x_163:
[----:B------:R-:W-:Y:S05]  /*9920*/  BSYNC.RECONVERGENT B7 ;  /* 0x0000000000077941 */ /* 0x000fea0003800200 */
.L_x_162:
[----:B------:R-:W-:Y:S01]  /*9930*/  MOV R0, 0x8 ;  /* 0x0000000800007802 */ /* 0x000fe20000000f00 */
[----:B------:R-:W-:Y:S02]  /*9940*/  IMAD.MOV.U32 R4, RZ, RZ, R16 ;  /* 0x000000ffff047224 */ /* 0x000fe400078e0010 */
[----:B------:R-:W-:Y:S01]  /*9950*/  IMAD.MOV.U32 R5, RZ, RZ, R17 ;  /* 0x000000ffff057224 */ /* 0x000fe200078e0011 */
[----:B0-----:R0:W1:Y:S06]  /*9960*/  LDC.64 R6, c[0x4][R0] ;  /* 0x0100000000067b82 */ /* 0x00106c0000000a00 */
[----:B------:R-:W-:-:S07]  /*9970*/  LEPC R20, `(.L_x_164) ;  /* 0x000000001014794e */ /* 0x000fce0000000000 */
[----:B01----:R-:W-:Y:S05]  /*9980*/  CALL.ABS.NOINC R6 ;  /* 0x0000000006007343 */ /* 0x003fea0003c00000 */
.L_x_164:
        /* <DEDUP_REMOVED lines=26> */
[----:B------:R0:W-:Y:S01]  /*9b30*/  STL.64 [R1+0x8], R8 ;  /* 0x0000080801007387 */ /* 0x0001e20000100a00 */
[----:B------:R-:W-:-:S03]  /*9b40*/  IMAD.MOV.U32 R7, RZ, RZ, R101 ;  /* 0x000000ffff077224 */ /* 0x000fc600078e0065 */
[----:B------:R0:W-:Y:S01]  /*9b50*/  STL.64 [R1], R40 ;  /* 0x0000002801007387 */ /* 0x0001e20000100a00 */
[----:B-1----:R-:W-:Y:S01]  /*9b60*/  MOV R4, UR4 ;  /* 0x0000000400047c02 */ /* 0x002fe20008000f00 */
[----:B------:R-:W-:Y:S02]  /*9b70*/  IMAD.U32 R5, RZ, RZ, UR5 ;  /* 0x00000005ff057e24 */ /* 0x000fe4000f8e00ff */
[----:B--23--:R0:W-:Y:S05]  /*9b80*/  STL.128 [R1+0x10], R12 ;  /* 0x0000100c01007387 */ /* 0x00c1ea0000100c00 */
[----:B------:R-:W-:-:S07]  /*9b90*/  LEPC R20, `(.L_x_166) ;  /* 0x000000001014794e */ /* 0x000fce0000000000 */
[----:B0-----:R-:W-:Y:S05]  /*9ba0*/  CALL.ABS.NOINC R10 ;  /* 0x000000000a007343 */ /* 0x001fea0003c00000 */
.L_x_166:
[----:B------:R-:W-:Y:S05]  /*9bb0*/  BSYNC.RECONVERGENT B7 ;  /* 0x0000000000077941 */ /* 0x000fea0003800200 */
.L_x_165:
[----:B------:R-:W-:Y:S01]  /*9bc0*/  MOV R0, 0x8 ;  /* 0x0000000800007802 */ /* 0x000fe20000000f00 */
[----:B------:R-:W-:Y:S01]  /*9bd0*/  IMAD.MOV.U32 R4, RZ, RZ, R16 ;  /* 0x000000ffff047224 */ /* 0x000fe200078e0010 */
[----:B------:R-:W-:Y:S02]  /*9be0*/  MOV R5, R17 ;  /* 0x0000001100057202 */ /* 0x000fe40000000f00 */
[----:B------:R0:W1:Y:S05]  /*9bf0*/  LDC.64 R6, c[0x4][R0] ;  /* 0x0100000000067b82 */ /* 0x00006a0000000a00 */
[----:B------:R-:W-:-:S07]  /*9c00*/  LEPC R20, `(.L_x_167) ;  /* 0x000000001014794e */ /* 0x000fce0000000000 */
[----:B01----:R-:W-:Y:S05]  /*9c10*/  CALL.ABS.NOINC R6 ;  /* 0x0000000006007343 */ /* 0x003fea0003c00000 */
.L_x_167:
        /* <DEDUP_REMOVED lines=21> */
[----:B------:R-:W0:Y:S02]  /*9d70*/  LDCU.64 UR4, c[0x4][0x28] ;  /* 0x01000500ff0477ac */ /* 0x000e240008000a00 */
[----:B------:R1:W2:Y:S04]  /*9d80*/  LD.E.64 R12, desc[UR6][R6.64] ;  /* 0x00000006060c7980 */ /* 0x0002a8000c101b00 */
[----:B------:R-:W2:Y:S01]  /*9d90*/  LD.E.64 R14, desc[UR8][R18.64] ;  /* 0x00000008120e7980 */ /* 0x000ea2000c101b00 */
[----:B------:R-:W-:-:S03]  /*9da0*/  MOV R0, 0x0 ;  /* 0x0000000000007802 */ /* 0x000fc60000000f00 */
[----:B------:R3:W-:Y:S01]  /*9db0*/  STL.64 [R1+0x8], R8 ;  /* 0x0000080801007387 */ /* 0x0007e20000100a00 */
[----:B------:R3:W4:Y:S01]  /*9dc0*/  LDC.64 R10, c[0x4][R0] ;  /* 0x01000000000a7b82 */ /* 0x0007220000000a00 */
[----:B-1----:R-:W-:Y:S02]  /*9dd0*/  IMAD.MOV.U32 R6, RZ, RZ, R102 ;  /* 0x000000ffff067224 */ /* 0x002fe400078e0066 */
[----:B------:R3:W-:Y:S01]  /*9de0*/  STL.64 [R1], R40 ;  /* 0x0000002801007387 */ /* 0x0007e20000100a00 */
[----:B------:R-:W-:Y:S02]  /*9df0*/  IMAD.MOV.U32 R7, RZ, RZ, R101 ;  /* 0x000000ffff077224 */ /* 0x000fe400078e0065 */
[----:B0-----:R-:W-:Y:S02]  /*9e00*/  IMAD.U32 R4, RZ, RZ, UR4 ;  /* 0x00000004ff047e24 */ /* 0x001fe4000f8e00ff */
[----:B------:R-:W-:Y:S01]  /*9e10*/  IMAD.U32 R5, RZ, RZ, UR5 ;  /* 0x00000005ff057e24 */ /* 0x000fe2000f8e00ff */
[----:B--2-4-:R3:W-:Y:S06]  /*9e20*/  STL.128 [R1+0x10], R12 ;  /* 0x0000100c01007387 */ /* 0x0147ec0000100c00 */
[----:B------:R-:W-:-:S07]  /*9e30*/  LEPC R20, `(.L_x_169) ;  /* 0x000000001014794e */ /* 0x000fce0000000000 */
[----:B---3--:R-:W-:Y:S05]  /*9e40*/  CALL.ABS.NOINC R10 ;  /* 0x000000000a007343 */ /* 0x008fea0003c00000 */
.L_x_169:
[----:B------:R-:W-:Y:S05]  /*9e50*/  BSYNC.RECONVERGENT B7 ;  /* 0x0000000000077941 */ /* 0x000fea0003800200 */
.L_x_168:
[----:B------:R-:W-:Y:S01]  /*9e60*/  MOV R0, 0x8 ;  /* 0x0000000800007802 */ /* 0x000fe20000000f00 */
[----:B------:R-:W-:Y:S01]  /*9e70*/  IMAD.MOV.U32 R5, RZ, RZ, R17 ;  /* 0x000000ffff057224 */ /* 0x000fe200078e0011 */
[----:B------:R-:W-:Y:S02]  /*9e80*/  MOV R4, R16 ;  /* 0x0000001000047202 */ /* 0x000fe40000000f00 */
[----:B------:R0:W1:Y:S05]  /*9e90*/  LDC.64 R6, c[0x4][R0] ;  /* 0x0100000000067b82 */ /* 0x00006a0000000a00 */
[----:B------:R-:W-:-:S07]  /*9ea0*/  LEPC R20, `(.L_x_170) ;  /* 0x000000001014794e */ /* 0x000fce0000000000 */
[----:B01----:R-:W-:Y:S05]  /*9eb0*/  CALL.ABS.NOINC R6 ;  /* 0x0000000006007343 */ /* 0x003fea0003c00000 */
.L_x_170:
[----:B------:R-:W-:Y:S01]  /*9ec0*/  ISETP.NE.AND P6, PT, R148, RZ, PT ;  /* 0x000000ff9400720c */ /* 0x000fe20003fc5270 */
[----:B------:R-:W-:Y:S01]  /*9ed0*/  BSSY.RECONVERGENT B7, `(.L_x_171) ;  /* 0x0000021000077945 */ /* 0x000fe20003800200 */
[----:B------:R-:W-:Y:S02]  /*9ee0*/  IMAD.MOV.U32 R172, RZ, RZ, R4 ;  /* 0x000000ffffac7224 */ /* 0x000fe400078e0004 */
[----:B------:R-:W-:-:S09]  /*9ef0*/  IMAD.MOV.U32 R173, RZ, RZ, R5 ;  /* 0x000000ffffad7224 */ /* 0x000fd200078e0005 */
[----:B------:R-:W-:Y:S05]  /*9f00*/  @!P6 BRA `(.L_x_172) ;  /* 0x000000000074e947 */ /* 0x000fea0003800000 */
[C---:B------:R-:W-:Y:S01]  /*9f10*/  R2UR UR4, R62.reuse ;  /* 0x000000003e0472ca */ /* 0x040fe200000e0000 */
[----:B------:R-:W-:Y:S01]  /*9f20*/  HFMA2 R11, -RZ, RZ, 2.06640625, 0 ;  /* 0x40220000ff0b7431 */ /* 0x000fe200000001ff */
        /* <DEDUP_REMOVED lines=27> */
.L_x_172:
[----:B------:R-:W-:Y:S05]  /*a0e0*/  BSYNC.RECONVERGENT B7 ;  /* 0x0000000000077941 */ /* 0x000fea0003800200 */
.L_x_171:
[----:B------:R-:W-:Y:S01]  /*a0f0*/  MOV R0, 0x8 ;  /* 0x0000000800007802 */ /* 0x000fe20000000f00 */
[----:B------:R-:W-:Y:S02]  /*a100*/  IMAD.MOV.U32 R4, RZ, RZ, R16 ;  /* 0x000000ffff047224 */ /* 0x000fe400078e0010 */
[----:B------:R-:W-:Y:S01]  /*a110*/  IMAD.MOV.U32 R5, RZ, RZ, R17 ;  /* 0x000000ffff057224 */ /* 0x000fe200078e0011 */
[----:B------:R0:W1:Y:S06]  /*a120*/  LDC.64 R6, c[0x4][R0] ;  /* 0x0100000000067b82 */ /* 0x00006c0000000a00 */
[----:B------:R-:W-:-:S07]  /*a130*/  LEPC R20, `(.L_x_173) ;  /* 0x000000001014794e */ /* 0x000fce0000000000 */
[----:B01----:R-:W-:Y:S05]  /*a140*/  CALL.ABS.NOINC R6 ;  /* 0x0000000006007343 */ /* 0x003fea0003c00000 */
.L_x_173:
        /* <DEDUP_REMOVED lines=35> */
.L_x_175:
[----:B------:R-:W-:Y:S05]  /*a380*/  BSYNC.RECONVERGENT B7 ;  /* 0x0000000000077941 */ /* 0x000fea0003800200 */
.L_x_174:
[----:B------:R-:W-:Y:S01]  /*a390*/  MOV R0, 0x8 ;  /* 0x0000000800007802 */ /* 0x000fe20000000f00 */
[----:B------:R-:W-:Y:S02]  /*a3a0*/  IMAD.MOV.U32 R4, RZ, RZ, R16 ;  /* 0x000000ffff047224 */ /* 0x000fe400078e0010 */
[----:B------:R-:W-:Y:S01]  /*a3b0*/  IMAD.MOV.U32 R5, RZ, RZ, R17 ;  /* 0x000000ffff057224 */ /* 0x000fe200078e0011 */
[----:B------:R0:W1:Y:S06]  /*a3c0*/  LDC.64 R6, c[0x4][R0] ;  /* 0x0100000000067b82 */ /* 0x00006c0000000a00 */
[----:B------:R-:W-:-:S07]  /*a3d0*/  LEPC R20, `(.L_x_176) ;  /* 0x000000001014794e */ /* 0x000fce0000000000 */
[----:B01----:R-:W-:Y:S05]  /*a3e0*/  CALL.ABS.NOINC R6 ;  /* 0x0000000006007343 */ /* 0x003fea0003c00000 */
.L_x_176:
        /* <DEDUP_REMOVED lines=34> */
.L_x_178:
[----:B------:R-:W-:Y:S05]  /*a610*/  BSYNC.RECONVERGENT B7 ;  /* 0x0000000000077941 */ /* 0x000fea0003800200 */
.L_x_177:
[----:B------:R-:W-:Y:S01]  /*a620*/  MOV R0, 0x8 ;  /* 0x0000000800007802 */ /* 0x000fe20000000f00 */
[----:B------:R-:W-:Y:S02]  /*a630*/  IMAD.MOV.U32 R4, RZ, RZ, R16 ;  /* 0x000000ffff047224 */ /* 0x000fe400078e0010 */
[----:B------:R-:W-:Y:S01]  /*a640*/  IMAD.MOV.U32 R5, RZ, RZ, R17 ;  /* 0x000000ffff057224 */ /* 0x000fe200078e0011 */
[----:B------:R0:W1:Y:S06]  /*a650*/  LDC.64 R6, c[0x4][R0] ;  /* 0x0100000000067b82 */ /* 0x00006c0000000a00 */
[----:B------:R-:W-:-:S07]  /*a660*/  LEPC R20, `(.L_x_179) ;  /* 0x000000001014794e */ /* 0x000fce0000000000 */
[----:B01----:R-:W-:Y:S05]  /*a670*/  CALL.ABS.NOINC R6 ;  /* 0x0000000006007343 */ /* 0x003fea0003c00000 */
.L_x_179:
        /* <DEDUP_REMOVED lines=35> */
.L_x_181:
[----:B------:R-:W-:Y:S05]  /*a8b0*/  BSYNC.RECONVERGENT B7 ;  /* 0x0000000000077941 */ /* 0x000fea0003800200 */
.L_x_180:
[----:B------:R-:W-:Y:S01]  /*a8c0*/  MOV R0, 0x8 ;  /* 0x0000000800007802 */ /* 0x000fe20000000f00 */
[----:B------:R-:W-:Y:S01]  /*a8d0*/  IMAD.MOV.U32 R4, RZ, RZ, R16 ;  /* 0x000000ffff047224 */ /* 0x000fe200078e0010 */
[----:B------:R-:W-:Y:S02]  /*a8e0*/  MOV R5, R17 ;  /* 0x0000001100057202 */ /* 0x000fe40000000f00 */
[----:B------:R0:W1:Y:S05]  /*a8f0*/  LDC.64 R6, c[0x4][R0] ;  /* 0x0100000000067b82 */ /* 0x00006a0000000a00 */
[----:B------:R-:W-:-:S07]  /*a900*/  LEPC R20, `(.L_x_182) ;  /* 0x000000001014794e */ /* 0x000fce0000000000 */
[----:B01----:R-:W-:Y:S05]  /*a910*/  CALL.ABS.NOINC R6 ;  /* 0x0000000006007343 */ /* 0x003fea0003c00000 */
.L_x_182:
        /* <DEDUP_REMOVED lines=20> */
[----:B------:R-:W1:Y:S02]  /*aa60*/  LDCU.64 UR4, c[0x4][0x28] ;  /* 0x01000500ff0477ac */ /* 0x000e640008000a00 */
[----:B------:R-:W2:Y:S04]  /*aa70*/  LD.E.64 R12, desc[UR6][R64.64] ;  /* 0x00000006400c7980 */ /* 0x000ea8000c101b00 */
[----:B------:R-:W2:Y:S01]  /*aa80*/  LD.E.64 R14, desc[UR8][R48.64] ;  /* 0x00000008300e7980 */ /* 0x000ea2000c101b00 */
[----:B------:R-:W-:Y:S01]  /*aa90*/  MOV R0, 0x0 ;  /* 0x0000000000007802 */ /* 0x000fe20000000f00 */
[----:B------:R-:W-:-:S02]  /*aaa0*/  IMAD.MOV.U32 R6, RZ, RZ, R102 ;  /* 0x000000ffff067224 */ /* 0x000fc400078e0066 */
[----:B------:R3:W-:Y:S01]  /*aab0*/  STL.64 [R1], R40 ;  /* 0x0000002801007387 */ /* 0x0007e20000100a00 */
[----:B0-----:R3:W0:Y:S01]  /*aac0*/  LDC.64 R10, c[0x4][R0] ;  /* 0x01000000000a7b82 */ /* 0x0016220000000a00 */
[----:B------:R-:W-:Y:S02]  /*aad0*/  IMAD.MOV.U32 R7, RZ, RZ, R101 ;  /* 0x000000ffff077224 */ /* 0x000fe400078e0065 */
[----:B------:R3:W-:Y:S01]  /*aae0*/  STL.64 [R1+0x8], R8 ;  /* 0x0000080801007387 */ /* 0x0007e20000100a00 */
[----:B-1----:R-:W-:Y:S02]  /*aaf0*/  IMAD.U32 R4, RZ, RZ, UR4 ;  /* 0x00000004ff047e24 */ /* 0x002fe4000f8e00ff */
[----:B------:R-:W-:Y:S01]  /*ab00*/  IMAD.U32 R5, RZ, RZ, UR5 ;  /* 0x00000005ff057e24 */ /* 0x000fe2000f8e00ff */
[----:B0-2---:R3:W-:Y:S06]  /*ab10*/  STL.128 [R1+0x10], R12 ;  /* 0x0000100c01007387 */ /* 0x0057ec0000100c00 */
[----:B------:R-:W-:-:S07]  /*ab20*/  LEPC R20, `(.L_x_184) ;  /* 0x000000001014794e */ /* 0x000fce0000000000 */
[----:B---3--:R-:W-:Y:S05]  /*ab30*/  CALL.ABS.NOINC R10 ;  /* 0x000000000a007343 */ /* 0x008fea0003c00000 */
.L_x_184:
[----:B------:R-:W-:Y:S05]  /*ab40*/  BSYNC.RECONVERGENT B7 ;  /* 0x0000000000077941 */ /* 0x000fea0003800200 */
.L_x_183:
[----:B------:R-:W-:Y:S01]  /*ab50*/  MOV R0, 0x8 ;  /* 0x0000000800007802 */ /* 0x000fe20000000f00 */
[----:B------:R-:W-:Y:S01]  /*ab60*/  IMAD.MOV.U32 R5, RZ, RZ, R17 ;  /* 0x000000ffff057224 */ /* 0x000fe200078e0011 */
[----:B------:R-:W-:Y:S02]  /*ab70*/  MOV R4, R16 ;  /* 0x0000001000047202 */ /* 0x000fe40000000f00 */
[----:B------:R0:W1:Y:S05]  /*ab80*/  LDC.64 R6, c[0x4][R0] ;  /* 0x0100000000067b82 */ /* 0x00006a0000000a00 */
[----:B------:R-:W-:-:S07]  /*ab90*/  LEPC R20, `(.L_x_185) ;  /* 0x000000001014794e */ /* 0x000fce0000000000 */
[----:B01----:R-:W-:Y:S05]  /*aba0*/  CALL.ABS.NOINC R6 ;  /* 0x0000000006007343 */ /* 0x003fea0003c00000 */
.L_x_185:
        /* <DEDUP_REMOVED lines=27> */
[----:B-1----:R-:W-:Y:S01]  /*ad60*/  IMAD.MOV.U32 R6, RZ, RZ, R102 ;  /* 0x000000ffff067224 */ /* 0x002fe200078e0066 */
[----:B------:R-:W-:-:S02]  /*ad70*/  MOV R7, R101 ;  /* 0x0000006500077202 */ /* 0x000fc40000000f00 */
[----:B------:R3:W-:Y:S01]  /*ad80*/  STL.64 [R1+0x8], R8 ;  /* 0x0000080801007387 */ /* 0x0007e20000100a00 */
[----:B0-----:R-:W-:Y:S02]  /*ad90*/  IMAD.U32 R4, RZ, RZ, UR4 ;  /* 0x00000004ff047e24 */ /* 0x001fe4000f8e00ff */
[----:B------:R-:W-:Y:S01]  /*ada0*/  IMAD.U32 R5, RZ, RZ, UR5 ;  /* 0x00000005ff057e24 */ /* 0x000fe2000f8e00ff */
[----:B--2-4-:R3:W-:Y:S06]  /*adb0*/  STL.128 [R1+0x10], R12 ;  /* 0x0000100c01007387 */ /* 0x0147ec0000100c00 */
[----:B------:R-:W-:-:S07]  /*adc0*/  LEPC R20, `(.L_x_187) ;  /* 0x000000001014794e */ /* 0x000fce0000000000 */
[----:B---3--:R-:W-:Y:S05]  /*add0*/  CALL.ABS.NOINC R10 ;  /* 0x000000000a007343 */ /* 0x008fea0003c00000 */
.L_x_187:
[----:B------:R-:W-:Y:S05]  /*ade0*/  BSYNC.RECONVERGENT B7 ;  /* 0x0000000000077941 */ /* 0x000fea0003800200 */
.L_x_186:
        /* <DEDUP_REMOVED lines=9> */
.L_x_190:
[----:B------:R-:W-:Y:S01]  /*ae80*/  ISETP.NE.AND P6, PT, R148, RZ, PT ;  /* 0x000000ff9400720c */ /* 0x000fe20003fc5270 */
[----:B------:R-:W-:Y:S01]  /*ae90*/  IMAD.MOV.U32 R16, RZ, RZ, R4 ;  /* 0x000000ffff107224 */ /* 0x000fe200078e0004 */
[----:B------:R-:W-:Y:S01]  /*aea0*/  ISETP.GE.U32.AND P0, PT, R85, 0x8, PT ;  /* 0x000000085500780c */ /* 0x000fe20003f06070 */
[----:B------:R-:W-:Y:S01]  /*aeb0*/  IMAD.MOV.U32 R17, RZ, RZ, R5 ;  /* 0x000000ffff117224 */ /* 0x000fe200078e0005 */
[----:B------:R-:W-:Y:S01]  /*aec0*/  BSSY.RECONVERGENT B0, `(.L_x_191) ;  /* 0x00004a2000007945 */ /* 0x000fe20003800200 */
[----:B------:R-:W-:-:S03]  /*aed0*/  IMAD.WIDE R4, R42, 0x8, R16 ;  /* 0x000000082a047825 */ /* 0x000fc600078e0210 */
[----:B------:R-:W0:Y:S05]  /*aee0*/  BMOV.32.CLEAR R150, B0 ;  /* 0x0000000000967355 */ /* 0x000e2a0000100000 */
[----:B------:R-:W-:Y:S01]  /*aef0*/  @P6 R2UR UR4, R62 ;  /* 0x000000003e0462ca */ /* 0x000fe200000e0000 */
[----:B------:R-:W-:Y:S01]  /*af00*/  @P6 IMAD.MOV.U32 R7, RZ, RZ, 0x40220000 ;  /* 0x40220000ff076424 */ /* 0x000fe200078e00ff */
[----:B------:R-:W-:Y:S02]  /*af10*/  @P6 R2UR UR5, R63 ;  /* 0x000000003f0562ca */ /* 0x000fe400000e0000 */
[----:B------:R-:W-:-:S11]  /*af20*/  @P6 MOV R6, 0x0 ;  /* 0x0000000000066802 */ /* 0x000fd60000000f00 */
[----:B------:R1:W-:Y:S01]  /*af30*/  @P6 ST.E.64 desc[UR4][R4.64], R6 ;  /* 0x0000000604006985 */ /* 0x0003e2000c101b04 */
[----:B0-----:R-:W-:Y:S05]  /*af40*/  @!P0 BRA `(.L_x_192) ;  /* 0x0000004800408947 */ /* 0x001fea0003800000 */
[----:B------:R-:W-:Y:S02]  /*af50*/  MOV R0, 0x8 ;  /* 0x0000000800007802 */ /* 0x000fe40000000f00 */
[----:B------:R-:W-:Y:S02]  /*af60*/  SHF.R.U32.HI R32, RZ, 0x3, R85 ;  /* 0x00000003ff207819 */ /* 0x000fe40000011655 */
[----:B-1----:R0:W1:Y:S03]  /*af70*/  LDC.64 R6, c[0x4][R0] ;  /* 0x0100000000067b82 */ /* 0x0020660000000a00 */
[----:B------:R-:W-:-:S04]  /*af80*/  IMAD R33, R32, R32, RZ ;  /* 0x0000002020217224 */ /* 0x000fc800078e02ff */
[----:B------:R-:W-:-:S04]  /*af90*/  IMAD.WIDE.U32 R48, R33, 0x8, RZ ;  /* 0x0000000821307825 */ /* 0x000fc800078e00ff */
[----:B------:R-:W-:Y:S02]  /*afa0*/  IMAD.MOV.U32 R4, RZ, RZ, R48 ;  /* 0x000000ffff047224 */ /* 0x000fe400078e0030 */
[----:B0-----:R-:W-:-:S07]  /*afb0*/  IMAD.MOV.U32 R5, RZ, RZ, R49 ;  /* 0x000000ffff057224 */ /* 0x001fce00078e0031 */
[----:B------:R-:W-:-:S07]  /*afc0*/  LEPC R20, `(.L_x_193) ;  /* 0x000000001014794e */ /* 0x000fce0000000000 */
[----:B-1----:R-:W-:Y:S05]  /*afd0*/  CALL.ABS.NOINC R6 ;  /* 0x0000000006007343 */ /* 0x002fea0003c00000 */
.L_x_193:
[-C--:B------:R-:W-:Y:S01]  /*afe0*/  ISETP.GE.AND P0, PT, R71, R32.reuse, PT ;  /* 0x000000204700720c */ /* 0x080fe20003f06270 */
[CC--:B------:R-:W-:Y:S01]  /*aff0*/  IMAD R34, R77.reuse, R32.reuse, R71 ;  /* 0x000000204d227224 */ /* 0x0c0fe200078e0247 */
[----:B------:R-:W-:Y:S05]  /*b000*/  BMOV.32.CLEAR RZ, B11 ;  /* 0x000000000bff7355 */ /* 0x000fea0000100000 */
[----:B------:R-:W-:Y:S01]  /*b010*/  ISETP.LT.U32.AND P1, PT, R77, R32, !P0 ;  /* 0x000000204d00720c */ /* 0x000fe20004721070 */
[C-C-:B------:R-:W-:Y:S01]  /*b020*/  IMAD.WIDE R64, R34.reuse, 0x8, R4.reuse ;  /* 0x0000000822407825 */ /* 0x140fe200078e0204 */
[----:B------:R-:W-:Y:S01]  /*b030*/  ISETP.GE.AND P0, PT, R34, R33, PT ;  /* 0x000000212200720c */ /* 0x000fe20003f06270 */
[----:B------:R-:W-:Y:S01]  /*b040*/  BSSY.RECONVERGENT B11, `(.L_x_194) ;  /* 0x000001f0000b7945 */ /* 0x000fe20003800200 */
[----:B------:R-:W-:Y:S01]  /*b050*/  P2R R149, PR, RZ, 0x2 ;  /* 0x00000002ff957803 */ /* 0x000fe20000000000 */
[----:B------:R-:W-:Y:S01]  /*b060*/  IMAD.MOV.U32 R118, RZ, RZ, R4 ;  /* 0x000000ffff767224 */ /* 0x000fe200078e0004 */
[----:B------:R-:W-:Y:S01]  /*b070*/  P2R R41, PR, RZ, 0x1 ;  /* 0x00000001ff297803 */ /* 0x000fe20000000000 */
[----:B------:R-:W-:-:S06]  /*b080*/  IMAD.MOV.U32 R84, RZ, RZ, R5 ;  /* 0x000000ffff547224 */ /* 0x000fcc00078e0005 */
        /* <DEDUP_REMOVED lines=18> */
[----:B------:R-:W-:Y:S01]  /*b1b0*/  IMAD.MOV.U32 R7, RZ, RZ, R101 ;  /* 0x000000ffff077224 */ /* 0x000fe200078e0065 */
[----:B-1----:R-:W-:Y:S01]  /*b1c0*/  MOV R4, UR4 ;  /* 0x0000000400047c02 */ /* 0x002fe20008000f00 */
[----:B------:R-:W-:-:S04]  /*b1d0*/  IMAD.U32 R5, RZ, RZ, UR5 ;  /* 0x00000005ff057e24 */ /* 0x000fc8000f8e00ff */
[----:B--2---:R0:W-:Y:S04]  /*b1e0*/  ST.E.64 desc[UR6][R64.64], R8 ;  /* 0x0000000840007985 */ /* 0x0041e8000c101b06 */
[----:B------:R0:W-:Y:S04]  /*b1f0*/  STL.128 [R1], R32 ;  /* 0x0000002001007387 */ /* 0x0001e80000100c00 */
[----:B---3--:R0:W-:Y:S02]  /*b200*/  STL.64 [R1+0x10], R8 ;  /* 0x0000100801007387 */ /* 0x0081e40000100a00 */
[----:B------:R-:W-:-:S07]  /*b210*/  LEPC R20, `(.L_x_195) ;  /* 0x000000001014794e */ /* 0x000fce0000000000 */
[----:B0-----:R-:W-:Y:S05]  /*b220*/  CALL.ABS.NOINC R10 ;  /* 0x000000000a007343 */ /* 0x001fea0003c00000 */
.L_x_195:
[----:B------:R-:W-:Y:S05]  /*b230*/  BSYNC.RECONVERGENT B11 ;  /* 0x00000000000b7941 */ /* 0x000fea0003800200 */
.L_x_194:
[----:B------:R-:W-:Y:S01]  /*b240*/  MOV R0, 0x8 ;  /* 0x0000000800007802 */ /* 0x000fe20000000f00 */
[----:B------:R-:W-:Y:S01]  /*b250*/  IMAD.MOV.U32 R4, RZ, RZ, R48 ;  /* 0x000000ffff047224 */ /* 0x000fe200078e0030 */
[----:B------:R-:W-:Y:S02]  /*b260*/  MOV R5, R49 ;  /* 0x0000003100057202 */ /* 0x000fe40000000f00 */
[----:B0-----:R0:W1:Y:S05]  /*b270*/  LDC.64 R6, c[0x4][R0] ;  /* 0x0100000000067b82 */ /* 0x00106a0000000a00 */
[----:B------:R-:W-:-:S07]  /*b280*/  LEPC R20, `(.L_x_196) ;  /* 0x000000001014794e */ /* 0x000fce0000000000 */
[----:B01----:R-:W-:Y:S05]  /*b290*/  CALL.ABS.NOINC R6 ;  /* 0x0000000006007343 */ /* 0x003fea0003c00000 */
.L_x_196:
[----:B------:R-:W-:Y:S01]  /*b2a0*/  ISETP.NE.AND P5, PT, R149, RZ, PT ;  /* 0x000000ff9500720c */ /* 0x000fe20003fa5270 */
[--C-:B------:R-:W-:Y:S01]  /*b2b0*/  IMAD.WIDE R58, R34, 0x8, R4.reuse ;  /* 0x00000008223a7825 */ /* 0x100fe200078e0204 */
[----:B------:R-:W-:Y:S01]  /*b2c0*/  ISETP.NE.AND P6, PT, R41, RZ, PT ;  /* 0x000000ff2900720c */ /* 0x000fe20003fc5270 */
[----:B------:R-:W-:Y:S05]  /*b2d0*/  BMOV.32.CLEAR RZ, B11 ;  /* 0x000000000bff7355 */ /* 0x000fea0000100000 */
[----:B------:R-:W-:Y:S01]  /*b2e0*/  BSSY.RECONVERGENT B11, `(.L_x_197) ;  /* 0x000001d0000b7945 */ /* 0x000fe20003800200 */
[----:B------:R-:W-:Y:S02]  /*b2f0*/  IMAD.MOV.U32 R141, RZ, RZ, R4 ;  /* 0x000000ffff8d7224 */ /* 0x000fe400078e0004 */
[----:B------:R-:W-:-:S02]  /*b300*/  IMAD.MOV.U32 R140, RZ, RZ, R5 ;  /* 0x000000ffff8c7224 */ /* 0x000fc400078e0005 */
[----:B------:R-:W-:Y:S01]  /*b310*/  @P5 R2UR UR4, R62 ;  /* 0x000000003e0452ca */ /* 0x000fe200000e0000 */
[----:B------:R-:W-:Y:S01]  /*b320*/  @P5 IMAD.MOV.U32 R6, RZ, RZ, 0x0 ;  /* 0x00000000ff065424 */ /* 0x000fe200078e00ff */
[----:B------:R-:W-:Y:S01]  /*b330*/  @P5 R2UR UR5, R63 ;  /* 0x000000003f0552ca */ /* 0x000fe200000e0000 */
[----:B------:R-:W-:-:S12]  /*b340*/  @P5 IMAD.MOV.U32 R7, RZ, RZ, 0x40220000 ;  /* 0x40220000ff075424 */ /* 0x000fd800078e00ff */
[----:B------:R0:W-:Y:S01]  /*b350*/  @P5 ST.E.64 desc[UR4][R58.64], R6 ;  /* 0x000000063a005985 */ /* 0x0001e2000c101b04 */
[----:B------:R-:W-:Y:S05]  /*b360*/  @P6 BRA `(.L_x_198) ;  /* 0x0000000000506947 */ /* 0x000fea0003800000 */
[----:B------:R-:W-:Y:S02]  /*b370*/  R2UR UR4, R62 ;  /* 0x000000003e0472ca */ /* 0x000fe400000e0000 */
[----:B------:R-:W-:Y:S02]  /*b380*/  R2UR UR5, R63 ;  /* 0x000000003f0572ca */ /* 0x000fe400000e0000 */
[----:B------:R-:W-:-:S05]  /*b390*/  IADD3 R35, PT, PT, R87, R32, RZ ;  /* 0x0000002057237210 */ /* 0x000fca0007ffe0ff */
[----:B------:R-:W-:-:S06]  /*b3a0*/  IMAD.WIDE R8, R35, 0x8, R56 ;  /* 0x0000000823087825 */ /* 0x000fcc00078e0238 */
        /* <DEDUP_REMOVED lines=16> */
.L_x_198:
[----:B------:R-:W-:Y:S05]  /*b4b0*/  BSYNC.RECONVERGENT B11 ;  /* 0x00000000000b7941 */ /* 0x000fea0003800200 */
.L_x_197:
[----:B------:R-:W-:Y:S01]  /*b4c0*/  MOV R0, 0x8 ;  /* 0x0000000800007802 */ /* 0x000fe20000000f00 */
[----:B------:R-:W-:Y:S02]  /*b4d0*/  IMAD.MOV.U32 R4, RZ, RZ, R48 ;  /* 0x000000ffff047224 */ /* 0x000fe400078e0030 */
[----:B------:R-:W-:Y:S01]  /*b4e0*/  IMAD.MOV.U32 R5, RZ, RZ, R49 ;  /* 0x000000ffff057224 */ /* 0x000fe200078e0031 */
[----:B0-----:R0:W1:Y:S06]  /*b4f0*/  LDC.64 R6, c[0x4][R0] ;  /* 0x0100000000067b82 */ /* 0x00106c0000000a00 */
[----:B------:R-:W-:-:S07]  /*b500*/  LEPC R20, `(.L_x_199) ;  /* 0x000000001014794e */ /* 0x000fce0000000000 */
[----:B01----:R-:W-:Y:S05]  /*b510*/  CALL.ABS.NOINC R6 ;  /* 0x0000000006007343 */ /* 0x003fea0003c00000 */
.L_x_199:
[----:B------:R-:W-:Y:S01]  /*b520*/  ISETP.NE.AND P5, PT, R149, RZ, PT ;  /* 0x000000ff9500720c */ /* 0x000fe20003fa5270 */
[----:B------:R-:W-:Y:S01]  /*b530*/  IMAD.WIDE R66, R34, 0x8, R4 ;  /* 0x0000000822427825 */ /* 0x000fe200078e0204 */
[----:B------:R-:W-:Y:S01]  /*b540*/  ISETP.NE.AND P6, PT, R41, RZ, PT ;  /* 0x000000ff2900720c */ /* 0x000fe20003fc5270 */
[----:B------:R-:W-:Y:S05]  /*b550*/  BMOV.32.CLEAR RZ, B11 ;  /* 0x000000000bff7355 */ /* 0x000fea0000100000 */
[----:B------:R-:W-:Y:S05]  /*b560*/  BSSY.RECONVERGENT B11, `(.L_x_200) ;  /* 0x000001c0000b7945 */ /* 0x000fea0003800200 */
[----:B------:R-:W-:Y:S01]  /*b570*/  @P5 R2UR UR4, R62 ;  /* 0x000000003e0452ca */ /* 0x000fe200000e0000 */
[----:B------:R-:W-:Y:S01]  /*b580*/  @P5 IMAD.MOV.U32 R6, RZ, RZ, 0x0 ;  /* 0x00000000ff065424 */ /* 0x000fe200078e00ff */
[----:B------:R-:W-:Y:S01]  /*b590*/  @P5 R2UR UR5, R63 ;  /* 0x000000003f0552ca */ /* 0x000fe200000e0000 */
[----:B------:R-:W-:-:S12]  /*b5a0*/  @P5 IMAD.MOV.U32 R7, RZ, RZ, 0x40220000 ;  /* 0x40220000ff075424 */ /* 0x000fd800078e00ff */
[----:B------:R0:W-:Y:S01]  /*b5b0*/  @P5 ST.E.64 desc[UR4][R66.64], R6 ;  /* 0x0000000642005985 */ /* 0x0001e2000c101b04 */
[----:B------:R-:W-:Y:S05]  /*b5c0*/  @P6 BRA `(.L_x_201) ;  /* 0x0000000000546947 */ /* 0x000fea0003800000 */
[----:B------:R-:W-:Y:S02]  /*b5d0*/  IADD3 R35, PT, PT, R77, R32, RZ ;  /* 0x000000204d237210 */ /* 0x000fe40007ffe0ff */
        /* <DEDUP_REMOVED lines=20> */
.L_x_201:
[----:B------:R-:W-:Y:S05]  /*b720*/  BSYNC.RECONVERGENT B11 ;  /* 0x00000000000b7941 */ /* 0x000fea0003800200 */
.L_x_200:
[----:B------:R-:W-:Y:S01]  /*b730*/  MOV R0, 0x8 ;  /* 0x0000000800007802 */ /* 0x000fe20000000f00 */
[----:B------:R-:W-:Y:S02]  /*b740*/  IMAD.MOV.U32 R4, RZ, RZ, R48 ;  /* 0x000000ffff047224 */ /* 0x000fe400078e0030 */
[----:B------:R-:W-:Y:S01]  /*b750*/  IMAD.MOV.U32 R5, RZ, RZ, R49 ;  /* 0x000000ffff057224 */ /* 0x000fe200078e0031 */
[----:B0-----:R0:W1:Y:S06]  /*b760*/  LDC.64 R6, c[0x4][R0] ;  /* 0x0100000000067b82 */ /* 0x00106c0000000a00 */
[----:B------:R-:W-:-:S07]  /*b770*/  LEPC R20, `(.L_x_202) ;  /* 0x000000001014794e */ /* 0x000fce0000000000 */
[----:B01----:R-:W-:Y:S05]  /*b780*/  CALL.ABS.NOINC R6 ;  /* 0x0000000006007343 */ /* 0x003fea0003c00000 */
.L_x_202:
[----:B------:R-:W-:Y:S01]  /*b790*/  ISETP.NE.AND P5, PT, R149, RZ, PT ;  /* 0x000000ff9500720c */ /* 0x000fe20003fa5270 */
[----:B------:R-:W-:Y:S01]  /*b7a0*/  IMAD.WIDE R80, R34, 0x8, R4 ;  /* 0x0000000822507825 */ /* 0x000fe200078e0204 */
[----:B------:R-:W-:Y:S01]  /*b7b0*/  ISETP.NE.AND P6, PT, R41, RZ, PT ;  /* 0x000000ff2900720c */ /* 0x000fe20003fc5270 */
[----:B------:R-:W-:Y:S05]  /*b7c0*/  BMOV.32.CLEAR RZ, B11 ;  /* 0x000000000bff7355 */ /* 0x000fea0000100000 */
[----:B------:R-:W-:Y:S01]  /*b7d0*/  BSSY.RECONVERGENT B11, `(.L_x_203) ;  /* 0x000001f0000b7945 */ /* 0x000fe20003800200 */
[----:B------:R-:W-:Y:S01]  /*b7e0*/  MOV R124, R4 ;  /* 0x00000004007c7202 */ /* 0x000fe20000000f00 */
[----:B------:R-:W-:-:S03]  /*b7f0*/  IMAD.MOV.U32 R119, RZ, RZ, R5 ;  /* 0x000000ffff777224 */ /* 0x000fc600078e0005 */
        /* <DEDUP_REMOVED lines=21> */
[----:B-1----:R-:W-:Y:S01]  /*b950*/  MOV R4, UR4 ;  /* 0x0000000400047c02 */ /* 0x002fe20008000f00 */
[----:B------:R-:W-:-:S05]  /*b960*/  IMAD.U32 R5, RZ, RZ, UR5 ;  /* 0x00000005ff057e24 */ /* 0x000fca000f8e00ff */
[----:B--2---:R0:W-:Y:S04]  /*b970*/  ST.E.64 desc[UR6][R80.64], R8 ;  /* 0x0000000850007985 */ /* 0x0041e8000c101b06 */
[----:B------:R0:W-:Y:S04]  /*b980*/  STL.128 [R1], R32 ;  /* 0x0000002001007387 */ /* 0x0001e80000100c00 */
[----:B---3--:R0:W-:Y:S02]  /*b990*/  STL.64 [R1+0x10], R8 ;  /* 0x0000100801007387 */ /* 0x0081e40000100a00 */
[----:B------:R-:W-:-:S07]  /*b9a0*/  LEPC R20, `(.L_x_204) ;  /* 0x000000001014794e */ /* 0x000fce0000000000 */
[----:B0-----:R-:W-:Y:S05]  /*b9b0*/  CALL.ABS.NOINC R10 ;  /* 0x000000000a007343 */ /* 0x001fea0003c00000 */
.L_x_204:
[----:B------:R-:W-:Y:S05]  /*b9c0*/  BSYNC.RECONVERGENT B11 ;  /* 0x00000000000b7941 */ /* 0x000fea0003800200 */
.L_x_203:
[----:B------:R-:W-:Y:S01]  /*b9d0*/  MOV R0, 0x8 ;  /* 0x0000000800007802 */ /* 0x000fe20000000f00 */
[----:B------:R-:W-:Y:S01]  /*b9e0*/  IMAD.MOV.U32 R4, RZ, RZ, R48 ;  /* 0x000000ffff047224 */ /* 0x000fe200078e0030 */
[----:B------:R-:W-:Y:S02]  /*b9f0*/  MOV R5, R49 ;  /* 0x0000003100057202 */ /* 0x000fe40000000f00 */
[----:B0-----:R0:W1:Y:S05]  /*ba00*/  LDC.64 R6, c[0x4][R0] ;  /* 0x0100000000067b82 */ /* 0x00106a0000000a00 */
[----:B------:R-:W-:-:S07]  /*ba10*/  LEPC R20, `(.L_x_205) ;  /* 0x000000001014794e */ /* 0x000fce0000000000 */
[----:B01----:R-:W-:Y:S05]  /*ba20*/  CALL.ABS.NOINC R6 ;  /* 0x0000000006007343 */ /* 0x003fea0003c00000 */
.L_x_205:
        /* <DEDUP_REMOVED lines=33> */
.L_x_207:
[----:B------:R-:W-:Y:S05]  /*bc40*/  BSYNC.RECONVERGENT B11 ;  /* 0x00000000000b7941 */ /* 0x000fea0003800200 */
.L_x_206:
[----:B------:R-:W-:Y:S01]  /*bc50*/  MOV R0, 0x8 ;  /* 0x0000000800007802 */ /* 0x000fe20000000f00 */
[----:B------:R-:W-:Y:S02]  /*bc60*/  IMAD.MOV.U32 R4, RZ, RZ, R48 ;  /* 0x000000ffff047224 */ /* 0x000fe400078e0030 */
[----:B------:R-:W-:Y:S01]  /*bc70*/  IMAD.MOV.U32 R5, RZ, RZ, R49 ;  /* 0x000000ffff057224 */ /* 0x000fe200078e0031 */
[----:B0-----:R0:W1:Y:S06]  /*bc80*/  LDC.64 R6, c[0x4][R0] ;  /* 0x0100000000067b82 */ /* 0x00106c0000000a00 */
[----:B------:R-:W-:-:S07]  /*bc90*/  LEPC R20, `(.L_x_208) ;  /* 0x000000001014794e */ /* 0x000fce0000000000 */
[----:B01----:R-:W-:Y:S05]  /*bca0*/  CALL.ABS.NOINC R6 ;  /* 0x0000000006007343 */ /* 0x003fea0003c00000 */
.L_x_208:
        /* <DEDUP_REMOVED lines=31> */
.L_x_210:
[----:B------:R-:W-:Y:S05]  /*bea0*/  BSYNC.RECONVERGENT B11 ;  /* 0x00000000000b7941 */ /* 0x000fea0003800200 */
.L_x_209:
[----:B------:R-:W-:Y:S01]  /*beb0*/  MOV R0, 0x8 ;  /* 0x0000000800007802 */ /* 0x000fe20000000f00 */
[----:B------:R-:W-:Y:S02]  /*bec0*/  IMAD.MOV.U32 R4, RZ, RZ, R48 ;  /* 0x000000ffff047224 */ /* 0x000fe400078e0030 */
[----:B------:R-:W-:Y:S01]  /*bed0*/  IMAD.MOV.U32 R5, RZ, RZ, R49 ;  /* 0x000000ffff057224 */ /* 0x000fe200078e0031 */
[----:B0-----:R0:W1:Y:S06]  /*bee0*/  LDC.64 R6, c[0x4][R0] ;  /* 0x0100000000067b82 */ /* 0x00106c0000000a00 */
[----:B------:R-:W-:-:S07]  /*bef0*/  LEPC R20, `(.L_x_211) ;  /* 0x000000001014794e */ /* 0x000fce0000000000 */
[----:B01----:R-:W-:Y:S05]  /*bf00*/  CALL.ABS.NOINC R6 ;  /* 0x0000000006007343 */ /* 0x003fea0003c00000 */
.L_x_211:
        /* <DEDUP_REMOVED lines=34> */
.L_x_213:
[----:B------:R-:W-:Y:S05]  /*c130*/  BSYNC.RECONVERGENT B11 ;  /* 0x00000000000b7941 */ /* 0x000fea0003800200 */
.L_x_212:
[----:B------:R-:W-:Y:S01]  /*c140*/  MOV R0, 0x8 ;  /* 0x0000000800007802 */ /* 0x000fe20000000f00 */
[----:B------:R-:W-:Y:S02]  /*c150*/  IMAD.MOV.U32 R4, RZ, RZ, R48 ;  /* 0x000000ffff047224 */ /* 0x000fe400078e0030 */
[----:B------:R-:W-:Y:S01]  /*c160*/  IMAD.MOV.U32 R5, RZ, RZ, R49 ;  /* 0x000000ffff057224 */ /* 0x000fe200078e0031 */
[----:B0-----:R0:W1:Y:S06]  /*c170*/  LDC.64 R6, c[0x4][R0] ;  /* 0x0100000000067b82 */ /* 0x00106c0000000a00 */
[----:B------:R-:W-:-:S07]  /*c180*/  LEPC R20, `(.L_x_214) ;  /* 0x000000001014794e */ /* 0x000fce0000000000 */
[----:B01----:R-:W-:Y:S05]  /*c190*/  CALL.ABS.NOINC R6 ;  /* 0x0000000006007343 */ /* 0x003fea0003c00000 */
.L_x_214:
        /* <DEDUP_REMOVED lines=35> */
.L_x_216:
[----:B------:R-:W-:Y:S05]  /*c3d0*/  BSYNC.RECONVERGENT B11 ;  /* 0x00000000000b7941 */ /* 0x000fea0003800200 */
.L_x_215:
[----:B------:R-:W-:Y:S01]  /*c3e0*/  MOV R0, 0x8 ;  /* 0x0000000800007802 */ /* 0x000fe20000000f00 */
[----:B------:R-:W-:Y:S02]  /*c3f0*/  IMAD.MOV.U32 R4, RZ, RZ, R48 ;  /* 0x000000ffff047224 */ /* 0x000fe400078e0030 */
[----:B------:R-:W-:Y:S01]  /*c400*/  IMAD.MOV.U32 R5, RZ, RZ, R49 ;  /* 0x000000ffff057224 */ /* 0x000fe200078e0031 */
[----:B0-----:R0:W1:Y:S06]  /*c410*/  LDC.64 R6, c[0x4][R0] ;  /* 0x0100000000067b82 */ /* 0x00106c0000000a00 */
[----:B------:R-:W-:-:S07]  /*c420*/  LEPC R20, `(.L_x_217) ;  /* 0x000000001014794e */ /* 0x000fce0000000000 */
[----:B01----:R-:W-:Y:S05]  /*c430*/  CALL.ABS.NOINC R6 ;  /* 0x0000000006007343 */ /* 0x003fea0003c00000 */
.L_x_217:
[----:B------:R-:W-:Y:S01]  /*c440*/  ISETP.NE.AND P6, PT, R149, RZ, PT ;  /* 0x000000ff9500720c */ /* 0x000fe20003fc5270 */
[----:B------:R-:W-:Y:S05]  /*c450*/  BMOV.32.CLEAR RZ, B11 ;  /* 0x000000000bff7355 */ /* 0x000fea0000100000 */
[----:B------:R-:W-:Y:S01]  /*c460*/  BSSY.RECONVERGENT B11, `(.L_x_218) ;  /* 0x00000210000b7945 */ /* 0x000fe20003800200 */
[----:B------:R-:W-:Y:S02]  /*c470*/  IMAD.MOV.U32 R174, RZ, RZ, R4 ;  /* 0x000000ffffae7224 */ /* 0x000fe400078e0004 */
[----:B------:R-:W-:-:S04]  /*c480*/  IMAD.MOV.U32 R175, RZ, RZ, R5 ;  /* 0x000000ffffaf7224 */ /* 0x000fc800078e0005 */
        /* <DEDUP_REMOVED lines=21> */
[----:B------:R-:W-:Y:S01]  /*c5e0*/  MOV R6, R102 ;  /* 0x0000006600067202 */ /* 0x000fe20000000f00 */
[----:B------:R-:W-:Y:S01]  /*c5f0*/  IMAD.MOV.U32 R7, RZ, RZ, R101 ;  /* 0x000000ffff077224 */ /* 0x000fe200078e0065 */
[----:B------:R0:W-:Y:S04]  /*c600*/  STL.64 [R1+0x8], R12 ;  /* 0x0000080c01007387 */ /* 0x0001e80000100a00 */
[----:B------:R0:W-:Y:S01]  /*c610*/  STL.64 [R1], R32 ;  /* 0x0000002001007387 */ /* 0x0001e20000100a00 */
[----:B-1----:R-:W-:-:S02]  /*c620*/  IMAD.U32 R4, RZ, RZ, UR4 ;  /* 0x00000004ff047e24 */ /* 0x002fc4000f8e00ff */
[----:B------:R-:W-:Y:S01]  /*c630*/  IMAD.U32 R5, RZ, RZ, UR5 ;  /* 0x00000005ff057e24 */ /* 0x000fe2000f8e00ff */
[----:B--23--:R0:W-:Y:S06]  /*c640*/  STL.128 [R1+0x10], R8 ;  /* 0x0000100801007387 */ /* 0x00c1ec0000100c00 */
[----:B------:R-:W-:-:S07]  /*c650*/  LEPC R20, `(.L_x_219) ;  /* 0x000000001014794e */ /* 0x000fce0000000000 */
[----:B0-----:R-:W-:Y:S05]  /*c660*/  CALL.ABS.NOINC R14 ;  /* 0x000000000e007343 */ /* 0x001fea0003c00000 */
.L_x_219:
[----:B------:R-:W-:Y:S05]  /*c670*/  BSYNC.RECONVERGENT B11 ;  /* 0x00000000000b7941 */ /* 0x000fea0003800200 */
.L_x_218:
[----:B------:R-:W-:Y:S01]  /*c680*/  MOV R0, 0x8 ;  /* 0x0000000800007802 */ /* 0x000fe20000000f00 */
[----:B------:R-:W-:Y:S02]  /*c690*/  IMAD.MOV.U32 R4, RZ, RZ, R48 ;  /* 0x000000ffff047224 */ /* 0x000fe400078e0030 */
[----:B------:R-:W-:Y:S01]  /*c6a0*/  IMAD.MOV.U32 R5, RZ, RZ, R49 ;  /* 0x000000ffff057224 */ /* 0x000fe200078e0031 */
[----:B------:R0:W1:Y:S06]  /*c6b0*/  LDC.64 R6, c[0x4][R0] ;  /* 0x0100000000067b82 */ /* 0x00006c0000000a00 */
[----:B------:R-:W-:-:S07]  /*c6c0*/  LEPC R20, `(.L_x_220) ;  /* 0x000000001014794e */ /* 0x000fce0000000000 */
[----:B01----:R-:W-:Y:S05]  /*c6d0*/  CALL.ABS.NOINC R6 ;  /* 0x0000000006007343 */ /* 0x003fea0003c00000 */
.L_x_220:
[----:B------:R-:W-:Y:S01]  /*c6e0*/  ISETP.NE.AND P6, PT, R149, RZ, PT ;  /* 0x000000ff9500720c */ /* 0x000fe20003fc5270 */
[----:B------:R-:W-:Y:S05]  /*c6f0*/  BMOV.32.CLEAR RZ, B11 ;  /* 0x000000000bff7355 */ /* 0x000fea0000100000 */
[----:B------:R-:W-:Y:S01]  /*c700*/  BSSY.RECONVERGENT B11, `(.L_x_221) ;  /* 0x00000220000b7945 */ /* 0x000fe20003800200 */
[----:B------:R-:W-:Y:S01]  /*c710*/  IMAD.MOV.U32 R40, RZ, RZ, R4 ;  /* 0x000000ffff287224 */ /* 0x000fe200078e0004 */
[----:B------:R-:W-:-:S05]  /*c720*/  MOV R41, R5 ;  /* 0x0000000500297202 */ /* 0x000fca0000000f00 */
        /* <DEDUP_REMOVED lines=19> */
[----:B------:R2:W3:Y:S04]  /*c860*/  LD.E.64 R8, desc[UR6][R6.64] ;  /* 0x0000000606087980 */ /* 0x0004e8000c101b00 */
[----:B------:R-:W3:Y:S01]  /*c870*/  LD.E.64 R10, desc[UR8][R64.64] ;  /* 0x00000008400a7980 */ /* 0x000ee2000c101b00 */
[----:B0-----:R0:W4:Y:S03]  /*c880*/  LDC.64 R14, c[0x4][R0] ;  /* 0x01000000000e7b82 */ /* 0x0011260000000a00 */
[----:B------:R0:W-:Y:S01]  /*c890*/  STL.64 [R1+0x8], R12 ;  /* 0x0000080c01007387 */ /* 0x0001e20000100a00 */
[----:B--2---:R-:W-:-:S03]  /*c8a0*/  IMAD.MOV.U32 R6, RZ, RZ, R102 ;  /* 0x000000ffff067224 */ /* 0x004fc600078e0066 */
[----:B------:R0:W-:Y:S01]  /*c8b0*/  STL.64 [R1], R32 ;  /* 0x0000002001007387 */ /* 0x0001e20000100a00 */
[----:B------:R-:W-:Y:S02]  /*c8c0*/  IMAD.MOV.U32 R7, RZ, RZ, R101 ;  /* 0x000000ffff077224 */ /* 0x000fe400078e0065 */
[----:B-1----:R-:W-:Y:S01]  /*c8d0*/  IMAD.U32 R4, RZ, RZ, UR4 ;  /* 0x00000004ff047e24 */ /* 0x002fe2000f8e00ff */
[----:B------:R-:W-:Y:S01]  /*c8e0*/  MOV R5, UR5 ;  /* 0x0000000500057c02 */ /* 0x000fe20008000f00 */
[----:B---34-:R0:W-:Y:S06]  /*c8f0*/  STL.128 [R1+0x10], R8 ;  /* 0x0000100801007387 */ /* 0x0181ec0000100c00 */
[----:B------:R-:W-:-:S07]  /*c900*/  LEPC R20, `(.L_x_222) ;  /* 0x000000001014794e */ /* 0x000fce0000000000 */
[----:B0-----:R-:W-:Y:S05]  /*c910*/  CALL.ABS.NOINC R14 ;  /* 0x000000000e007343 */ /* 0x001fea0003c00000 */
.L_x_222:
[----:B------:R-:W-:Y:S05]  /*c920*/  BSYNC.RECONVERGENT B11 ;  /* 0x00000000000b7941 */ /* 0x000fea0003800200 */
.L_x_221:
[----:B------:R-:W-:Y:S01]  /*c930*/  MOV R0, 0x8 ;  /* 0x0000000800007802 */ /* 0x000fe20000000f00 */
[----:B------:R-:W-:Y:S02]  /*c940*/  IMAD.MOV.U32 R4, RZ, RZ, R48 ;  /* 0x000000ffff047224 */ /* 0x000fe400078e0030 */
[----:B------:R-:W-:Y:S01]  /*c950*/  IMAD.MOV.U32 R5, RZ, RZ, R49 ;  /* 0x000000ffff057224 */ /* 0x000fe200078e0031 */
[----:B------:R0:W1:Y:S06]  /*c960*/  LDC.64 R6, c[0x4][R0] ;  /* 0x0100000000067b82 */ /* 0x00006c0000000a00 */
[----:B------:R-:W-:-:S07]  /*c970*/  LEPC R20, `(.L_x_223) ;  /* 0x000000001014794e */ /* 0x000fce0000000000 */
[----:B01----:R-:W-:Y:S05]  /*c980*/  CALL.ABS.NOINC R6 ;  /* 0x0000000006007343 */ /* 0x003fea0003c00000 */
.L_x_223:
[----:B------:R-:W-:Y:S01]  /*c990*/  ISETP.NE.AND P6, PT, R149, RZ, PT ;  /* 0x000000ff9500720c */ /* 0x000fe20003fc5270 */
[----:B------:R-:W-:Y:S05]  /*c9a0*/  BMOV.32.CLEAR RZ, B11 ;  /* 0x000000000bff7355 */ /* 0x000fea0000100000 */
[----:B------:R-:W-:Y:S01]  /*c9b0*/  BSSY.RECONVERGENT B11, `(.L_x_224) ;  /* 0x00000210000b7945 */ /* 0x000fe20003800200 */
[----:B------:R-:W-:Y:S01]  /*c9c0*/  MOV R180, R4 ;  /* 0x0000000400b47202 */ /* 0x000fe20000000f00 */
[----:B------:R-:W-:-:S05]  /*c9d0*/  IMAD.MOV.U32 R181, RZ, RZ, R5 ;  /* 0x000000ffffb57224 */ /* 0x000fca00078e0005 */
        /* <DEDUP_REMOVED lines=25> */
[----:B-1----:R-:W-:Y:S01]  /*cb70*/  MOV R4, UR4 ;  /* 0x0000000400047c02 */ /* 0x002fe20008000f00 */
[----:B------:R-:W-:Y:S02]  /*cb80*/  IMAD.U32 R5, RZ, RZ, UR5 ;  /* 0x00000005ff057e24 */ /* 0x000fe4000f8e00ff */
[----:B--23--:R0:W-:Y:S05]  /*cb90*/  STL.128 [R1+0x10], R8 ;  /* 0x0000100801007387 */ /* 0x00c1ea0000100c00 */
[----:B------:R-:W-:-:S07]  /*cba0*/  LEPC R20, `(.L_x_225) ;  /* 0x000000001014794e */ /* 0x000fce0000000000 */
[----:B0-----:R-:W-:Y:S05]  /*cbb0*/  CALL.ABS.NOINC R14 ;  /* 0x000000000e007343 */ /* 0x001fea0003c00000 */
.L_x_225:
[----:B------:R-:W-:Y:S05]  /*cbc0*/  BSYNC.RECONVERGENT B11 ;  /* 0x00000000000b7941 */ /* 0x000fea0003800200 */
.L_x_224:
[----:B------:R-:W-:Y:S01]  /*cbd0*/  MOV R0, 0x8 ;  /* 0x0000000800007802 */ /* 0x000fe20000000f00 */
[----:B------:R-:W-:Y:S01]  /*cbe0*/  IMAD.MOV.U32 R4, RZ, RZ, R48 ;  /* 0x000000ffff047224 */ /* 0x000fe200078e0030 */
[----:B------:R-:W-:Y:S02]  /*cbf0*/  MOV R5, R49 ;  /* 0x0000003100057202 */ /* 0x000fe40000000f00 */
[----:B------:R0:W1:Y:S05]  /*cc00*/  LDC.64 R6, c[0x4][R0] ;  /* 0x0100000000067b82 */ /* 0x00006a0000000a00 */
[----:B------:R-:W-:-:S07]  /*cc10*/  LEPC R20, `(.L_x_226) ;  /* 0x000000001014794e */ /* 0x000fce0000000000 */
[----:B01----:R-:W-:Y:S05]  /*cc20*/  CALL.ABS.NOINC R6 ;  /* 0x0000000006007343 */ /* 0x003fea0003c00000 */
.L_x_226:
[----:B------:R-:W-:Y:S01]  /*cc30*/  ISETP.NE.AND P6, PT, R149, RZ, PT ;  /* 0x000000ff9500720c */ /* 0x000fe20003fc5270 */
[----:B------:R-:W-:Y:S05]  /*cc40*/  BMOV.32.CLEAR RZ, B11 ;  /* 0x000000000bff7355 */ /* 0x000fea0000100000 */
[----:B------:R-:W-:Y:S01]  /*cc50*/  BSSY.RECONVERGENT B11, `(.L_x_227) ;  /* 0x00000220000b7945 */ /* 0x000fe20003800200 */
[----:B------:R-:W-:Y:S02]  /*cc60*/  IMAD.MOV.U32 R182, RZ, RZ, R4 ;  /* 0x000000ffffb67224 */ /* 0x000fe400078e0004 */
[----:B------:R-:W-:-:S04]  /*cc70*/  IMAD.MOV.U32 R183, RZ, RZ, R5 ;  /* 0x000000ffffb77224 */ /* 0x000fc800078e0005 */
        /* <DEDUP_REMOVED lines=19> */
[----:B------:R3:W2:Y:S01]  /*cdb0*/  LD.E.64 R10, desc[UR8][R6.64] ;  /* 0x00000008060a7980 */ /* 0x0006a2000c101b00 */
[----:B------:R-:W-:-:S03]  /*cdc0*/  MOV R0, 0x0 ;  /* 0x0000000000007802 */ /* 0x000fc60000000f00 */
[----:B------:R4:W-:Y:S01]  /*cdd0*/  STL.64 [R1], R32 ;  /* 0x0000002001007387 */ /* 0x0009e20000100a00 */
[----:B0-----:R4:W0:Y:S03]  /*cde0*/  LDC.64 R14, c[0x4][R0] ;  /* 0x01000000000e7b82 */ /* 0x0018260000000a00 */
[----:B------:R4:W-:Y:S01]  /*cdf0*/  STL.64 [R1+0x8], R12 ;  /* 0x0000080c01007387 */ /* 0x0009e20000100a00 */
[----:B---3--:R-:W-:Y:S02]  /*ce00*/  IMAD.MOV.U32 R6, RZ, RZ, R102 ;  /* 0x000000ffff067224 */ /* 0x008fe400078e0066 */
[----:B-1----:R-:W-:Y:S02]  /*ce10*/  IMAD.U32 R4, RZ, RZ, UR4 ;  /* 0x00000004ff047e24 */ /* 0x002fe4000f8e00ff */
[----:B------:R-:W-:Y:S02]  /*ce20*/  IMAD.U32 R5, RZ, RZ, UR5 ;  /* 0x00000005ff057e24 */ /* 0x000fe4000f8e00ff */
[----:B------:R-:W-:Y:S01]  /*ce30*/  IMAD.MOV.U32 R7, RZ, RZ, R101 ;  /* 0x000000ffff077224 */ /* 0x000fe200078e0065 */
[----:B0-2---:R4:W-:Y:S06]  /*ce40*/  STL.128 [R1+0x10], R8 ;  /* 0x0000100801007387 */ /* 0x0059ec0000100c00 */
[----:B------:R-:W-:-:S07]  /*ce50*/  LEPC R20, `(.L_x_228) ;  /* 0x000000001014794e */ /* 0x000fce0000000000 */
[----:B----4-:R-:W-:Y:S05]  /*ce60*/  CALL.ABS.NOINC R14 ;  /* 0x000000000e007343 */ /* 0x010fea0003c00000 */
.L_x_228:
[----:B------:R-:W-:Y:S05]  /*ce70*/  BSYNC.RECONVERGENT B11 ;  /* 0x00000000000b7941 */ /* 0x000fea0003800200 */
.L_x_227:
[----:B------:R-:W-:Y:S01]  /*ce80*/  MOV R0, 0x8 ;  /* 0x0000000800007802 */ /* 0x000fe20000000f00 */
[----:B------:R-:W-:Y:S01]  /*ce90*/  IMAD.MOV.U32 R5, RZ, RZ, R49 ;  /* 0x000000ffff057224 */ /* 0x000fe200078e0031 */
[----:B------:R-:W-:Y:S02]  /*cea0*/  MOV R4, R48 ;  /* 0x0000003000047202 */ /* 0x000fe40000000f00 */
[----:B------:R0:W1:Y:S05]  /*ceb0*/  LDC.64 R6, c[0x4][R0] ;  /* 0x0100000000067b82 */ /* 0x00006a0000000a00 */
[----:B------:R-:W-:-:S07]  /*cec0*/  LEPC R20, `(.L_x_229) ;  /* 0x000000001014794e */ /* 0x000fce0000000000 */
[----:B01----:R-:W-:Y:S05]  /*ced0*/  CALL.ABS.NOINC R6 ;  /* 0x0000000006007343 */ /* 0x003fea0003c00000 */
.L_x_229:
[----:B------:R-:W-:Y:S01]  /*cee0*/  ISETP.NE.AND P6, PT, R149, RZ, PT ;  /* 0x000000ff9500720c */ /* 0x000fe20003fc5270 */
[----:B------:R-:W-:Y:S05]  /*cef0*/  BMOV.32.CLEAR RZ, B11 ;  /* 0x000000000bff7355 */ /* 0x000fea0000100000 */
[----:B------:R-:W-:Y:S01]  /*cf00*/  BSSY.RECONVERGENT B11, `(.L_x_230) ;  /* 0x00000210000b7945 */ /* 0x000fe20003800200 */
[----:B------:R-:W-:Y:S02]  /*cf10*/  IMAD.MOV.U32 R188, RZ, RZ, R4 ;  /* 0x000000ffffbc7224 */ /* 0x000fe400078e0004 */
[----:B------:R-:W-:-:S04]  /*cf20*/  IMAD.MOV.U32 R189, RZ, RZ, R5 ;  /* 0x000000ffffbd7224 */ /* 0x000fc800078e0005 */
        /* <DEDUP_REMOVED lines=23> */
[----:B------:R0:W-:Y:S04]  /*d0a0*/  STL.64 [R1+0x8], R12 ;  /* 0x0000080c01007387 */ /* 0x0001e80000100a00 */
[----:B------:R0:W-:Y:S01]  /*d0b0*/  STL.64 [R1], R32 ;  /* 0x0000002001007387 */ /* 0x0001e20000100a00 */
[----:B-1----:R-:W-:-:S02]  /*d0c0*/  IMAD.U32 R4, RZ, RZ, UR4 ;  /* 0x00000004ff047e24 */ /* 0x002fc4000f8e00ff */
[----:B------:R-:W-:Y:S01]  /*d0d0*/  IMAD.U32 R5, RZ, RZ, UR5 ;  /* 0x00000005ff057e24 */ /* 0x000fe2000f8e00ff */
[----:B--23--:R0:W-:Y:S06]  /*d0e0*/  STL.128 [R1+0x10], R8 ;  /* 0x0000100801007387 */ /* 0x00c1ec0000100c00 */
[----:B------:R-:W-:-:S07]  /*d0f0*/  LEPC R20, `(.L_x_231) ;  /* 0x000000001014794e */ /* 0x000fce0000000000 */
[----:B0-----:R-:W-:Y:S05]  /*d100*/  CALL.ABS.NOINC R14 ;  /* 0x000000000e007343 */ /* 0x001fea0003c00000 */
.L_x_231:
[----:B------:R-:W-:Y:S05]  /*d110*/  BSYNC.RECONVERGENT B11 ;  /* 0x00000000000b7941 */ /* 0x000fea0003800200 */
.L_x_230:
[----:B------:R-:W-:Y:S01]  /*d120*/  MOV R0, 0x8 ;  /* 0x0000000800007802 */ /* 0x000fe20000000f00 */
[----:B------:R-:W-:Y:S02]  /*d130*/  IMAD.MOV.U32 R4, RZ, RZ, R48 ;  /* 0x000000ffff047224 */ /* 0x000fe400078e0030 */
[----:B------:R-:W-:Y:S01]  /*d140*/  IMAD.MOV.U32 R5, RZ, RZ, R49 ;  /* 0x000000ffff057224 */ /* 0x000fe200078e0031 */
[----:B------:R0:W1:Y:S06]  /*d150*/  LDC.64 R6, c[0x4][R0] ;  /* 0x0100000000067b82 */ /* 0x00006c0000000a00 */
[----:B------:R-:W-:-:S07]  /*d160*/  LEPC R20, `(.L_x_232) ;  /* 0x000000001014794e */ /* 0x000fce0000000000 */
[----:B01----:R-:W-:Y:S05]  /*d170*/  CALL.ABS.NOINC R6 ;  /* 0x0000000006007343 */ /* 0x003fea0003c00000 */
.L_x_232:
        /* <DEDUP_REMOVED lines=28> */
[----:B--2---:R-:W-:Y:S01]  /*d340*/  MOV R6, R102 ;  /* 0x0000006600067202 */ /* 0x004fe20000000f00 */
[----:B------:R-:W-:-:S02]  /*d350*/  IMAD.MOV.U32 R7, RZ, RZ, R101 ;  /* 0x000000ffff077224 */ /* 0x000fc400078e0065 */
[----:B------:R0:W-:Y:S01]  /*d360*/  STL.64 [R1], R32 ;  /* 0x0000002001007387 */ /* 0x0001e20000100a00 */
[----:B-1----:R-:W-:Y:S02]  /*d370*/  IMAD.U32 R4, RZ, RZ, UR4 ;  /* 0x00000004ff047e24 */ /* 0x002fe4000f8e00ff */
[----:B------:R-:W-:Y:S01]  /*d380*/  IMAD.U32 R5, RZ, RZ, UR5 ;  /* 0x00000005ff057e24 */ /* 0x000fe2000f8e00ff */
[----:B---34-:R0:W-:Y:S06]  /*d390*/  STL.128 [R1+0x10], R8 ;  /* 0x0000100801007387 */ /* 0x0181ec0000100c00 */
[----:B------:R-:W-:-:S07]  /*d3a0*/  LEPC R20, `(.L_x_234) ;  /* 0x000000001014794e */ /* 0x000fce0000000000 */
[----:B0-----:R-:W-:Y:S05]  /*d3b0*/  CALL.ABS.NOINC R14 ;  /* 0x000000000e007343 */ /* 0x001fea0003c00000 */
.L_x_234:
[----:B------:R-:W-:Y:S05]  /*d3c0*/  BSYNC.RECONVERGENT B11 ;  /* 0x00000000000b7941 */ /* 0x000fea0003800200 */
.L_x_233:
[----:B------:R-:W-:Y:S01]  /*d3d0*/  MOV R0, 0x8 ;  /* 0x0000000800007802 */ /* 0x000fe20000000f00 */
[----:B------:R-:W-:Y:S02]  /*d3e0*/  IMAD.MOV.U32 R4, RZ, RZ, R48 ;  /* 0x000000ffff047224 */ /* 0x000fe400078e0030 */
[----:B------:R-:W-:Y:S01]  /*d3f0*/  IMAD.MOV.U32 R5, RZ, RZ, R49 ;  /* 0x000000ffff057224 */ /* 0x000fe200078e0031 */
[----:B------:R0:W1:Y:S06]  /*d400*/  LDC.64 R6, c[0x4][R0] ;  /* 0x0100000000067b82 */ /* 0x00006c0000000a00 */
[----:B------:R-:W-:-:S07]  /*d410*/  LEPC R20, `(.L_x_235) ;  /* 0x000000001014794e */ /* 0x000fce0000000000 */
[----:B01----:R-:W-:Y:S05]  /*d420*/  CALL.ABS.NOINC R6 ;  /* 0x0000000006007343 */ /* 0x003fea0003c00000 */
.L_x_235:
[----:B------:R-:W-:Y:S01]  /*d430*/  ISETP.NE.AND P6, PT, R149, RZ, PT ;  /* 0x000000ff9500720c */ /* 0x000fe20003fc5270 */
[----:B------:R-:W-:Y:S05]  /*d440*/  BMOV.32.CLEAR RZ, B11 ;  /* 0x000000000bff7355 */ /* 0x000fea0000100000 */
[----:B------:R-:W-:Y:S01]  /*d450*/  BSSY.RECONVERGENT B11, `(.L_x_236) ;  /* 0x00000210000b7945 */ /* 0x000fe20003800200 */
[----:B------:R-:W-:Y:S01]  /*d460*/  IMAD.MOV.U32 R190, RZ, RZ, R4 ;  /* 0x000000ffffbe7224 */ /* 0x000fe200078e0004 */
[----:B------:R-:W-:-:S05]  /*d470*/  MOV R191, R5 ;  /* 0x0000000500bf7202 */ /* 0x000fca0000000f00 */
        /* <DEDUP_REMOVED lines=30> */
.L_x_237:
[----:B------:R-:W-:Y:S05]  /*d660*/  BSYNC.RECONVERGENT B11 ;  /* 0x00000000000b7941 */ /* 0x000fea0003800200 */
.L_x_236:
[----:B------:R-:W-:Y:S01]  /*d670*/  MOV R0, 0x8 ;  /* 0x0000000800007802 */ /* 0x000fe20000000f00 */
[----:B------:R-:W-:Y:S02]  /*d680*/  IMAD.MOV.U32 R4, RZ, RZ, R48 ;  /* 0x000000ffff047224 */ /* 0x000fe400078e0030 */
[----:B------:R-:W-:Y:S01]  /*d690*/  IMAD.MOV.U32 R5, RZ, RZ, R49 ;  /* 0x000000ffff057224 */ /* 0x000fe200078e0031 */
[----:B------:R0:W1:Y:S06]  /*d6a0*/  LDC.64 R6, c[0x4][R0] ;  /* 0x0100000000067b82 */ /* 0x00006c0000000a00 */
[----:B------:R-:W-:-:S07]  /*d6b0*/  LEPC R20, `(.L_x_238) ;  /* 0x000000001014794e */ /* 0x000fce0000000000 */
[----:B01----:R-:W-:Y:S05]  /*d6c0*/  CALL.ABS.NOINC R6 ;  /* 0x0000000006007343 */ /* 0x003fea0003c00000 */
.L_x_238:
        /* <DEDUP_REMOVED lines=27> */
[----:B------:R0:W-:Y:S01]  /*d880*/  STL.64 [R1], R32 ;  /* 0x0000002001007387 */ /* 0x0001e20000100a00 */
[----:B--2---:R-:W-:-:S03]  /*d890*/  IMAD.MOV.U32 R6, RZ, RZ, R102 ;  /* 0x000000ffff067224 */ /* 0x004fc600078e0066 */
[----:B------:R0:W-:Y:S01]  /*d8a0*/  STL.64 [R1+0x8], R12 ;  /* 0x0000080c01007387 */ /* 0x0001e20000100a00 */
[----:B------:R-:W-:Y:S01]  /*d8b0*/  IMAD.MOV.U32 R7, RZ, RZ, R101 ;  /* 0x000000ffff077224 */ /* 0x000fe200078e0065 */
[----:B-1----:R-:W-:Y:S01]  /*d8c0*/  MOV R4, UR4 ;  /* 0x0000000400047c02 */ /* 0x002fe20008000f00 */
[----:B------:R-:W-:Y:S01]  /*d8d0*/  IMAD.U32 R5, RZ, RZ, UR5 ;  /* 0x00000005ff057e24 */ /* 0x000fe2000f8e00ff */
[----:B---34-:R0:W-:Y:S06]  /*d8e0*/  STL.128 [R1+0x10], R8 ;  /* 0x0000100801007387 */ /* 0x0181ec0000100c00 */
[----:B------:R-:W-:-:S07]  /*d8f0*/  LEPC R20, `(.L_x_240) ;  /* 0x000000001014794e */ /* 0x000fce0000000000 */
[----:B0-----:R-:W-:Y:S05]  /*d900*/  CALL.ABS.NOINC R14 ;  /* 0x000000000e007343 */ /* 0x001fea0003c00000 */
.L_x_240:
[----:B------:R-:W-:Y:S05]  /*d910*/  BSYNC.RECONVERGENT B11 ;  /* 0x00000000000b7941 */ /* 0x000fea0003800200 */
.L_x_239:
[----:B------:R-:W-:Y:S01]  /*d920*/  IMAD.MOV.U32 R4, RZ, RZ, R40 ;  /* 0x000000ffff047224 */ /* 0x000fe200078e0028 */
[----:B------:R-:W-:Y:S01]  /*d930*/  MOV R5, R41 ;  /* 0x0000002900057202 */ /* 0x000fe20000000f00 */
[----:B------:R-:W-:Y:S01]  /*d940*/  IMAD.MOV.U32 R6, RZ, RZ, R50 ;  /* 0x000000ffff067224 */ /* 0x000fe200078e0032 */
[----:B------:R-:W-:Y:S01]  /*d950*/  MOV R9, R45 ;  /* 0x0000002d00097202 */ /* 0x000fe20000000f00 */
[----:B------:R-:W-:Y:S01]  /*d960*/  IMAD.MOV.U32 R7, RZ, RZ, R51 ;  /* 0x000000ffff077224 */ /* 0x000fe200078e0033 */
[----:B------:R-:W-:Y:S01]  /*d970*/  MOV R20, 0xd9c0 ;  /* 0x0000d9c000147802 */ /* 0x000fe20000000f00 */
[----:B------:R-:W-:Y:S02]  /*d980*/  IMAD.MOV.U32 R10, RZ, RZ, R32 ;  /* 0x000000ffff0a7224 */ /* 0x000fe400078e0020 */
[----:B------:R-:W-:Y:S02]  /*d990*/  IMAD.MOV.U32 R8, RZ, RZ, R44 ;  /* 0x000000ffff087224 */ /* 0x000fe400078e002c */
[----:B------:R-:W-:-:S07]  /*d9a0*/  IMAD.MOV.U32 R21, RZ, RZ, 0x0 ;  /* 0x00000000ff157424 */ /* 0x000fce00078e00ff */
[----:B------:R-:W-:Y:S05]  /*d9b0*/  CALL.REL.NOINC `($_Z7computePdS_S_S_i$_Z16strassensMultRecPdS_S_i) ;  /* 0xffffff2800107944 */ /* 0x000fea0003c3ffff */
[----:B------:R-:W-:Y:S01]  /*d9c0*/  IMAD.MOV.U32 R6, RZ, RZ, R142 ;  /* 0x000000ffff067224 */ /* 0x000fe200078e008e */
[----:B------:R-:W-:Y:S01]  /*d9d0*/  SHF.R.U32.HI R142, RZ, 0x3, R85 ;  /* 0x00000003ff8e7819 */ /* 0x000fe20000011655 */
[----:B------:R-:W-:Y:S01]  /*d9e0*/  IMAD.MOV.U32 R198, RZ, RZ, R4 ;  /* 0x000000ffffc67224 */ /* 0x000fe200078e0004 */
[----:B------:R-:W-:Y:S01]  /*d9f0*/  MOV R7, R143 ;  /* 0x0000008f00077202 */ /* 0x000fe20000000f00 */
[----:B------:R-:W-:Y:S01]  /*da00*/  IMAD.MOV.U32 R199, RZ, RZ, R5 ;  /* 0x000000ffffc77224 */ /* 0x000fe200078e0005 */
[----:B------:R-:W-:Y:S01]  /*da10*/  MOV R10, R142 ;  /* 0x0000008e000a7202 */ /* 0x000fe20000000f00 */
[----:B------:R-:W-:Y:S01]  /*da20*/  IMAD.MOV.U32 R8, RZ, RZ, R44 ;  /* 0x000000ffff087224 */ /* 0x000fe200078e002c */
[----:B------:R-:W-:Y:S01]  /*da30*/  MOV R20, 0xda90 ;  /* 0x0000da9000147802 */ /* 0x000fe20000000f00 */
[----:B------:R-:W-:Y:S02]  /*da40*/  IMAD.MOV.U32 R9, RZ, RZ, R45 ;  /* 0x000000ffff097224 */ /* 0x000fe400078e002d */
[----:B------:R-:W-:-:S02]  /*da50*/  IMAD.MOV.U32 R4, RZ, RZ, R118 ;  /* 0x000000ffff047224 */ /* 0x000fc400078e0076 */
[----:B------:R-:W-:Y:S02]  /*da60*/  IMAD.MOV.U32 R5, RZ, RZ, R84 ;  /* 0x000000ffff057224 */ /* 0x000fe400078e0054 */
[----:B------:R-:W-:-:S07]  /*da70*/  IMAD.MOV.U32 R21, RZ, RZ, 0x0 ;  /* 0x00000000ff157424 */ /* 0x000fce00078e00ff */
[----:B------:R-:W-:Y:S05]  /*da80*/  CALL.REL.NOINC `($_Z7computePdS_S_S_i$_Z16strassensMultRecPdS_S_i) ;  /* 0xffffff2400dc7944 */ /* 0x000fea0003c3ffff */
        /* <DEDUP_REMOVED lines=60> */
[----:B------:R-:W-:Y:S01]  /*de50*/  MOV R0, 0x8 ;  /* 0x0000000800007802 */ /* 0x000fe20000000f00 */
[----:B------:R-:W-:Y:S02]  /*de60*/  IMAD R32, R142, R142, RZ ;  /* 0x0000008e8e207224 */ /* 0x000fe400078e02ff */
[----:B------:R-:W-:Y:S01]  /*de70*/  IMAD.MOV.U32 R34, RZ, RZ, R4 ;  /* 0x000000ffff227224 */ /* 0x000fe200078e0004 */
[----:B------:R0:W1:Y:S01]  /*de80*/  LDC.64 R6, c[0x4][R0] ;  /* 0x0100000000067b82 */ /* 0x0000620000000a00 */
[----:B------:R-:W-:-:S04]  /*de90*/  IMAD.WIDE.U32 R32, R32, 0x8, RZ ;  /* 0x0000000820207825 */ /* 0x000fc800078e00ff */
[----:B------:R-:W-:Y:S01]  /*dea0*/  IMAD.MOV.U32 R35, RZ, RZ, R5 ;  /* 0x000000ffff237224 */ /* 0x000fe200078e0005 */
[----:B------:R-:W-:Y:S01]  /*deb0*/  MOV R5, R33 ;  /* 0x0000002100057202 */ /* 0x000fe20000000f00 */
[----:B------:R-:W-:-:S07]  /*dec0*/  IMAD.MOV.U32 R4, RZ, RZ, R32 ;  /* 0x000000ffff047224 */ /* 0x000fce00078e0020 */
[----:B------:R-:W-:-:S07]  /*ded0*/  LEPC R20, `(.L_x_241) ;  /* 0x000000001014794e */ /* 0x000fce0000000000 */
[----:B01----:R-:W-:Y:S05]  /*dee0*/  CALL.ABS.NOINC R6 ;  /* 0x0000000006007343 */ /* 0x003fea0003c00000 */
.L_x_241:
[----:B------:R-:W-:Y:S01]  /*def0*/  ISETP.NE.AND P6, PT, R149, RZ, PT ;  /* 0x000000ff9500720c */ /* 0x000fe20003fc5270 */
[----:B------:R-:W-:Y:S05]  /*df00*/  BMOV.32.CLEAR RZ, B11 ;  /* 0x000000000bff7355 */ /* 0x000fea0000100000 */
[----:B------:R-:W-:Y:S01]  /*df10*/  BSSY.RECONVERGENT B11, `(.L_x_242) ;  /* 0x00000230000b7945 */ /* 0x000fe20003800200 */
[----:B------:R-:W-:Y:S02]  /*df20*/  IMAD R143, R77, R142, R71 ;  /* 0x0000008e4d8f7224 */ /* 0x000fe400078e0247 */
[----:B------:R-:W-:Y:S02]  /*df30*/  IMAD.MOV.U32 R48, RZ, RZ, R4 ;  /* 0x000000ffff307224 */ /* 0x000fe400078e0004 */
[----:B------:R-:W-:-:S02]  /*df40*/  IMAD.MOV.U32 R49, RZ, RZ, R5 ;  /* 0x000000ffff317224 */ /* 0x000fc400078e0005 */
[----:B------:R-:W-:Y:S05]  /*df50*/  @!P6 BRA `(.L_x_243) ;  /* 0x000000000078e947 */ /* 0x000fea0003800000 */
[C---:B------:R-:W-:Y:S01]  /*df60*/  R2UR UR4, R62.reuse ;  /* 0x000000003e0472ca */ /* 0x040fe200000e0000 */
[----:B------:R-:W-:Y:S01]  /*df70*/  IMAD.WIDE R6, R143, 0x8, R48 ;  /* 0x000000088f067825 */ /* 0x000fe200078e0230 */
[C---:B------:R-:W-:Y:S02]  /*df80*/  R2UR UR5, R63.reuse ;  /* 0x000000003f0572ca */ /* 0x040fe400000e0000 */
[C---:B------:R-:W-:Y:S01]  /*df90*/  R2UR UR6, R62.reuse ;  /* 0x000000003e0672ca */ /* 0x040fe200000e0000 */
[----:B------:R-:W-:Y:S01]  /*dfa0*/  IMAD.MOV.U32 R40, RZ, RZ, 0x0 ;  /* 0x00000000ff287424 */ /* 0x000fe200078e00ff */
[----:B------:R-:W-:Y:S01]  /*dfb0*/  R2UR UR7, R63 ;  /* 0x000000003f0772ca */ /* 0x000fe200000e0000 */
        /* <DEDUP_REMOVED lines=10> */
[----:B------:R-:W-:Y:S01]  /*e060*/  MOV R0, 0x0 ;  /* 0x0000000000007802 */ /* 0x000fe20000000f00 */
[----:B------:R-:W2:Y:S02]  /*e070*/  LDCU.64 UR4, c[0x4][0x18] ;  /* 0x01000300ff0477ac */ /* 0x000ea40008000a00 */
[----:B------:R-:W3:Y:S04]  /*e080*/  LD.E.64 R8, desc[UR6][R198.64] ;  /* 0x00000006c6087980 */ /* 0x000ee8000c101b00 */
[----:B------:R-:W3:Y:S01]  /*e090*/  LD.E.64 R10, desc[UR8][R12.64] ;  /* 0x000000080c0a7980 */ /* 0x000ee2000c101b00 */
[----:B0-----:R0:W4:Y:S03]  /*e0a0*/  LDC.64 R40, c[0x4][R0] ;  /* 0x0100000000287b82 */ /* 0x0011260000000a00 */
[----:B------:R0:W-:Y:S01]  /*e0b0*/  STL.64 [R1+0x8], R14 ;  /* 0x0000080e01007387 */ /* 0x0001e20000100a00 */
[----:B-1----:R-:W-:-:S03]  /*e0c0*/  IMAD.MOV.U32 R6, RZ, RZ, R102 ;  /* 0x000000ffff067224 */ /* 0x002fc600078e0066 */
[----:B------:R0:W-:Y:S01]  /*e0d0*/  STL.64 [R1], R142 ;  /* 0x0000008e01007387 */ /* 0x0001e20000100a00 */
[----:B------:R-:W-:Y:S01]  /*e0e0*/  IMAD.MOV.U32 R7, RZ, RZ, R101 ;  /* 0x000000ffff077224 */ /* 0x000fe200078e0065 */
[----:B--2---:R-:W-:Y:S01]  /*e0f0*/  MOV R4, UR4 ;  /* 0x0000000400047c02 */ /* 0x004fe20008000f00 */
[----:B------:R-:W-:Y:S01]  /*e100*/  IMAD.U32 R5, RZ, RZ, UR5 ;  /* 0x00000005ff057e24 */ /* 0x000fe2000f8e00ff */
[----:B---34-:R0:W-:Y:S06]  /*e110*/  STL.128 [R1+0x10], R8 ;  /* 0x0000100801007387 */ /* 0x0181ec0000100c00 */
[----:B------:R-:W-:-:S07]  /*e120*/  LEPC R20, `(.L_x_243) ;  /* 0x000000001014794e */ /* 0x000fce0000000000 */
[----:B0-----:R-:W-:Y:S05]  /*e130*/  CALL.ABS.NOINC R40 ;  /* 0x0000000028007343 */ /* 0x001fea0003c00000 */
.L_x_243:
[----:B------:R-:W-:Y:S05]  /*e140*/  BSYNC.RECONVERGENT B11 ;  /* 0x00000000000b7941 */ /* 0x000fea0003800200 */
.L_x_242:
[----:B------:R-:W-:Y:S01]  /*e150*/  MOV R0, 0x8 ;  /* 0x0000000800007802 */ /* 0x000fe20000000f00 */
[----:B------:R-:W-:Y:S01]  /*e160*/  IMAD.MOV.U32 R4, RZ, RZ, R32 ;  /* 0x000000ffff047224 */ /* 0x000fe200078e0020 */
[----:B------:R-:W-:Y:S02]  /*e170*/  MOV R5, R33 ;  /* 0x0000002100057202 */ /* 0x000fe40000000f00 */
[----:B------:R0:W1:Y:S05]  /*e180*/  LDC.64 R6, c[0x4][R0] ;  /* 0x0100000000067b82 */ /* 0x00006a0000000a00 */
[----:B------:R-:W-:-:S07]  /*e190*/  LEPC R20, `(.L_x_244) ;  /* 0x000000001014794e */ /* 0x000fce0000000000 */
[----:B01----:R-:W-:Y:S05]  /*e1a0*/  CALL.ABS.NOINC R6 ;  /* 0x0000000006007343 */ /* 0x003fea0003c00000 */
.L_x_244:
[----:B------:R-:W-:Y:S01]  /*e1b0*/  ISETP.NE.AND P6, PT, R149, RZ, PT ;  /* 0x000000ff9500720c */ /* 0x000fe20003fc5270 */
[----:B------:R-:W-:Y:S05]  /*e1c0*/  BMOV.32.CLEAR RZ, B11 ;  /* 0x000000000bff7355 */ /* 0x000fea0000100000 */
[----:B------:R-:W-:Y:S01]  /*e1d0*/  BSSY.RECONVERGENT B11, `(.L_x_245) ;  /* 0x00000220000b7945 */ /* 0x000fe20003800200 */
[----:B------:R-:W-:Y:S02]  /*e1e0*/  IMAD.MOV.U32 R40, RZ, RZ, R4 ;  /* 0x000000ffff287224 */ /* 0x000fe400078e0004 */
[----:B------:R-:W-:-:S04]  /*e1f0*/  IMAD.MOV.U32 R41, RZ, RZ, R5 ;  /* 0x000000ffff297224 */ /* 0x000fc800078e0005 */
        /* <DEDUP_REMOVED lines=31> */
.L_x_246:
[----:B------:R-:W-:Y:S05]  /*e3f0*/  BSYNC.RECONVERGENT B11 ;  /* 0x00000000000b7941 */ /* 0x000fea0003800200 */
.L_x_245:
[----:B------:R-:W-:Y:S01]  /*e400*/  MOV R0, 0x8 ;  /* 0x0000000800007802 */ /* 0x000fe20000000f00 */
[----:B------:R-:W-:Y:S01]  /*e410*/  IMAD.MOV.U32 R4, RZ, RZ, R32 ;  /* 0x000000ffff047224 */ /* 0x000fe200078e0020 */
[----:B------:R-:W-:Y:S02]  /*e420*/  MOV R5, R33 ;  /* 0x0000002100057202 */ /* 0x000fe40000000f00 */
[----:B------:R0:W1:Y:S05]  /*e430*/  LDC.64 R6, c[0x4][R0] ;  /* 0x0100000000067b82 */ /* 0x00006a0000000a00 */
[----:B------:R-:W-:-:S07]  /*e440*/  LEPC R20, `(.L_x_247) ;  /* 0x000000001014794e */ /* 0x000fce0000000000 */
[----:B01----:R-:W-:Y:S05]  /*e450*/  CALL.ABS.NOINC R6 ;  /* 0x0000000006007343 */ /* 0x003fea0003c00000 */
.L_x_247:
        /* <DEDUP_REMOVED lines=36> */
.L_x_249:
[----:B------:R-:W-:Y:S05]  /*e6a0*/  BSYNC.RECONVERGENT B11 ;  /* 0x00000000000b7941 */ /* 0x000fea0003800200 */
.L_x_248:
[----:B------:R-:W-:Y:S01]  /*e6b0*/  MOV R0, 0x8 ;  /* 0x0000000800007802 */ /* 0x000fe20000000f00 */
[----:B------:R-:W-:Y:S01]  /*e6c0*/  IMAD.MOV.U32 R4, RZ, RZ, R32 ;  /* 0x000000ffff047224 */ /* 0x000fe200078e0020 */
[----:B------:R-:W-:Y:S02]  /*e6d0*/  MOV R5, R33 ;  /* 0x0000002100057202 */ /* 0x000fe40000000f00 */
[----:B------:R0:W1:Y:S05]  /*e6e0*/  LDC.64 R6, c[0x4][R0] ;  /* 0x0100000000067b82 */ /* 0x00006a0000000a00 */
[----:B------:R-:W-:-:S07]  /*e6f0*/  LEPC R20, `(.L_x_250) ;  /* 0x000000001014794e */ /* 0x000fce0000000000 */
[----:B01----:R-:W-:Y:S05]  /*e700*/  CALL.ABS.NOINC R6 ;  /* 0x0000000006007343 */ /* 0x003fea0003c00000 */
.L_x_250:
        /* <DEDUP_REMOVED lines=36> */
.L_x_252:
[----:B------:R-:W-:Y:S05]  /*e950*/  BSYNC.RECONVERGENT B11 ;  /* 0x00000000000b7941 */ /* 0x000fea0003800200 */
.L_x_251:
[----:B------:R-:W-:Y:S01]  /*e960*/  MOV R0, 0x8 ;  /* 0x0000000800007802 */ /* 0x000fe20000000f00 */
[----:B------:R-:W-:Y:S01]  /*e970*/  IMAD.MOV.U32 R4, RZ, RZ, R32 ;  /* 0x000000ffff047224 */ /* 0x000fe200078e0020 */
[----:B------:R-:W-:Y:S02]  /*e980*/  MOV R5, R33 ;  /* 0x0000002100057202 */ /* 0x000fe40000000f00 */
[----:B------:R0:W1:Y:S05]  /*e990*/  LDC.64 R6, c[0x4][R0] ;  /* 0x0100000000067b82 */ /* 0x00006a0000000a00 */
[----:B------:R-:W-:-:S07]  /*e9a0*/  LEPC R20, `(.L_x_253) ;  /* 0x000000001014794e */ /* 0x000fce0000000000 */
[----:B01----:R-:W-:Y:S05]  /*e9b0*/  CALL.ABS.NOINC R6 ;  /* 0x0000000006007343 */ /* 0x003fea0003c00000 */
.L_x_253:
        /* <DEDUP_REMOVED lines=36> */
.L_x_255:
[----:B------:R-:W-:Y:S05]  /*ec00*/  BSYNC.RECONVERGENT B11 ;  /* 0x00000000000b7941 */ /* 0x000fea0003800200 */
.L_x_254:
[----:B------:R-:W-:Y:S01]  /*ec10*/  MOV R0, 0x8 ;  /* 0x0000000800007802 */ /* 0x000fe20000000f00 */
[----:B------:R-:W-:Y:S01]  /*ec20*/  IMAD.MOV.U32 R4, RZ, RZ, R32 ;  /* 0x000000ffff047224 */ /* 0x000fe200078e0020 */
[----:B------:R-:W-:Y:S02]  /*ec30*/  MOV R5, R33 ;  /* 0x0000002100057202 */ /* 0x000fe40000000f00 */
[----:B------:R0:W1:Y:S05]  /*ec40*/  LDC.64 R6, c[0x4][R0] ;  /* 0x0100000000067b82 */ /* 0x00006a0000000a00 */
[----:B------:R-:W-:-:S07]  /*ec50*/  LEPC R20, `(.L_x_256) ;  /* 0x000000001014794e */ /* 0x000fce0000000000 */
[----:B01----:R-:W-:Y:S05]  /*ec60*/  CALL.ABS.NOINC R6 ;  /* 0x0000000006007343 */ /* 0x003fea0003c00000 */
.L_x_256:
        /* <DEDUP_REMOVED lines=36> */
.L_x_258:
[----:B------:R-:W-:Y:S05]  /*eeb0*/  BSYNC.RECONVERGENT B11 ;  /* 0x00000000000b7941 */ /* 0x000fea0003800200 */
.L_x_257:
[----:B------:R-:W-:Y:S01]  /*eec0*/  MOV R0, 0x8 ;  /* 0x0000000800007802 */ /* 0x000fe20000000f00 */
[----:B------:R-:W-:Y:S01]  /*eed0*/  IMAD.MOV.U32 R4, RZ, RZ, R32 ;  /* 0x000000ffff047224 */ /* 0x000fe200078e0020 */
[----:B------:R-:W-:Y:S02]  /*eee0*/  MOV R5, R33 ;  /* 0x0000002100057202 */ /* 0x000fe40000000f00 */
[----:B------:R0:W1:Y:S05]  /*eef0*/  LDC.64 R6, c[0x4][R0] ;  /* 0x0100000000067b82 */ /* 0x00006a0000000a00 */
[----:B------:R-:W-:-:S07]  /*ef00*/  LEPC R20, `(.L_x_259) ;  /* 0x000000001014794e */ /* 0x000fce0000000000 */
[----:B01----:R-:W-:Y:S05]  /*ef10*/  CALL.ABS.NOINC R6 ;  /* 0x0000000006007343 */ /* 0x003fea0003c00000 */
.L_x_259:
[----:B------:R-:W-:-:S13]  /*ef20*/  ISETP.NE.AND P6, PT, R149, RZ, PT ;  /* 0x000000ff9500720c */ /* 0x000fda0003fc5270 */
        /* <DEDUP_REMOVED lines=21> */
[----:B------:R1:W4:Y:S01]  /*f080*/  LDC.64 R10, c[0x4][R58] ;  /* 0x010000003a0a7b82 */ /* 0x0003220000000a00 */
[----:B------:R-:W-:-:S02]  /*f090*/  IADD3 R56, P0, PT, R102, 0x20, RZ ;  /* 0x0000002066387810 */ /* 0x000fc40007f1e0ff */
[----:B------:R1:W-:Y:S03]  /*f0a0*/  STL.64 [R1+0x28], R8 ;  /* 0x0000280801007387 */ /* 0x0003e60000100a00 */
[----:B------:R-:W-:Y:S01]  /*f0b0*/  IMAD.X R57, RZ, RZ, R101, P0 ;  /* 0x000000ffff397224 */ /* 0x000fe200000e0665 */
[----:B------:R1:W-:Y:S01]  /*f0c0*/  STL.64 [R1+0x20], R142 ;  /* 0x0000208e01007387 */ /* 0x0003e20000100a00 */
[----:B0-----:R-:W-:Y:S02]  /*f0d0*/  IMAD.MOV.U32 R6, RZ, RZ, R56 ;  /* 0x000000ffff067224 */ /* 0x001fe400078e0038 */
[----:B------:R-:W-:Y:S01]  /*f0e0*/  IMAD.MOV.U32 R7, RZ, RZ, R57 ;  /* 0x000000ffff077224 */ /* 0x000fe200078e0039 */
[----:B--2---:R-:W-:Y:S01]  /*f0f0*/  MOV R5, UR5 ;  /* 0x0000000500057c02 */ /* 0x004fe20008000f00 */
[----:B------:R-:W-:Y:S01]  /*f100*/  IMAD.U32 R4, RZ, RZ, UR4 ;  /* 0x00000004ff047e24 */ /* 0x000fe2000f8e00ff */
[----:B---34-:R1:W-:Y:S06]  /*f110*/  STL.128 [R1+0x30], R12 ;  /* 0x0000300c01007387 */ /* 0x0183ec0000100c00 */
[----:B------:R-:W-:-:S07]  /*f120*/  LEPC R20, `(.L_x_261) ;  /* 0x000000001014794e */ /* 0x000fce0000000000 */
[----:B-1----:R-:W-:Y:S05]  /*f130*/  CALL.ABS.NOINC R10 ;  /* 0x000000000a007343 */ /* 0x002fea0003c00000 */
.L_x_261:
[----:B------:R-:W-:Y:S01]  /*f140*/  R2UR UR4, R62 ;  /* 0x000000003e0472ca */ /* 0x000fe200000e0000 */
[----:B------:R-:W-:Y:S01]  /*f150*/  IMAD.WIDE R8, R143, 0x8, R42 ;  /* 0x000000088f087825 */ /* 0x000fe200078e022a */
[----:B------:R-:W-:-:S13]  /*f160*/  R2UR UR5, R63 ;  /* 0x000000003f0572ca */ /* 0x000fda00000e0000 */
[----:B------:R-:W2:Y:S01]  /*f170*/  LD.E.64 R8, desc[UR4][R8.64] ;  /* 0x0000000408087980 */ /* 0x000ea2000c101b00 */
[----:B------:R-:W-:Y:S01]  /*f180*/  SHF.R.U32.HI R33, RZ, 0x2, R85 ;  /* 0x00000002ff217819 */ /* 0x000fe20000011655 */
[----:B------:R-:W-:Y:S01]  /*f190*/  IMAD.MOV.U32 R32, RZ, RZ, RZ ;  /* 0x000000ffff207224 */ /* 0x000fe200078e00ff */
[----:B------:R-:W-:Y:S01]  /*f1a0*/  MOV R13, R77 ;  /* 0x0000004d000d7202 */ /* 0x000fe20000000f00 */
[----:B------:R-:W-:Y:S01]  /*f1b0*/  IMAD.MOV.U32 R14, RZ, RZ, R142 ;  /* 0x000000ffff0e7224 */ /* 0x000fe200078e008e */
[----:B------:R0:W1:Y:S01]  /*f1c0*/  LDC.64 R10, c[0x4][R58] ;  /* 0x010000003a0a7b82 */ /* 0x0000620000000a00 */
[----:B------:R-:W-:Y:S02]  /*f1d0*/  IMAD R12, R77, R33, RZ ;  /* 0x000000214d0c7224 */ /* 0x000fe400078e02ff */
[----:B------:R-:W-:Y:S02]  /*f1e0*/  IMAD.MOV.U32 R15, RZ, RZ, R71 ;  /* 0x000000ffff0f7224 */ /* 0x000fe400078e0047 */
[----:B------:R-:W-:-:S02]  /*f1f0*/  IMAD.IADD R12, R71, 0x1, R12 ;  /* 0x00000001470c7824 */ /* 0x000fc400078e020c */
[----:B------:R-:W-:Y:S02]  /*f200*/  IMAD.MOV.U32 R34, RZ, RZ, RZ ;  /* 0x000000ffff227224 */ /* 0x000fe400078e00ff */
[----:B------:R-:W-:-:S04]  /*f210*/  IMAD.WIDE R40, R12, 0x8, R16 ;  /* 0x000000080c287825 */ /* 0x000fc800078e0210 */
        /* <DEDUP_REMOVED lines=11> */
[----:B-1----:R-:W-:-:S07]  /*f2d0*/  IMAD.U32 R5, RZ, RZ, UR5 ;  /* 0x00000005ff057e24 */ /* 0x002fce000f8e00ff */
[----:B------:R-:W-:-:S07]  /*f2e0*/  LEPC R20, `(.L_x_262) ;  /* 0x000000001014794e */ /* 0x000fce0000000000 */
[----:B0-----:R-:W-:Y:S05]  /*f2f0*/  CALL.ABS.NOINC R10 ;  /* 0x000000000a007343 */ /* 0x001fea0003c00000 */
.L_x_262:
[----:B------:R-:W-:Y:S01]  /*f300*/  R2UR UR4, R62 ;  /* 0x000000003e0472ca */ /* 0x000fe200000e0000 */
[----:B------:R-:W-:Y:S01]  /*f310*/  IMAD.WIDE R8, R143, 0x8, R48 ;  /* 0x000000088f087825 */ /* 0x000fe200078e0230 */
[----:B------:R-:W-:-:S13]  /*f320*/  R2UR UR5, R63 ;  /* 0x000000003f0572ca */ /* 0x000fda00000e0000 */
[----:B------:R-:W2:Y:S01]  /*f330*/  LD.E.64 R8, desc[UR4][R8.64] ;  /* 0x0000000408087980 */ /* 0x000ea2000c101b00 */
[----:B------:R-:W-:Y:S01]  /*f340*/  IMAD R0, R77, R85, RZ ;  /* 0x000000554d007224 */ /* 0x000fe200078e02ff */
[----:B------:R-:W-:Y:S01]  /*f350*/  MOV R13, R77 ;  /* 0x0000004d000d7202 */ /* 0x000fe20000000f00 */
[----:B------:R-:W-:Y:S01]  /*f360*/  IMAD.MOV.U32 R40, RZ, RZ, RZ ;  /* 0x000000ffff287224 */ /* 0x000fe200078e00ff */
[----:B------:R0:W1:Y:S01]  /*f370*/  LDC.64 R34, c[0x4][R58] ;  /* 0x010000003a227b82 */ /* 0x0000620000000a00 */
[----:B------:R-:W-:Y:S01]  /*f380*/  IMAD.IADD R3, R71, 0x1, R0 ;  /* 0x0000000147037824 */ /* 0x000fe200078e0200 */
[----:B------:R-:W-:Y:S01]  /*f390*/  MOV R6, R56 ;  /* 0x0000003800067202 */ /* 0x000fe20000000f00 */
[----:B------:R-:W-:Y:S02]  /*f3a0*/  IMAD.MOV.U32 R41, RZ, RZ, R33 ;  /* 0x000000ffff297224 */ /* 0x000fe400078e0021 */
[----:B------:R-:W-:Y:S01]  /*f3b0*/  IMAD.MOV.U32 R42, RZ, RZ, R142 ;  /* 0x000000ffff2a7224 */ /* 0x000fe200078e008e */
[----:B------:R-:W-:Y:S01]  /*f3c0*/  IADD3 R12, PT, PT, R3, R142, RZ ;  /* 0x0000008e030c7210 */ /* 0x000fe20007ffe0ff */
[----:B------:R-:W-:-:S02]  /*f3d0*/  IMAD.MOV.U32 R43, RZ, RZ, R71 ;  /* 0x000000ffff2b7224 */ /* 0x000fc400078e0047 */
[----:B------:R-:W-:Y:S02]  /*f3e0*/  IMAD.MOV.U32 R14, RZ, RZ, R142 ;  /* 0x000000ffff0e7224 */ /* 0x000fe400078e008e */
[----:B------:R-:W-:-:S04]  /*f3f0*/  IMAD.WIDE R10, R12, 0x8, R16 ;  /* 0x000000080c0a7825 */ /* 0x000fc800078e0210 */
        /* <DEDUP_REMOVED lines=13> */
.L_x_263:
[----:B------:R-:W-:Y:S01]  /*f4d0*/  R2UR UR4, R62 ;  /* 0x000000003e0472ca */ /* 0x000fe200000e0000 */
[----:B------:R-:W-:Y:S01]  /*f4e0*/  IMAD.WIDE R8, R143, 0x8, R50 ;  /* 0x000000088f087825 */ /* 0x000fe200078e0232 */
[----:B------:R-:W-:-:S13]  /*f4f0*/  R2UR UR5, R63 ;  /* 0x000000003f0572ca */ /* 0x000fda00000e0000 */
[----:B------:R-:W2:Y:S01]  /*f500*/  LD.E.64 R8, desc[UR4][R8.64] ;  /* 0x0000000408087980 */ /* 0x000ea2000c101b00 */
[--C-:B------:R-:W-:Y:S02]  /*f510*/  IMAD.IADD R40, R77, 0x1, R142.reuse ;  /* 0x000000014d287824 */ /* 0x100fe400078e028e */
[----:B------:R-:W-:Y:S02]  /*f520*/  HFMA2 R14, -RZ, RZ, 0, 0 ;  /* 0x00000000ff0e7431 */ /* 0x000fe400000001ff */
[----:B------:R-:W-:Y:S01]  /*f530*/  IMAD.MOV.U32 R12, RZ, RZ, R142 ;  /* 0x000000ffff0c7224 */ /* 0x000fe200078e008e */
[----:B------:R0:W1:Y:S01]  /*f540*/  LDC.64 R10, c[0x4][R58] ;  /* 0x010000003a0a7b82 */ /* 0x0000620000000a00 */
[----:B------:R-:W-:Y:S02]  /*f550*/  IMAD R40, R33, R40, R71 ;  /* 0x0000002821287224 */ /* 0x000fe400078e0247 */
[----:B------:R-:W-:Y:S02]  /*f560*/  IMAD.MOV.U32 R13, RZ, RZ, R33 ;  /* 0x000000ffff0d7224 */ /* 0x000fe400078e0021 */
[----:B------:R-:W-:-:S04]  /*f570*/  IMAD.WIDE R34, R40, 0x8, R16 ;  /* 0x0000000828227825 */ /* 0x000fc800078e0210 */
[----:B------:R-:W-:Y:S02]  /*f580*/  IMAD.MOV.U32 R15, RZ, RZ, R71 ;  /* 0x000000ffff0f7224 */ /* 0x000fe400078e0047 */
[----:B------:R-:W-:Y:S02]  /*f590*/  IMAD.MOV.U32 R41, RZ, RZ, R77 ;  /* 0x000000ffff297224 */ /* 0x000fe400078e004d */
        /* <DEDUP_REMOVED lines=15> */
.L_x_264:
[----:B------:R-:W-:Y:S02]  /*f690*/  R2UR UR4, R62 ;  /* 0x000000003e0472ca */ /* 0x000fe400000e0000 */
[----:B------:R-:W-:-:S13]  /*f6a0*/  R2UR UR5, R63 ;  /* 0x000000003f0572ca */ /* 0x000fda00000e0000 */
[----:B------:R-:W2:Y:S01]  /*f6b0*/  LD.E.64 R8, desc[UR4][R64.64] ;  /* 0x0000000440087980 */ /* 0x000ea2000c101b00 */
[----:B------:R-:W-:Y:S01]  /*f6c0*/  LOP3.LUT R11, R85, 0x7ffffff8, RZ, 0xc0, !PT ;  /* 0x7ffffff8550b7812 */ /* 0x000fe200078ec0ff */
[--C-:B------:R-:W-:Y:S01]  /*f6d0*/  IMAD.MOV.U32 R32, RZ, RZ, R142.reuse ;  /* 0x000000ffff207224 */ /* 0x100fe200078e008e */
[----:B------:R-:W-:Y:S01]  /*f6e0*/  IADD3 R40, PT, PT, R142, R40, RZ ;  /* 0x000000288e287210 */ /* 0x000fe20007ffe0ff */
[--C-:B------:R-:W-:Y:S01]  /*f6f0*/  IMAD.MOV.U32 R42, RZ, RZ, R142.reuse ;  /* 0x000000ffff2a7224 */ /* 0x100fe200078e008e */
[----:B------:R-:W-:Y:S01]  /*f700*/  IADD3 R10, P0, PT, R34, R11, RZ ;  /* 0x0000000b220a7210 */ /* 0x000fe20007f1e0ff */
[----:B------:R-:W-:Y:S01]  /*f710*/  IMAD.MOV.U32 R34, RZ, RZ, R142 ;  /* 0x000000ffff227224 */ /* 0x000fe200078e008e */
[----:B------:R-:W-:Y:S01]  /*f720*/  MOV R41, R77 ;  /* 0x0000004d00297202 */ /* 0x000fe20000000f00 */
[----:B------:R-:W-:Y:S01]  /*f730*/  IMAD.MOV.U32 R43, RZ, RZ, R71 ;  /* 0x000000ffff2b7224 */ /* 0x000fe200078e0047 */
[----:B------:R-:W0:Y:S01]  /*f740*/  LDC.64 R58, c[0x4][R58] ;  /* 0x010000003a3a7b82 */ /* 0x000e220000000a00 */
[----:B------:R-:W-:Y:S01]  /*f750*/  IMAD.X R11, RZ, RZ, R35, P0 ;  /* 0x000000ffff0b7224 */ /* 0x000fe200000e0623 */
[----:B------:R-:W-:Y:S01]  /*f760*/  MOV R7, R57 ;  /* 0x0000003900077202 */ /* 0x000fe20000000f00 */
[----:B------:R-:W-:-:S02]  /*f770*/  IMAD.MOV.U32 R35, RZ, RZ, R71 ;  /* 0x000000ffff237224 */ /* 0x000fc400078e0047 */
        /* <DEDUP_REMOVED lines=9> */
[----:B0-----:R-:W-:-:S07]  /*f810*/  IMAD.U32 R5, RZ, RZ, UR5 ;  /* 0x00000005ff057e24 */ /* 0x001fce000f8e00ff */
[----:B------:R-:W-:-:S07]  /*f820*/  LEPC R20, `(.L_x_265) ;  /* 0x000000001014794e */ /* 0x000fce0000000000 */
[----:B-1----:R-:W-:Y:S05]  /*f830*/  CALL.ABS.NOINC R58 ;  /* 0x000000003a007343 */ /* 0x002fea0003c00000 */
.L_x_265:
[----:B------:R-:W-:Y:S05]  /*f840*/  BRA `(.L_x_260) ;  /* 0x0000000000207947 */ /* 0x000fea0003800000 */
.L_x_192:
[C---:B------:R-:W-:Y:S02]  /*f850*/  R2UR UR4, R62.reuse ;  /* 0x000000003e0472ca */ /* 0x040fe400000e0000 */
[C---:B------:R-:W-:Y:S02]  /*f860*/  R2UR UR5, R63.reuse ;  /* 0x000000003f0572ca */ /* 0x040fe400000e0000 */
[----:B------:R-:W-:Y:S02]  /*f870*/  R2UR UR6, R62 ;  /* 0x000000003e0672ca */ /* 0x000fe400000e0000 */
[----:B------:R-:W-:-:S09]  /*f880*/  R2UR UR7, R63 ;  /* 0x000000003f0772ca */ /* 0x000fd200000e0000 */
[----:B------:R-:W1:Y:S04]  /*f890*/  LD.E.64 R56, desc[UR4][R56.64] ;  /* 0x0000000438387980 */ /* 0x000e68000c101b00 */
[----:B------:R-:W1:Y:S02]  /*f8a0*/  LD.E.64 R50, desc[UR6][R50.64] ;  /* 0x0000000632327980 */ /* 0x000e64000c101b00 */
[----:B-1----:R-:W-:-:S07]  /*f8b0*/  DMUL R4, R56, R50 ;  /* 0x0000003238047228 */ /* 0x002fce0000000000 */
[----:B------:R0:W-:Y:S04]  /*f8c0*/  ST.E.64 desc[UR4][R16.64], R4 ;  /* 0x0000000410007985 */ /* 0x0001e8000c101b04 */
.L_x_260:
[----:B------:R1:W-:Y:S05]  /*f8d0*/  BMOV.32 B11, R150 ;  /* 0x000000960b007356 */ /* 0x0003ea0000000000 */
[----:B------:R-:W-:Y:S05]  /*f8e0*/  BSYNC.RECONVERGENT B11 ;  /* 0x00000000000b7941 */ /* 0x000fea0003800200 */
.L_x_191:
[----:B------:R-:W-:Y:S01]  /*f8f0*/  SHF.R.U32.HI R0, RZ, 0x2, R85 ;  /* 0x00000002ff007819 */ /* 0x000fe20000011655 */
[----:B------:R-:W-:Y:S04]  /*f900*/  BSSY.RECONVERGENT B0, `(.L_x_266) ;  /* 0x0000025000007945 */ /* 0x000fe80003800200 */
[----:B------:R-:W-:-:S05]  /*f910*/  IMAD R0, R0, R0, RZ ;  /* 0x0000000000007224 */ /* 0x000fca00078e02ff */
[C---:B------:R-:W-:Y:S02]  /*f920*/  ISETP.GE.U32.AND P1, PT, R0.reuse, 0x4, PT ;  /* 0x000000040000780c */ /* 0x040fe40003f26070 */
[----:B------:R-:W-:Y:S01]  /*f930*/  VIMNMX.U32 R3, PT, PT, R0, 0x1, !PT ;  /* 0x0000000100037848 */ /* 0x000fe20007fe0000 */
[----:B------:R-:W-:-:S03]  /*f940*/  IMAD.MOV.U32 R0, RZ, RZ, RZ ;  /* 0x000000ffff007224 */ /* 0x000fc600078e00ff */
[----:B------:R-:W-:-:S04]  /*f950*/  LOP3.LUT R32, R3, 0x3, RZ, 0xc0, !PT ;  /* 0x0000000303207812 */ /* 0x000fc800078ec0ff */
[----:B------:R-:W-:-:S03]  /*f960*/  ISETP.NE.AND P0, PT, R32, RZ, PT ;  /* 0x000000ff2000720c */ /* 0x000fc60003f05270 */
[----:B------:R-:W-:Y:S10]  /*f970*/  @!P1 BRA `(.L_x_267) ;  /* 0x0000000000749947 */ /* 0x000ff40003800000 */
[----:B0-----:R-:W-:Y:S02]  /*f980*/  IADD3 R4, P1, PT, R16, 0x10, RZ ;  /* 0x0000001010047810 */ /* 0x001fe40007f3e0ff */
[----:B------:R-:W-:Y:S02]  /*f990*/  IADD3 R6, P2, PT, R44, 0x10, RZ ;  /* 0x000000102c067810 */ /* 0x000fe40007f5e0ff */
[----:B------:R-:W-:Y:S01]  /*f9a0*/  LOP3.LUT R0, R3, 0xfffffffc, RZ, 0xc0, !PT ;  /* 0xfffffffc03007812 */ /* 0x000fe200078ec0ff */
[----:B------:R-:W-:Y:S02]  /*f9b0*/  IMAD.X R5, RZ, RZ, R17, P1 ;  /* 0x000000ffff057224 */ /* 0x000fe400008e0611 */
[----:B------:R-:W-:Y:S02]  /*f9c0*/  IMAD.X R7, RZ, RZ, R45, P2 ;  /* 0x000000ffff077224 */ /* 0x000fe400010e062d */
[----:B------:R-:W-:-:S07]  /*f9d0*/  IMAD.MOV R3, RZ, RZ, -R0 ;  /* 0x000000ffff037224 */ /* 0x000fce00078e0a00 */
.L_x_268:
[----:B------:R-:W-:Y:S01]  /*f9e0*/  R2UR UR4, R62 ;  /* 0x000000003e0472ca */ /* 0x000fe200000e0000 */
[----:B------:R-:W-:Y:S01]  /*f9f0*/  IMAD.MOV.U32 R13, RZ, RZ, R5 ;  /* 0x000000ffff0d7224 */ /* 0x000fe200078e0005 */
[----:B------:R-:W-:Y:S02]  /*fa00*/  R2UR UR5, R63 ;  /* 0x000000003f0572ca */ /* 0x000fe400000e0000 */
[----:B------:R-:W-:-:S11]  /*fa10*/  MOV R12, R4 ;  /* 0x00000004000c7202 */ /* 0x000fd60000000f00 */
[----:B------:R-:W2:Y:S01]  /*fa20*/  LD.E.64 R4, desc[UR4][R12.64+-0x10] ;  /* 0xfffff0040c047980 */ /* 0x000ea2000c101b00 */
[----:B------:R-:W-:Y:S01]  /*fa30*/  R2UR UR6, R62 ;  /* 0x000000003e0672ca */ /* 0x000fe200000e0000 */
[----:B---3--:R-:W-:Y:S01]  /*fa40*/  IMAD.MOV.U32 R14, RZ, RZ, R6 ;  /* 0x000000ffff0e7224 */ /* 0x008fe200078e0006 */
[----:B------:R-:W-:Y:S01]  /*fa50*/  R2UR UR7, R63 ;  /* 0x000000003f0772ca */ /* 0x000fe200000e0000 */
[----:B------:R-:W-:-:S05]  /*fa60*/  IMAD.MOV.U32 R15, RZ, RZ, R7 ;  /* 0x000000ffff0f7224 */ /* 0x000fca00078e0007 */
[----:B--2---:R0:W-:Y:S07]  /*fa70*/  STG.E.64 desc[UR4][R14.64+-0x10], R4 ;  /* 0xfffff0040e007986 */ /* 0x0041ee000c101b04 */
[----:B------:R-:W2:Y:S04]  /*fa80*/  LD.E.64 R6, desc[UR6][R12.64+-0x8] ;  /* 0xfffff8060c067980 */ /* 0x000ea8000c101b00 */
[----:B--2---:R2:W-:Y:S04]  /*fa90*/  STG.E.64 desc[UR4][R14.64+-0x8], R6 ;  /* 0xfffff8060e007986 */ /* 0x0045e8000c101b04 */
[----:B------:R-:W3:Y:S01]  /*faa0*/  LD.E.64 R8, desc[UR6][R12.64] ;  /* 0x000000060c087980 */ /* 0x000ee2000c101b00 */
[----:B------:R-:W-:-:S05]  /*fab0*/  VIADD R3, R3, 0x4 ;  /* 0x0000000403037836 */ /* 0x000fca0000000000 */
[----:B------:R-:W-:Y:S01]  /*fac0*/  ISETP.NE.AND P1, PT, R3, RZ, PT ;  /* 0x000000ff0300720c */ /* 0x000fe20003f25270 */
[----:B---3--:R3:W-:Y:S04]  /*fad0*/  STG.E.64 desc[UR4][R14.64], R8 ;  /* 0x000000080e007986 */ /* 0x0087e8000c101b04 */
[----:B------:R-:W4:Y:S01]  /*fae0*/  LD.E.64 R10, desc[UR6][R12.64+0x8] ;  /* 0x000008060c0a7980 */ /* 0x000f22000c101b00 */
[----:B0-----:R-:W-:-:S04]  /*faf0*/  IADD3 R4, P2, PT, R12, 0x20, RZ ;  /* 0x000000200c047810 */ /* 0x001fc80007f5e0ff */
[----:B------:R-:W-:Y:S02]  /*fb00*/  IADD3.X R5, PT, PT, RZ, R13, RZ, P2, !PT ;  /* 0x0000000dff057210 */ /* 0x000fe400017fe4ff */
[----:B--2---:R-:W-:-:S05]  /*fb10*/  IADD3 R6, P2, PT, R14, 0x20, RZ ;  /* 0x000000200e067810 */ /* 0x004fca0007f5e0ff */
[----:B------:R-:W-:Y:S01]  /*fb20*/  IMAD.X R7, RZ, RZ, R15, P2 ;  /* 0x000000ffff077224 */ /* 0x000fe200010e060f */
[----:B----4-:R3:W-:Y:S01]  /*fb30*/  STG.E.64 desc[UR4][R14.64+0x8], R10 ;  /* 0x0000080a0e007986 */ /* 0x0107e2000c101b04 */
[----:B------:R-:W-:Y:S06]  /*fb40*/  @P1 BRA `(.L_x_268) ;  /* 0xfffffffc00a41947 */ /* 0x000fec000383ffff */
.L_x_267:
[----:B------:R-:W-:Y:S05]  /*fb50*/  BSYNC.RECONVERGENT B0 ;  /* 0x0000000000007941 */ /* 0x000fea0003800200 */
.L_x_266:
[----:B------:R-:W-:Y:S05]  /*fb60*/  @!P0 BRA `(.L_x_189) ;  /* 0x0000000000448947 */ /* 0x000fea0003800000 */
[----:B0-----:R-:W-:-:S04]  /*fb70*/  IMAD.WIDE.U32 R4, R0, 0x8, RZ ;  /* 0x0000000800047825 */ /* 0x001fc800078e00ff */
[----:B------:R-:W-:Y:S02]  /*fb80*/  IMAD.MOV R0, RZ, RZ, -R32 ;  /* 0x000000ffff007224 */ /* 0x000fe400078e0a20 */
[----:B------:R-:W-:Y:S02]  /*fb90*/  IMAD.MOV.U32 R3, RZ, RZ, R4 ;  /* 0x000000ffff037224 */ /* 0x000fe400078e0004 */
[----:B---3--:R-:W-:-:S07]  /*fba0*/  IMAD.MOV.U32 R9, RZ, RZ, R5 ;  /* 0x000000ffff097224 */ /* 0x008fce00078e0005 */
.L_x_269:
[----:B------:R-:W-:Y:S02]  /*fbb0*/  R2UR UR4, R62 ;  /* 0x000000003e0472ca */ /* 0x000fe400000e0000 */
[----:B------:R-:W-:Y:S02]  /*fbc0*/  R2UR UR5, R63 ;  /* 0x000000003f0572ca */ /* 0x000fe400000e0000 */
[----:B--2---:R-:W-:-:S04]  /*fbd0*/  IADD3 R4, P0, PT, R16, R3, RZ ;  /* 0x0000000310047210 */ /* 0x004fc80007f1e0ff */
[----:B------:R-:W-:-:S07]  /*fbe0*/  IADD3.X R5, PT, PT, R17, R9, RZ, P0, !PT ;  /* 0x0000000911057210 */ /* 0x000fce00007fe4ff */
[----:B------:R-:W2:Y:S01]  /*fbf0*/  LD.E.64 R4, desc[UR4][R4.64] ;  /* 0x0000000404047980 */ /* 0x000ea2000c101b00 */
[----:B------:R-:W-:Y:S01]  /*fc00*/  IADD3 R6, P0, PT, R44, R3, RZ ;  /* 0x000000032c067210 */ /* 0x000fe20007f1e0ff */
[----:B------:R-:W-:Y:S01]  /*fc10*/  VIADD R0, R0, 0x1 ;  /* 0x0000000100007836 */ /* 0x000fe20000000000 */
[----:B------:R-:W-:-:S03]  /*fc20*/  IADD3 R3, P1, PT, R3, 0x8, RZ ;  /* 0x0000000803037810 */ /* 0x000fc60007f3e0ff */
[--C-:B------:R-:W-:Y:S01]  /*fc30*/  IMAD.X R7, R45, 0x1, R9.reuse, P0 ;  /* 0x000000012d077824 */ /* 0x100fe200000e0609 */
[----:B------:R-:W-:Y:S01]  /*fc40*/  ISETP.NE.AND P0, PT, R0, RZ, PT ;  /* 0x000000ff0000720c */ /* 0x000fe20003f05270 */
[----:B------:R-:W-:-:S03]  /*fc50*/  IMAD.X R9, RZ, RZ, R9, P1 ;  /* 0x000000ffff097224 */ /* 0x000fc600008e0609 */
[----:B--2---:R2:W-:Y:S09]  /*fc60*/  STG.E.64 desc[UR4][R6.64], R4 ;  /* 0x0000000406007986 */ /* 0x0045f2000c101b04 */
[----:B------:R-:W-:Y:S05]  /*fc70*/  @P0 BRA `(.L_x_269) ;  /* 0xfffffffc00cc0947 */ /* 0x000fea000383ffff */
.L_x_189:
[----:B------:R-:W-:Y:S05]  /*fc80*/  BSYNC.RECONVERGENT B7 ;  /* 0x0000000000077941 */ /* 0x000fea0003800200 */
.L_x_188:
[----:B------:R-:W-:Y:S01]  /*fc90*/  SHF.R.U32.HI R118, RZ, 0x2, R85 ;  /* 0x00000002ff767819 */ /* 0x000fe20000011655 */
[----:B0-2---:R-:W-:Y:S01]  /*fca0*/  IMAD.MOV.U32 R4, RZ, RZ, R69 ;  /* 0x000000ffff047224 */ /* 0x005fe200078e0045 */
[----:B------:R-:W-:Y:S01]  /*fcb0*/  MOV R5, R68 ;  /* 0x0000004400057202 */ /* 0x000fe20000000f00 */
[----:B------:R-:W-:Y:S01]  /*fcc0*/  IMAD.MOV.U32 R6, RZ, RZ, R109 ;  /* 0x000000ffff067224 */ /* 0x000fe200078e006d */
[----:B---3--:R-:W-:Y:S01]  /*fcd0*/  MOV R10, R118 ;  /* 0x00000076000a7202 */ /* 0x008fe20000000f00 */
[----:B------:R-:W-:Y:S01]  /*fce0*/  IMAD.MOV.U32 R7, RZ, RZ, R108 ;  /* 0x000000ffff077224 */ /* 0x000fe200078e006c */
[----:B------:R-:W-:Y:S01]  /*fcf0*/  MOV R20, 0xfd40 ;  /* 0x0000fd4000147802 */ /* 0x000fe20000000f00 */
[----:B------:R-:W-:Y:S02]  /*fd00*/  IMAD.MOV.U32 R8, RZ, RZ, R44 ;  /* 0x000000ffff087224 */ /* 0x000fe400078e002c */
[----:B------:R-:W-:Y:S02]  /*fd10*/  IMAD.MOV.U32 R9, RZ, RZ, R45 ;  /* 0x000000ffff097224 */ /* 0x000fe400078e002d */
[----:B------:R-:W-:-:S07]  /*fd20*/  IMAD.MOV.U32 R21, RZ, RZ, 0x0 ;  /* 0x00000000ff157424 */ /* 0x000fce00078e00ff */
[----:B-1----:R-:W-:Y:S05]  /*fd30*/  CALL.REL.NOINC `($_Z7computePdS_S_S_i$_Z16strassensMultRecPdS_S_i) ;  /* 0xffffff0400307944 */ /* 0x002fea0003c3ffff */
        /* <DEDUP_REMOVED lines=70> */
.L_x_270:
[----:B------:R-:W-:Y:S01]  /*101a0*/  ISETP.NE.AND P6, PT, R148, RZ, PT ;  /* 0x000000ff9400720c */ /* 0x000fe20003fc5270 */
[----:B------:R-:W-:Y:S01]  /*101b0*/  IMAD R0, R77, R118, RZ ;  /* 0x000000764d007224 */ /* 0x000fe200078e02ff */
[----:B------:R-:W-:Y:S01]  /*101c0*/  BSSY.RECONVERGENT B7, `(.L_x_271) ;  /* 0x0000023000077945 */ /* 0x000fe20003800200 */
[----:B------:R-:W-:Y:S02]  /*101d0*/  IMAD.MOV.U32 R40, RZ, RZ, R4 ;  /* 0x000000ffff287224 */ /* 0x000fe400078e0004 */
[----:B------:R-:W-:Y:S02]  /*101e0*/  IMAD.IADD R119, R71, 0x1, R0 ;  /* 0x0000000147777824 */ /* 0x000fe400078e0200 */
[----:B------:R-:W-:-:S06]  /*101f0*/  IMAD.MOV.U32 R41, RZ, RZ, R5 ;  /* 0x000000ffff297224 */ /* 0x000fcc00078e0005 */
[----:B------:R-:W-:Y:S05]  /*10200*/  @!P6 BRA `(.L_x_272) ;  /* 0x000000000078e947 */ /* 0x000fea0003800000 */
[C---:B------:R-:W-:Y:S01]  /*10210*/  R2UR UR4, R62.reuse ;  /* 0x000000003e0472ca */ /* 0x040fe200000e0000 */
[----:B------:R-:W-:Y:S01]  /*10220*/  HFMA2 R43, -RZ, RZ, 2.06640625, 0 ;  /* 0x40220000ff2b7431 */ /* 0x000fe200000001ff */
[----:B------:R-:W-:Y:S01]  /*10230*/  R2UR UR5, R63 ;  /* 0x000000003f0572ca */ /* 0x000fe200000e0000 */
[----:B------:R-:W-:Y:S01]  /*10240*/  IMAD.WIDE R6, R119, 0x8, R40 ;  /* 0x0000000877067825 */ /* 0x000fe200078e0228 */
[C---:B------:R-:W-:Y:S02]  /*10250*/  R2UR UR6, R62.reuse ;  /* 0x000000003e0672ca */ /* 0x040fe400000e0000 */
        /* <DEDUP_REMOVED lines=19> */
[----:B------:R-:W-:Y:S02]  /*10390*/  IMAD.MOV.U32 R7, RZ, RZ, R101 ;  /* 0x000000ffff077224 */ /* 0x000fe400078e0065 */
[----:B--2---:R-:W-:Y:S02]  /*103a0*/  IMAD.U32 R4, RZ, RZ, UR4 ;  /* 0x00000004ff047e24 */ /* 0x004fe4000f8e00ff */
[----:B------:R-:W-:Y:S01]  /*103b0*/  IMAD.U32 R5, RZ, RZ, UR5 ;  /* 0x00000005ff057e24 */ /* 0x000fe2000f8e00ff */
[----:B---34-:R0:W-:Y:S06]  /*103c0*/  STL.128 [R1+0x10], R12 ;  /* 0x0000100c01007387 */ /* 0x0181ec0000100c00 */
[----:B------:R-:W-:-:S07]  /*103d0*/  LEPC R20, `(.L_x_272) ;  /* 0x000000001014794e */ /* 0x000fce0000000000 */
[----:B0-----:R-:W-:Y:S05]  /*103e0*/  CALL.ABS.NOINC R42 ;  /* 0x000000002a007343 */ /* 0x001fea0003c00000 */
.L_x_272:
[----:B------:R-:W-:Y:S05]  /*103f0*/  BSYNC.RECONVERGENT B7 ;  /* 0x0000000000077941 */ /* 0x000fea0003800200 */
.L_x_271:
[----:B------:R-:W-:Y:S01]  /*10400*/  MOV R0, 0x8 ;  /* 0x0000000800007802 */ /* 0x000fe20000000f00 */
[----:B------:R-:W-:Y:S01]  /*10410*/  IMAD.MOV.U32 R5, RZ, RZ, R33 ;  /* 0x000000ffff057224 */ /* 0x000fe200078e0021 */
[----:B------:R-:W-:Y:S02]  /*10420*/  MOV R4, R32 ;  /* 0x0000002000047202 */ /* 0x000fe40000000f00 */
[----:B------:R0:W1:Y:S05]  /*10430*/  LDC.64 R6, c[0x4][R0] ;  /* 0x0100000000067b82 */ /* 0x00006a0000000a00 */
[----:B------:R-:W-:-:S07]  /*10440*/  LEPC R20, `(.L_x_273) ;  /* 0x000000001014794e */ /* 0x000fce0000000000 */
[----:B01----:R-:W-:Y:S05]  /*10450*/  CALL.ABS.NOINC R6 ;  /* 0x0000000006007343 */ /* 0x003fea0003c00000 */
.L_x_273:
[----:B------:R-:W-:Y:S01]  /*10460*/  ISETP.NE.AND P6, PT, R148, RZ, PT ;  /* 0x000000ff9400720c */ /* 0x000fe20003fc5270 */
[----:B------:R-:W-:Y:S01]  /*10470*/  BSSY.RECONVERGENT B7, `(.L_x_274) ;  /* 0x0000022000077945 */ /* 0x000fe20003800200 */
[----:B------:R-:W-:Y:S02]  /*10480*/  IMAD.MOV.U32 R16, RZ, RZ, R4 ;  /* 0x000000ffff107224 */ /* 0x000fe400078e0004 */
[----:B------:R-:W-:-:S09]  /*10490*/  IMAD.MOV.U32 R17, RZ, RZ, R5 ;  /* 0x000000ffff117224 */ /* 0x000fd200078e0005 */
        /* <DEDUP_REMOVED lines=31> */
.L_x_275:
[----:B------:R-:W-:Y:S05]  /*10690*/  BSYNC.RECONVERGENT B7 ;  /* 0x0000000000077941 */ /* 0x000fea0003800200 */
.L_x_274:
[----:B------:R-:W-:Y:S01]  /*106a0*/  MOV R0, 0x8 ;  /* 0x0000000800007802 */ /* 0x000fe20000000f00 */
[----:B------:R-:W-:Y:S01]  /*106b0*/  IMAD.MOV.U32 R5, RZ, RZ, R33 ;  /* 0x000000ffff057224 */ /* 0x000fe200078e0021 */
[----:B------:R-:W-:Y:S02]  /*106c0*/  MOV R4, R32 ;  /* 0x0000002000047202 */ /* 0x000fe40000000f00 */
[----:B------:R0:W1:Y:S05]  /*106d0*/  LDC.64 R6, c[0x4][R0] ;  /* 0x0100000000067b82 */ /* 0x00006a0000000a00 */
[----:B------:R-:W-:-:S07]  /*106e0*/  LEPC R20, `(.L_x_276) ;  /* 0x000000001014794e */ /* 0x000fce0000000000 */
[----:B01----:R-:W-:Y:S05]  /*106f0*/  CALL.ABS.NOINC R6 ;  /* 0x0000000006007343 */ /* 0x003fea0003c00000 */
.L_x_276:
        /* <DEDUP_REMOVED lines=35> */
.L_x_278:
[----:B------:R-:W-:Y:S05]  /*10930*/  BSYNC.RECONVERGENT B7 ;  /* 0x0000000000077941 */ /* 0x000fea0003800200 */
.L_x_277:
[----:B------:R-:W-:Y:S01]  /*10940*/  MOV R0, 0x8 ;  /* 0x0000000800007802 */ /* 0x000fe20000000f00 */
[----:B------:R-:W-:Y:S01]  /*10950*/  IMAD.MOV.U32 R5, RZ, RZ, R33 ;  /* 0x000000ffff057224 */ /* 0x000fe200078e0021 */
[----:B------:R-:W-:Y:S02]  /*10960*/  MOV R4, R32 ;  /* 0x0000002000047202 */ /* 0x000fe40000000f00 */
[----:B------:R0:W1:Y:S05]  /*10970*/  LDC.64 R6, c[0x4][R0] ;  /* 0x0100000000067b82 */ /* 0x00006a0000000a00 */
[----:B------:R-:W-:-:S07]  /*10980*/  LEPC R20, `(.L_x_279) ;  /* 0x000000001014794e */ /* 0x000fce0000000000 */
[----:B01----:R-:W-:Y:S05]  /*10990*/  CALL.ABS.NOINC R6 ;  /* 0x0000000006007343 */ /* 0x003fea0003c00000 */
.L_x_279:
        /* <DEDUP_REMOVED lines=35> */
.L_x_281:
[----:B------:R-:W-:Y:S05]  /*10bd0*/  BSYNC.RECONVERGENT B7 ;  /* 0x0000000000077941 */ /* 0x000fea0003800200 */
.L_x_280:
[----:B------:R-:W-:Y:S01]  /*10be0*/  MOV R0, 0x8 ;  /* 0x0000000800007802 */ /* 0x000fe20000000f00 */
[----:B------:R-:W-:Y:S01]  /*10bf0*/  IMAD.MOV.U32 R5, RZ, RZ, R33 ;  /* 0x000000ffff057224 */ /* 0x000fe200078e0021 */
[----:B------:R-:W-:Y:S02]  /*10c00*/  MOV R4, R32 ;  /* 0x0000002000047202 */ /* 0x000fe40000000f00 */
[----:B------:R0:W1:Y:S05]  /*10c10*/  LDC.64 R6, c[0x4][R0] ;  /* 0x0100000000067b82 */ /* 0x00006a0000000a00 */
[----:B------:R-:W-:-:S07]  /*10c20*/  LEPC R20, `(.L_x_282) ;  /* 0x000000001014794e */ /* 0x000fce0000000000 */
[----:B01----:R-:W-:Y:S05]  /*10c30*/  CALL.ABS.NOINC R6 ;  /* 0x0000000006007343 */ /* 0x003fea0003c00000 */
.L_x_282:
        /* <DEDUP_REMOVED lines=35> */
.L_x_284:
[----:B------:R-:W-:Y:S05]  /*10e70*/  BSYNC.RECONVERGENT B7 ;  /* 0x0000000000077941 */ /* 0x000fea0003800200 */
.L_x_283:
[----:B------:R-:W-:Y:S01]  /*10e80*/  MOV R0, 0x8 ;  /* 0x0000000800007802 */ /* 0x000fe20000000f00 */
[----:B------:R-:W-:Y:S01]  /*10e90*/  IMAD.MOV.U32 R5, RZ, RZ, R33 ;  /* 0x000000ffff057224 */ /* 0x000fe200078e0021 */
[----:B------:R-:W-:Y:S02]  /*10ea0*/  MOV R4, R32 ;  /* 0x0000002000047202 */ /* 0x000fe40000000f00 */
[----:B------:R0:W1:Y:S05]  /*10eb0*/  LDC.64 R6, c[0x4][R0] ;  /* 0x0100000000067b82 */ /* 0x00006a0000000a00 */
[----:B------:R-:W-:-:S07]  /*10ec0*/  LEPC R20, `(.L_x_285) ;  /* 0x000000001014794e */ /* 0x000fce0000000000 */
[----:B01----:R-:W-:Y:S05]  /*10ed0*/  CALL.ABS.NOINC R6 ;  /* 0x0000000006007343 */ /* 0x003fea0003c00000 */
.L_x_285:
        /* <DEDUP_REMOVED lines=35> */
.L_x_287:
[----:B------:R-:W-:Y:S05]  /*11110*/  BSYNC.RECONVERGENT B7 ;  /* 0x0000000000077941 */ /* 0x000fea0003800200 */
.L_x_286:
[----:B------:R-:W-:Y:S01]  /*11120*/  MOV R0, 0x8 ;  /* 0x0000000800007802 */ /* 0x000fe20000000f00 */
[----:B------:R-:W-:Y:S01]  /*11130*/  IMAD.MOV.U32 R5, RZ, RZ, R33 ;  /* 0x000000ffff057224 */ /* 0x000fe200078e0021 */
[----:B------:R-:W-:Y:S02]  /*11140*/  MOV R4, R32 ;  /* 0x0000002000047202 */ /* 0x000fe40000000f00 */
[----:B------:R0:W1:Y:S05]  /*11150*/  LDC.64 R6, c[0x4][R0] ;  /* 0x0100000000067b82 */ /* 0x00006a0000000a00 */
[----:B------:R-:W-:-:S07]  /*11160*/  LEPC R20, `(.L_x_288) ;  /* 0x000000001014794e */ /* 0x000fce0000000000 */
[----:B01----:R-:W-:Y:S05]  /*11170*/  CALL.ABS.NOINC R6 ;  /* 0x0000000006007343 */ /* 0x003fea0003c00000 */
.L_x_288:
        /* <DEDUP_REMOVED lines=21> */
[----:B------:R4:W3:Y:S01]  /*112d0*/  LD.E.64 R14, desc[UR8][R6.64] ;  /* 0x00000008060e7980 */ /* 0x0008e2000c101b00 */
[----:B0-----:R1:W0:Y:S01]  /*112e0*/  LDC.64 R10, c[0x4][R32] ;  /* 0x01000000200a7b82 */ /* 0x0012220000000a00 */
[----:B------:R-:W-:-:S02]  /*112f0*/  IADD3 R22, P0, PT, R102, 0x20, RZ ;  /* 0x0000002066167810 */ /* 0x000fc40007f1e0ff */
[----:B------:R1:W-:Y:S03]  /*11300*/  STL.64 [R1+0x28], R8 ;  /* 0x0000280801007387 */ /* 0x0003e60000100a00 */
[----:B------:R-:W-:Y:S01]  /*11310*/  IMAD.X R23, RZ, RZ, R101, P0 ;  /* 0x000000ffff177224 */ /* 0x000fe200000e0665 */
[----:B------:R1:W-:Y:S01]  /*11320*/  STL.64 [R1+0x20], R118 ;  /* 0x0000207601007387 */ /* 0x0003e20000100a00 */
[----:B----4-:R-:W-:Y:S01]  /*11330*/  IMAD.MOV.U32 R6, RZ, RZ, R22 ;  /* 0x000000ffff067224 */ /* 0x010fe200078e0016 */
[----:B--2---:R-:W-:Y:S01]  /*11340*/  MOV R4, UR4 ;  /* 0x0000000400047c02 */ /* 0x004fe20008000f00 */
[----:B------:R-:W-:Y:S02]  /*11350*/  IMAD.U32 R5, RZ, RZ, UR5 ;  /* 0x00000005ff057e24 */ /* 0x000fe4000f8e00ff */
[----:B------:R-:W-:Y:S01]  /*11360*/  IMAD.MOV.U32 R7, RZ, RZ, R23 ;  /* 0x000000ffff077224 */ /* 0x000fe200078e0017 */
[----:B0--3--:R1:W-:Y:S06]  /*11370*/  STL.128 [R1+0x30], R12 ;  /* 0x0000300c01007387 */ /* 0x0093ec0000100c00 */
[----:B------:R-:W-:-:S07]  /*11380*/  LEPC R20, `(.L_x_290) ;  /* 0x000000001014794e */ /* 0x000fce0000000000 */
[----:B-1----:R-:W-:Y:S05]  /*11390*/  CALL.ABS.NOINC R10 ;  /* 0x000000000a007343 */ /* 0x002fea0003c00000 */
.L_x_290:
[----:B------:R-:W-:Y:S01]  /*113a0*/  R2UR UR4, R62 ;  /* 0x000000003e0472ca */ /* 0x000fe200000e0000 */
[----:B------:R-:W-:Y:S01]  /*113b0*/  IMAD.WIDE R8, R119, 0x8, R18 ;  /* 0x0000000877087825 */ /* 0x000fe200078e0212 */
[----:B------:R-:W-:-:S13]  /*113c0*/  R2UR UR5, R63 ;  /* 0x000000003f0572ca */ /* 0x000fda00000e0000 */
[----:B------:R-:W2:Y:S01]  /*113d0*/  LD.E.64 R8, desc[UR4][R8.64] ;  /* 0x0000000408087980 */ /* 0x000ea2000c101b00 */
[----:B------:R-:W-:Y:S01]  /*113e0*/  IMAD.WIDE R12, R86, 0x8, R24 ;  /* 0x00000008560c7825 */ /* 0x000fe200078e0218 */
[----:B------:R-:W-:Y:S01]  /*113f0*/  MOV R69, R77 ;  /* 0x0000004d00457202 */ /* 0x000fe20000000f00 */
[----:B------:R0:W1:Y:S01]  /*11400*/  LDC.64 R10, c[0x4][R32] ;  /* 0x01000000200a7b82 */ /* 0x0000620000000a00 */
[----:B------:R-:W-:Y:S01]  /*11410*/  SHF.R.U32.HI R49, RZ, 0x1, R85 ;  /* 0x00000001ff317819 */ /* 0x000fe20000011655 */
[----:B------:R-:W-:Y:S02]  /*11420*/  IMAD.MOV.U32 R68, RZ, RZ, R86 ;  /* 0x000000ffff447224 */ /* 0x000fe400078e0056 */
[----:B------:R-:W-:Y:S02]  /*11430*/  IMAD.MOV.U32 R70, RZ, RZ, R118 ;  /* 0x000000ffff467224 */ /* 0x000fe400078e0076 */
[----:B------:R-:W-:Y:S02]  /*11440*/  IMAD.MOV.U32 R48, RZ, RZ, RZ ;  /* 0x000000ffff307224 */ /* 0x000fe400078e00ff */
[----:B------:R-:W-:-:S02]  /*11450*/  IMAD.MOV.U32 R50, RZ, RZ, RZ ;  /* 0x000000ffff327224 */ /* 0x000fc400078e00ff */
        /* <DEDUP_REMOVED lines=14> */
.L_x_291:
[----:B------:R-:W-:Y:S01]  /*11540*/  R2UR UR4, R62 ;  /* 0x000000003e0472ca */ /* 0x000fe200000e0000 */
[----:B------:R-:W-:Y:S01]  /*11550*/  IMAD.WIDE R8, R119, 0x8, R40 ;  /* 0x0000000877087825 */ /* 0x000fe200078e0228 */
[----:B------:R-:W-:-:S13]  /*11560*/  R2UR UR5, R63 ;  /* 0x000000003f0572ca */ /* 0x000fda00000e0000 */
[----:B------:R-:W2:Y:S01]  /*11570*/  LD.E.64 R8, desc[UR4][R8.64] ;  /* 0x0000000408087980 */ /* 0x000ea2000c101b00 */
[----:B------:R-:W-:Y:S01]  /*11580*/  IMAD R0, R77, R85, RZ ;  /* 0x000000554d007224 */ /* 0x000fe200078e02ff */
[-C--:B------:R-:W-:Y:S01]  /*11590*/  MOV R70, R118.reuse ;  /* 0x0000007600467202 */ /* 0x080fe20000000f00 */
[----:B------:R-:W-:Y:S01]  /*115a0*/  IMAD.MOV.U32 R48, RZ, RZ, RZ ;  /* 0x000000ffff307224 */ /* 0x000fe200078e00ff */
[----:B------:R0:W1:Y:S01]  /*115b0*/  LDC.64 R12, c[0x4][R32] ;  /* 0x01000000200c7b82 */ /* 0x0000620000000a00 */
[----:B------:R-:W-:Y:S02]  /*115c0*/  IMAD.IADD R3, R71, 0x1, R0 ;  /* 0x0000000147037824 */ /* 0x000fe400078e0200 */
[----:B------:R-:W-:Y:S02]  /*115d0*/  IMAD.MOV.U32 R50, RZ, RZ, R118 ;  /* 0x000000ffff327224 */ /* 0x000fe400078e0076 */
[----:B------:R-:W-:Y:S01]  /*115e0*/  IMAD.MOV.U32 R51, RZ, RZ, R71 ;  /* 0x000000ffff337224 */ /* 0x000fe200078e0047 */
[----:B------:R-:W-:Y:S01]  /*115f0*/  IADD3 R68, PT, PT, R3, R118, RZ ;  /* 0x0000007603447210 */ /* 0x000fe20007ffe0ff */
[----:B------:R-:W-:-:S02]  /*11600*/  IMAD.MOV.U32 R69, RZ, RZ, R77 ;  /* 0x000000ffff457224 */ /* 0x000fc400078e004d */
[----:B------:R-:W-:Y:S02]  /*11610*/  IMAD.MOV.U32 R6, RZ, RZ, R22 ;  /* 0x000000ffff067224 */ /* 0x000fe400078e0016 */
[----:B------:R-:W-:-:S04]  /*11620*/  IMAD.WIDE R10, R68, 0x8, R24 ;  /* 0x00000008440a7825 */ /* 0x000fc800078e0218 */
        /* <DEDUP_REMOVED lines=12> */
.L_x_292:
[----:B------:R-:W-:Y:S01]  /*116f0*/  R2UR UR4, R62 ;  /* 0x000000003e0472ca */ /* 0x000fe200000e0000 */
[----:B------:R-:W-:Y:S01]  /*11700*/  IMAD.WIDE R8, R119, 0x8, R42 ;  /* 0x0000000877087825 */ /* 0x000fe200078e022a */
[----:B------:R-:W-:-:S13]  /*11710*/  R2UR UR5, R63 ;  /* 0x000000003f0572ca */ /* 0x000fda00000e0000 */
[----:B------:R-:W2:Y:S01]  /*11720*/  LD.E.64 R8, desc[UR4][R8.64] ;  /* 0x0000000408087980 */ /* 0x000ea2000c101b00 */
[-C--:B------:R-:W-:Y:S01]  /*11730*/  IADD3 R68, PT, PT, R77, R118.reuse, RZ ;  /* 0x000000764d447210 */ /* 0x080fe20007ffe0ff */
[----:B------:R-:W-:Y:S01]  /*11740*/  IMAD.MOV.U32 R48, RZ, RZ, R118 ;  /* 0x000000ffff307224 */ /* 0x000fe200078e0076 */
[----:B------:R-:W-:Y:S01]  /*11750*/  MOV R70, R118 ;  /* 0x0000007600467202 */ /* 0x000fe20000000f00 */
[----:B------:R-:W-:Y:S01]  /*11760*/  IMAD.MOV.U32 R50, RZ, RZ, RZ ;  /* 0x000000ffff327224 */ /* 0x000fe200078e00ff */
[----:B------:R0:W1:Y:S01]  /*11770*/  LDC.64 R10, c[0x4][R32] ;  /* 0x01000000200a7b82 */ /* 0x0000620000000a00 */
[--C-:B------:R-:W-:Y:S02]  /*11780*/  IMAD R68, R49, R68, R71.reuse ;  /* 0x0000004431447224 */ /* 0x100fe400078e0247 */
[----:B------:R-:W-:Y:S02]  /*11790*/  IMAD.MOV.U32 R51, RZ, RZ, R71 ;  /* 0x000000ffff337224 */ /* 0x000fe400078e0047 */
        /* <DEDUP_REMOVED lines=15> */
.L_x_293:
[----:B------:R-:W-:Y:S02]  /*11890*/  R2UR UR4, R62 ;  /* 0x000000003e0472ca */ /* 0x000fe400000e0000 */
[----:B------:R-:W-:-:S13]  /*118a0*/  R2UR UR5, R63 ;  /* 0x000000003f0572ca */ /* 0x000fda00000e0000 */
[----:B------:R-:W2:Y:S01]  /*118b0*/  LD.E.64 R8, desc[UR4][R34.64] ;  /* 0x0000000422087980 */ /* 0x000ea2000c101b00 */
[C---:B------:R-:W-:Y:S01]  /*118c0*/  LEA R10, P0, R118.reuse, R16, 0x3 ;  /* 0x00000010760a7211 */ /* 0x040fe200078018ff */
[----:B------:R-:W-:Y:S01]  /*118d0*/  IMAD.IADD R68, R118, 0x1, R68 ;  /* 0x0000000176447824 */ /* 0x000fe200078e0244 */
[----:B------:R-:W-:Y:S01]  /*118e0*/  MOV R51, R71 ;  /* 0x0000004700337202 */ /* 0x000fe20000000f00 */
[--C-:B------:R-:W-:Y:S01]  /*118f0*/  IMAD.MOV.U32 R48, RZ, RZ, R118.reuse ;  /* 0x000000ffff307224 */ /* 0x100fe200078e0076 */
[----:B------:R-:W-:Y:S01]  /*11900*/  IADD3.X R11, PT, PT, RZ, R17, RZ, P0, !PT ;  /* 0x00000011ff0b7210 */ /* 0x000fe200007fe4ff */
[--C-:B------:R-:W-:Y:S01]  /*11910*/  IMAD.MOV.U32 R50, RZ, RZ, R118.reuse ;  /* 0x000000ffff327224 */ /* 0x100fe200078e0076 */
[----:B------:R-:W0:Y:S01]  /*11920*/  LDC.64 R32, c[0x4][R32] ;  /* 0x0100000020207b82 */ /* 0x000e220000000a00 */
[----:B------:R-:W-:Y:S01]  /*11930*/  IMAD.MOV.U32 R70, RZ, RZ, R118 ;  /* 0x000000ffff467224 */ /* 0x000fe200078e0076 */
        /* <DEDUP_REMOVED lines=14> */
.L_x_294:
[----:B------:R-:W-:Y:S05]  /*11a20*/  BRA `(.L_x_289) ;  /* 0x0000000000207947 */ /* 0x000fea0003800000 */
.L_x_139:
        /* <DEDUP_REMOVED lines=8> */
.L_x_289:
[----:B------:R-:W-:Y:S05]  /*11ab0*/  BSYNC.RECONVERGENT B6 ;  /* 0x0000000000067941 */ /* 0x000fea0003800200 */
.L_x_138:
[----:B------:R-:W-:Y:S01]  /*11ac0*/  SHF.R.U32.HI R0, RZ, 0x1, R85 ;  /* 0x00000001ff007819 */ /* 0x000fe20000011655 */
[----:B------:R-:W-:Y:S04]  /*11ad0*/  BSSY.RECONVERGENT B0, `(.L_x_295) ;  /* 0x0000026000007945 */ /* 0x000fe80003800200 */
[----:B------:R-:W-:-:S05]  /*11ae0*/  IMAD R3, R0, R0, RZ ;  /* 0x0000000000037224 */ /* 0x000fca00078e02ff */
[C---:B------:R-:W-:Y:S02]  /*11af0*/  ISETP.GE.U32.AND P1, PT, R3.reuse, 0x4, PT ;  /* 0x000000040300780c */ /* 0x040fe40003f26070 */
[----:B------:R-:W-:-:S04]  /*11b00*/  VIMNMX.U32 R0, PT, PT, R3, 0x1, !PT ;  /* 0x0000000103007848 */ /* 0x000fc80007fe0000 */
[----:B------:R-:W-:Y:S01]  /*11b10*/  LOP3.LUT R16, R0, 0x3, RZ, 0xc0, !PT ;  /* 0x0000000300107812 */ /* 0x000fe200078ec0ff */
[----:B------:R-:W-:-:S03]  /*11b20*/  IMAD.MOV.U32 R0, RZ, RZ, RZ ;  /* 0x000000ffff007224 */ /* 0x000fc600078e00ff */
[----:B------:R-:W-:-:S03]  /*11b30*/  ISETP.NE.AND P0, PT, R16, RZ, PT ;  /* 0x000000ff1000720c */ /* 0x000fc60003f05270 */
[----:B------:R-:W-:Y:S10]  /*11b40*/  @!P1 BRA `(.L_x_296) ;  /* 0x0000000000789947 */ /* 0x000ff40003800000 */
[----:B------:R-:W-:Y:S02]  /*11b50*/  VIMNMX.U32 R0, PT, PT, R3, 0x1, !PT ;  /* 0x0000000103007848 */ /* 0x000fe40007fe0000 */
[----:B0-----:R-:W-:Y:S02]  /*11b60*/  IADD3 R4, P1, PT, R24, 0x10, RZ ;  /* 0x0000001018047810 */ /* 0x001fe40007f3e0ff */
[----:B------:R-:W-:Y:S02]  /*11b70*/  IADD3 R6, P2, PT, R44, 0x10, RZ ;  /* 0x000000102c067810 */ /* 0x000fe40007f5e0ff */
[----:B------:R-:W-:Y:S01]  /*11b80*/  LOP3.LUT R0, R0, 0xfffffffc, RZ, 0xc0, !PT ;  /* 0xfffffffc00007812 */ /* 0x000fe200078ec0ff */
[----:B------:R-:W-:Y:S02]  /*11b90*/  IMAD.X R5, RZ, RZ, R25, P1 ;  /* 0x000000ffff057224 */ /* 0x000fe400008e0619 */
[----:B------:R-:W-:Y:S02]  /*11ba0*/  IMAD.X R7, RZ, RZ, R45, P2 ;  /* 0x000000ffff077224 */ /* 0x000fe400010e062d */
[----:B------:R-:W-:-:S07]  /*11bb0*/  IMAD.MOV R3, RZ, RZ, -R0 ;  /* 0x000000ffff037224 */ /* 0x000fce00078e0a00 */
.L_x_297:
[----:B------:R-:W-:Y:S01]  /*11bc0*/  R2UR UR4, R62 ;  /* 0x000000003e0472ca */ /* 0x000fe200000e0000 */
[----:B------:R-:W-:Y:S01]  /*11bd0*/  IMAD.MOV.U32 R13, RZ, RZ, R5 ;  /* 0x000000ffff0d7224 */ /* 0x000fe200078e0005 */
[----:B------:R-:W-:Y:S02]  /*11be0*/  R2UR UR5, R63 ;  /* 0x000000003f0572ca */ /* 0x000fe400000e0000 */
[----:B------:R-:W-:-:S11]  /*11bf0*/  MOV R12, R4 ;  /* 0x00000004000c7202 */ /* 0x000fd60000000f00 */
[----:B--2---:R-:W2:Y:S01]  /*11c00*/  LD.E.64 R4, desc[UR4][R12.64+-0x10] ;  /* 0xfffff0040c047980 */ /* 0x004ea2000c101b00 */
[----:B------:R-:W-:Y:S01]  /*11c10*/  R2UR UR6, R62 ;  /* 0x000000003e0672ca */ /* 0x000fe200000e0000 */
[----:B------:R-:W-:Y:S01]  /*11c20*/  IMAD.MOV.U32 R14, RZ, RZ, R6 ;  /* 0x000000ffff0e7224 */ /* 0x000fe200078e0006 */
[----:B------:R-:W-:Y:S01]  /*11c30*/  R2UR UR7, R63 ;  /* 0x000000003f0772ca */ /* 0x000fe200000e0000 */
[----:B------:R-:W-:-:S05]  /*11c40*/  IMAD.MOV.U32 R15, RZ, RZ, R7 ;  /* 0x000000ffff0f7224 */ /* 0x000fca00078e0007 */
[----:B--2---:R0:W-:Y:S07]  /*11c50*/  STG.E.64 desc[UR4][R14.64+-0x10], R4 ;  /* 0xfffff0040e007986 */ /* 0x0041ee000c101b04 */
[----:B------:R-:W2:Y:S04]  /*11c60*/  LD.E.64 R6, desc[UR6][R12.64+-0x8] ;  /* 0xfffff8060c067980 */ /* 0x000ea8000c101b00 */
[----:B--2---:R1:W-:Y:S04]  /*11c70*/  STG.E.64 desc[UR4][R14.64+-0x8], R6 ;  /* 0xfffff8060e007986 */ /* 0x0043e8000c101b04 */
[----:B------:R-:W2:Y:S01]  /*11c80*/  LD.E.64 R8, desc[UR6][R12.64] ;  /* 0x000000060c087980 */ /* 0x000ea2000c101b00 */
[----:B------:R-:W-:-:S05]  /*11c90*/  VIADD R3, R3, 0x4 ;  /* 0x0000000403037836 */ /* 0x000fca0000000000 */
[----:B------:R-:W-:Y:S01]  /*11ca0*/  ISETP.NE.AND P1, PT, R3, RZ, PT ;  /* 0x000000ff0300720c */ /* 0x000fe20003f25270 */
[----:B--2---:R2:W-:Y:S04]  /*11cb0*/  STG.E.64 desc[UR4][R14.64], R8 ;  /* 0x000000080e007986 */ /* 0x0045e8000c101b04 */
[----:B------:R-:W3:Y:S01]  /*11cc0*/  LD.E.64 R10, desc[UR6][R12.64+0x8] ;  /* 0x000008060c0a7980 */ /* 0x000ee2000c101b00 */
[----:B0-----:R-:W-:-:S04]  /*11cd0*/  IADD3 R4, P2, PT, R12, 0x20, RZ ;  /* 0x000000200c047810 */ /* 0x001fc80007f5e0ff */
[----:B------:R-:W-:Y:S02]  /*11ce0*/  IADD3.X R5, PT, PT, RZ, R13, RZ, P2, !PT ;  /* 0x0000000dff057210 */ /* 0x000fe400017fe4ff */
[----:B-1----:R-:W-:-:S05]  /*11cf0*/  IADD3 R6, P2, PT, R14, 0x20, RZ ;  /* 0x000000200e067810 */ /* 0x002fca0007f5e0ff */
[----:B------:R-:W-:Y:S01]  /*11d00*/  IMAD.X R7, RZ, RZ, R15, P2 ;  /* 0x000000ffff077224 */ /* 0x000fe200010e060f */
[----:B---3--:R2:W-:Y:S01]  /*11d10*/  STG.E.64 desc[UR4][R14.64+0x8], R10 ;  /* 0x0000080a0e007986 */ /* 0x0085e2000c101b04 */
[----:B------:R-:W-:Y:S06]  /*11d20*/  @P1 BRA `(.L_x_297) ;  /* 0xfffffffc00a41947 */ /* 0x000fec000383ffff */
.L_x_296:
[----:B------:R-:W-:Y:S05]  /*11d30*/  BSYNC.RECONVERGENT B0 ;  /* 0x0000000000007941 */ /* 0x000fea0003800200 */
.L_x_295:
[----:B------:R-:W-:Y:S05]  /*11d40*/  @!P0 BRA `(.L_x_54) ;  /* 0x0000000000448947 */ /* 0x000fea0003800000 */
[----:B0-----:R-:W-:-:S04]  /*11d50*/  IMAD.WIDE.U32 R4, R0, 0x8, RZ ;  /* 0x0000000800047825 */ /* 0x001fc800078e00ff */
[----:B------:R-:W-:Y:S02]  /*11d60*/  IMAD.MOV R0, RZ, RZ, -R16 ;  /* 0x000000ffff007224 */ /* 0x000fe400078e0a10 */
[----:B------:R-:W-:Y:S02]  /*11d70*/  IMAD.MOV.U32 R3, RZ, RZ, R4 ;  /* 0x000000ffff037224 */ /* 0x000fe400078e0004 */
[----:B--2---:R-:W-:-:S07]  /*11d80*/  IMAD.MOV.U32 R9, RZ, RZ, R5 ;  /* 0x000000ffff097224 */ /* 0x004fce00078e0005 */
.L_x_298:
[----:B------:R-:W-:Y:S02]  /*11d90*/  R2UR UR4, R62 ;  /* 0x000000003e0472ca */ /* 0x000fe400000e0000 */
[----:B------:R-:W-:Y:S02]  /*11da0*/  R2UR UR5, R63 ;  /* 0x000000003f0572ca */ /* 0x000fe400000e0000 */
[----:B-1----:R-:W-:-:S04]  /*11db0*/  IADD3 R4, P0, PT, R24, R3, RZ ;  /* 0x0000000318047210 */ /* 0x002fc80007f1e0ff */
        /* <DEDUP_REMOVED lines=10> */
.L_x_54:
[----:B------:R-:W-:Y:S05]  /*11e60*/  BSYNC.RECONVERGENT B8 ;  /* 0x0000000000087941 */ /* 0x000fea0003800200 */
.L_x_53:
[----:B01----:R-:W-:Y:S01]  /*11e70*/  IMAD.MOV.U32 R4, RZ, RZ, R36 ;  /* 0x000000ffff047224 */ /* 0x003fe200078e0024 */
[----:B------:R-:W-:Y:S01]  /*11e80*/  SHF.R.U32.HI R36, RZ, 0x1, R85 ;  /* 0x00000001ff247819 */ /* 0x000fe20000011655 */
[----:B------:R-:W-:Y:S01]  /*11e90*/  IMAD.MOV.U32 R6, RZ, RZ, R94 ;  /* 0x000000ffff067224 */ /* 0x000fe200078e005e */
[----:B------:R-:W-:Y:S01]  /*11ea0*/  MOV R5, R37 ;  /* 0x0000002500057202 */ /* 0x000fe20000000f00 */
[----:B------:R-:W-:Y:S01]  /*11eb0*/  IMAD.MOV.U32 R7, RZ, RZ, R93 ;  /* 0x000000ffff077224 */ /* 0x000fe200078e005d */
[----:B--2---:R-:W-:Y:S01]  /*11ec0*/  MOV R10, R36 ;  /* 0x00000024000a7202 */ /* 0x004fe20000000f00 */
[----:B------:R-:W-:Y:S01]  /*11ed0*/  IMAD.MOV.U32 R8, RZ, RZ, R44 ;  /* 0x000000ffff087224 */ /* 0x000fe200078e002c */
[----:B------:R-:W-:Y:S01]  /*11ee0*/  MOV R20, 0x11f20 ;  /* 0x00011f2000147802 */ /* 0x000fe20000000f00 */
        /* <DEDUP_REMOVED lines=61> */
.L_x_299:
        /* <DEDUP_REMOVED lines=21> */
[----:B------:R-:W-:Y:S01]  /*12410*/  MOV R37, R86 ;  /* 0x0000005600257202 */ /* 0x000fe20000000f00 */
[----:B------:R-:W2:Y:S02]  /*12420*/  LDCU.64 UR4, c[0x4][0x18] ;  /* 0x01000300ff0477ac */ /* 0x000ea40008000a00 */
[----:B------:R-:W3:Y:S04]  /*12430*/  LD.E.64 R12, desc[UR6][R26.64] ;  /* 0x000000061a0c7980 */ /* 0x000ee8000c101b00 */
[----:B------:R-:W3:Y:S01]  /*12440*/  LD.E.64 R14, desc[UR8][R10.64] ;  /* 0x000000080a0e7980 */ /* 0x000ee2000c101b00 */
[----:B------:R-:W-:Y:S01]  /*12450*/  MOV R0, 0x0 ;  /* 0x0000000000007802 */ /* 0x000fe20000000f00 */
[----:B0-----:R-:W-:-:S02]  /*12460*/  IMAD.MOV.U32 R6, RZ, RZ, R102 ;  /* 0x000000ffff067224 */ /* 0x001fc400078e0066 */
[----:B------:R1:W-:Y:S01]  /*12470*/  STL.64 [R1+0x8], R8 ;  /* 0x0000080801007387 */ /* 0x0003e20000100a00 */
[----:B------:R1:W0:Y:S01]  /*12480*/  LDC.64 R40, c[0x4][R0] ;  /* 0x0100000000287b82 */ /* 0x0002220000000a00 */
[----:B------:R-:W-:Y:S02]  /*12490*/  IMAD.MOV.U32 R7, RZ, RZ, R101 ;  /* 0x000000ffff077224 */ /* 0x000fe400078e0065 */
[----:B------:R1:W-:Y:S01]  /*124a0*/  STL.64 [R1], R36 ;  /* 0x0000002401007387 */ /* 0x0003e20000100a00 */
[----:B--2---:R-:W-:Y:S02]  /*124b0*/  IMAD.U32 R4, RZ, RZ, UR4 ;  /* 0x00000004ff047e24 */ /* 0x004fe4000f8e00ff */
[----:B------:R-:W-:Y:S01]  /*124c0*/  IMAD.U32 R5, RZ, RZ, UR5 ;  /* 0x00000005ff057e24 */ /* 0x000fe2000f8e00ff */
[----:B0--3--:R1:W-:Y:S06]  /*124d0*/  STL.128 [R1+0x10], R12 ;  /* 0x0000100c01007387 */ /* 0x0093ec0000100c00 */
[----:B------:R-:W-:-:S07]  /*124e0*/  LEPC R20, `(.L_x_301) ;  /* 0x000000001014794e */ /* 0x000fce0000000000 */
[----:B-1----:R-:W-:Y:S05]  /*124f0*/  CALL.ABS.NOINC R40 ;  /* 0x0000000028007343 */ /* 0x002fea0003c00000 */
.L_x_301:
[----:B------:R-:W-:Y:S05]  /*12500*/  BSYNC.RECONVERGENT B6 ;  /* 0x0000000000067941 */ /* 0x000fea0003800200 */
.L_x_300:
[----:B------:R-:W-:Y:S01]  /*12510*/  MOV R0, 0x8 ;  /* 0x0000000800007802 */ /* 0x000fe20000000f00 */
[----:B------:R-:W-:Y:S01]  /*12520*/  IMAD.MOV.U32 R5, RZ, RZ, R31 ;  /* 0x000000ffff057224 */ /* 0x000fe200078e001f */
[----:B------:R-:W-:Y:S02]  /*12530*/  MOV R4, R30 ;  /* 0x0000001e00047202 */ /* 0x000fe40000000f00 */
[----:B------:R0:W1:Y:S05]  /*12540*/  LDC.64 R2, c[0x4][R0] ;  /* 0x0100000000027b82 */ /* 0x00006a0000000a00 */
[----:B------:R-:W-:-:S07]  /*12550*/  LEPC R20, `(.L_x_302) ;  /* 0x000000001014794e */ /* 0x000fce0000000000 */
[----:B01----:R-:W-:Y:S05]  /*12560*/  CALL.ABS.NOINC R2 ;  /* 0x0000000002007343 */ /* 0x003fea0003c00000 */
.L_x_302:
        /* <DEDUP_REMOVED lines=28> */
[----:B--2---:R-:W-:Y:S01]  /*12730*/  IMAD.MOV.U32 R6, RZ, RZ, R102 ;  /* 0x000000ffff067224 */ /* 0x004fe200078e0066 */
[----:B------:R-:W-:-:S02]  /*12740*/  MOV R7, R101 ;  /* 0x0000006500077202 */ /* 0x000fc40000000f00 */
[----:B------:R0:W-:Y:S01]  /*12750*/  STL.64 [R1+0x8], R2 ;  /* 0x0000080201007387 */ /* 0x0001e20000100a00 */
[----:B-1----:R-:W-:Y:S02]  /*12760*/  IMAD.U32 R4, RZ, RZ, UR4 ;  /* 0x00000004ff047e24 */ /* 0x002fe4000f8e00ff */
[----:B------:R-:W-:Y:S01]  /*12770*/  IMAD.U32 R5, RZ, RZ, UR5 ;  /* 0x00000005ff057e24 */ /* 0x000fe2000f8e00ff */
[----:B---34-:R0:W-:Y:S06]  /*12780*/  STL.128 [R1+0x10], R8 ;  /* 0x0000100801007387 */ /* 0x0181ec0000100c00 */
[----:B------:R-:W-:-:S07]  /*12790*/  LEPC R20, `(.L_x_304) ;  /* 0x000000001014794e */ /* 0x000fce0000000000 */
[----:B0-----:R-:W-:Y:S05]  /*127a0*/  CALL.ABS.NOINC R12 ;  /* 0x000000000c007343 */ /* 0x001fea0003c00000 */
.L_x_304:
[----:B------:R-:W-:Y:S05]  /*127b0*/  BSYNC.RECONVERGENT B6 ;  /* 0x0000000000067941 */ /* 0x000fea0003800200 */
.L_x_303:
[----:B------:R-:W-:Y:S01]  /*127c0*/  MOV R0, 0x8 ;  /* 0x0000000800007802 */ /* 0x000fe20000000f00 */
[----:B------:R-:W-:Y:S02]  /*127d0*/  IMAD.MOV.U32 R4, RZ, RZ, R30 ;  /* 0x000000ffff047224 */ /* 0x000fe400078e001e */
[----:B------:R-:W-:Y:S01]  /*127e0*/  IMAD.MOV.U32 R5, RZ, RZ, R31 ;  /* 0x000000ffff057224 */ /* 0x000fe200078e001f */
[----:B------:R0:W1:Y:S06]  /*127f0*/  LDC.64 R2, c[0x4][R0] ;  /* 0x0100000000027b82 */ /* 0x00006c0000000a00 */
[----:B------:R-:W-:-:S07]  /*12800*/  LEPC R20, `(.L_x_305) ;  /* 0x000000001014794e */ /* 0x000fce0000000000 */
[----:B01----:R-:W-:Y:S05]  /*12810*/  CALL.ABS.NOINC R2 ;  /* 0x0000000002007343 */ /* 0x003fea0003c00000 */
.L_x_305:
        /* <DEDUP_REMOVED lines=29> */
[----:B------:R0:W-:Y:S04]  /*129f0*/  STL.64 [R1], R36 ;  /* 0x0000002401007387 */ /* 0x0001e80000100a00 */
[----:B------:R0:W-:Y:S01]  /*12a00*/  STL.64 [R1+0x8], R2 ;  /* 0x0000080201007387 */ /* 0x0001e20000100a00 */
[----:B-1----:R-:W-:-:S02]  /*12a10*/  IMAD.U32 R4, RZ, RZ, UR4 ;  /* 0x00000004ff047e24 */ /* 0x002fc4000f8e00ff */
[----:B------:R-:W-:Y:S01]  /*12a20*/  IMAD.U32 R5, RZ, RZ, UR5 ;  /* 0x00000005ff057e24 */ /* 0x000fe2000f8e00ff */
[----:B--23--:R0:W-:Y:S06]  /*12a30*/  STL.128 [R1+0x10], R8 ;  /* 0x0000100801007387 */ /* 0x00c1ec0000100c00 */
[----:B------:R-:W-:-:S07]  /*12a40*/  LEPC R20, `(.L_x_307) ;  /* 0x000000001014794e */ /* 0x000fce0000000000 */
[----:B0-----:R-:W-:Y:S05]  /*12a50*/  CALL.ABS.NOINC R12 ;  /* 0x000000000c007343 */ /* 0x001fea0003c00000 */
.L_x_307:
[----:B------:R-:W-:Y:S05]  /*12a60*/  BSYNC.RECONVERGENT B6 ;  /* 0x0000000000067941 */ /* 0x000fea0003800200 */
.L_x_306:
[----:B------:R-:W-:Y:S01]  /*12a70*/  MOV R0, 0x8 ;  /* 0x0000000800007802 */ /* 0x000fe20000000f00 */
[----:B------:R-:W-:Y:S02]  /*12a80*/  IMAD.MOV.U32 R4, RZ, RZ, R30 ;  /* 0x000000ffff047224 */ /* 0x000fe400078e001e */
[----:B------:R-:W-:Y:S01]  /*12a90*/  IMAD.MOV.U32 R5, RZ, RZ, R31 ;  /* 0x000000ffff057224 */ /* 0x000fe200078e001f */
[----:B------:R0:W1:Y:S06]  /*12aa0*/  LDC.64 R2, c[0x4][R0] ;  /* 0x0100000000027b82 */ /* 0x00006c0000000a00 */
[----:B------:R-:W-:-:S07]  /*12ab0*/  LEPC R20, `(.L_x_308) ;  /* 0x000000001014794e */ /* 0x000fce0000000000 */
[----:B01----:R-:W-:Y:S05]  /*12ac0*/  CALL.ABS.NOINC R2 ;  /* 0x0000000002007343 */ /* 0x003fea0003c00000 */
.L_x_308:
        /* <DEDUP_REMOVED lines=36> */
.L_x_310:
[----:B------:R-:W-:Y:S05]  /*12d10*/  BSYNC.RECONVERGENT B6 ;  /* 0x0000000000067941 */ /* 0x000fea0003800200 */
.L_x_309:
[----:B------:R-:W-:Y:S01]  /*12d20*/  MOV R0, 0x8 ;  /* 0x0000000800007802 */ /* 0x000fe20000000f00 */
[----:B------:R-:W-:Y:S02]  /*12d30*/  IMAD.MOV.U32 R4, RZ, RZ, R30 ;  /* 0x000000ffff047224 */ /* 0x000fe400078e001e */
[----:B------:R-:W-:Y:S01]  /*12d40*/  IMAD.MOV.U32 R5, RZ, RZ, R31 ;  /* 0x000000ffff057224 */ /* 0x000fe200078e001f */
[----:B------:R0:W1:Y:S06]  /*12d50*/  LDC.64 R2, c[0x4][R0] ;  /* 0x0100000000027b82 */ /* 0x00006c0000000a00 */
[----:B------:R-:W-:-:S07]  /*12d60*/  LEPC R20, `(.L_x_311) ;  /* 0x000000001014794e */ /* 0x000fce0000000000 */
[----:B01----:R-:W-:Y:S05]  /*12d70*/  CALL.ABS.NOINC R2 ;  /* 0x0000000002007343 */ /* 0x003fea0003c00000 */
.L_x_311:
        /* <DEDUP_REMOVED lines=36> */
.L_x_313:
[----:B------:R-:W-:Y:S05]  /*12fc0*/  BSYNC.RECONVERGENT B6 ;  /* 0x0000000000067941 */ /* 0x000fea0003800200 */
.L_x_312:
[----:B------:R-:W-:Y:S01]  /*12fd0*/  MOV R0, 0x8 ;  /* 0x0000000800007802 */ /* 0x000fe20000000f00 */
[----:B------:R-:W-:Y:S01]  /*12fe0*/  IMAD.MOV.U32 R4, RZ, RZ, R30 ;  /* 0x000000ffff047224 */ /* 0x000fe200078e001e */
[----:B------:R-:W-:Y:S02]  /*12ff0*/  MOV R5, R31 ;  /* 0x0000001f00057202 */ /* 0x000fe40000000f00 */
[----:B------:R0:W1:Y:S05]  /*13000*/  LDC.64 R2, c[0x4][R0] ;  /* 0x0100000000027b82 */ /* 0x00006a0000000a00 */
[----:B------:R-:W-:-:S07]  /*13010*/  LEPC R20, `(.L_x_314) ;  /* 0x000000001014794e */ /* 0x000fce0000000000 */
[----:B01----:R-:W-:Y:S05]  /*13020*/  CALL.ABS.NOINC R2 ;  /* 0x0000000002007343 */ /* 0x003fea0003c00000 */
.L_x_314:
        /* <DEDUP_REMOVED lines=36> */
.L_x_316:
[----:B------:R-:W-:Y:S05]  /*13270*/  BSYNC.RECONVERGENT B6 ;  /* 0x0000000000067941 */ /* 0x000fea0003800200 */
.L_x_315:
[----:B------:R-:W-:Y:S01]  /*13280*/  MOV R0, 0x8 ;  /* 0x0000000800007802 */ /* 0x000fe20000000f00 */
[----:B------:R-:W-:Y:S01]  /*13290*/  IMAD.MOV.U32 R5, RZ, RZ, R31 ;  /* 0x000000ffff057224 */ /* 0x000fe200078e001f */
[----:B------:R-:W-:Y:S02]  /*132a0*/  MOV R4, R30 ;  /* 0x0000001e00047202 */ /* 0x000fe40000000f00 */
[----:B------:R0:W1:Y:S05]  /*132b0*/  LDC.64 R2, c[0x4][R0] ;  /* 0x0100000000027b82 */ /* 0x00006a0000000a00 */
[----:B------:R-:W-:-:S07]  /*132c0*/  LEPC R20, `(.L_x_317) ;  /* 0x000000001014794e */ /* 0x000fce0000000000 */
[----:B01----:R-:W-:Y:S05]  /*132d0*/  CALL.ABS.NOINC R2 ;  /* 0x0000000002007343 */ /* 0x003fea0003c00000 */
.L_x_317:
        /* <DEDUP_REMOVED lines=20> */
[----:B------:R-:W2:Y:S01]  /*13420*/  LDCU.64 UR4, c[0x4][0x18] ;  /* 0x01000300ff0477ac */ /* 0x000ea20008000a00 */
[----:B------:R-:W3:Y:S04]  /*13430*/  LD.E.64 R8, desc[UR6][R26.64] ;  /* 0x000000061a087980 */ /* 0x000ee8000c101b00 */
[----:B------:R-:W3:Y:S01]  /*13440*/  LD.E.64 R10, desc[UR8][R14.64] ;  /* 0x000000080e0a7980 */ /* 0x000ee2000c101b00 */
[----:B------:R1:W4:Y:S01]  /*13450*/  LDC.64 R12, c[0x4][R22] ;  /* 0x01000000160c7b82 */ /* 0x0003220000000a00 */
[----:B------:R-:W-:-:S02]  /*13460*/  IADD3 R102, P0, PT, R102, 0x20, RZ ;  /* 0x0000002066667810 */ /* 0x000fc40007f1e0ff */
[----:B------:R1:W-:Y:S02]  /*13470*/  STL.64 [R1+0x20], R36 ;  /* 0x0000202401007387 */ /* 0x0003e40000100a00 */
[----:B------:R-:W-:Y:S01]  /*13480*/  IADD3.X R101, PT, PT, RZ, R101, RZ, P0, !PT ;  /* 0x00000065ff657210 */ /* 0x000fe200007fe4ff */
[----:B0-----:R-:W-:Y:S01]  /*13490*/  IMAD.MOV.U32 R6, RZ, RZ, R102 ;  /* 0x000000ffff067224 */ /* 0x001fe200078e0066 */
[----:B------:R1:W-:Y:S03]  /*134a0*/  STL.64 [R1+0x28], R2 ;  /* 0x0000280201007387 */ /* 0x0003e60000100a00 */
[----:B------:R-:W-:Y:S02]  /*134b0*/  IMAD.MOV.U32 R7, RZ, RZ, R101 ;  /* 0x000000ffff077224 */ /* 0x000fe400078e0065 */
[----:B--2---:R-:W-:Y:S02]  /*134c0*/  IMAD.U32 R4, RZ, RZ, UR4 ;  /* 0x00000004ff047e24 */ /* 0x004fe4000f8e00ff */
[----:B------:R-:W-:Y:S01]  /*134d0*/  IMAD.U32 R5, RZ, RZ, UR5 ;  /* 0x00000005ff057e24 */ /* 0x000fe2000f8e00ff */
[----:B---34-:R1:W-:Y:S06]  /*134e0*/  STL.128 [R1+0x30], R8 ;  /* 0x0000300801007387 */ /* 0x0183ec0000100c00 */
[----:B------:R-:W-:-:S07]  /*134f0*/  LEPC R20, `(.L_x_319) ;  /* 0x000000001014794e */ /* 0x000fce0000000000 */
[----:B-1----:R-:W-:Y:S05]  /*13500*/  CALL.ABS.NOINC R12 ;  /* 0x000000000c007343 */ /* 0x002fea0003c00000 */
.L_x_319:
        /* <DEDUP_REMOVED lines=8> */
[----:B------:R-:W-:Y:S01]  /*13590*/  IMAD.MOV.U32 R13, RZ, RZ, R85 ;  /* 0x000000ffff0d7224 */ /* 0x000fe200078e0055 */
[----:B------:R-:W-:Y:S01]  /*135a0*/  IADD3 R68, PT, PT, R71, R68, RZ ;  /* 0x0000004447447210 */ /* 0x000fe20007ffe0ff */
[----:B------:R-:W-:Y:S01]  /*135b0*/  IMAD.MOV.U32 R14, RZ, RZ, RZ ;  /* 0x000000ffff0e7224 */ /* 0x000fe200078e00ff */
[----:B------:R-:W-:Y:S01]  /*135c0*/  MOV R7, R101 ;  /* 0x0000006500077202 */ /* 0x000fe20000000f00 */
        /* <DEDUP_REMOVED lines=15> */
.L_x_320:
[----:B------:R-:W-:Y:S01]  /*136c0*/  R2UR UR4, R62 ;  /* 0x000000003e0472ca */ /* 0x000fe200000e0000 */
[----:B------:R-:W-:Y:S01]  /*136d0*/  IMAD.WIDE R2, R86, 0x8, R24 ;  /* 0x0000000856027825 */ /* 0x000fe200078e0218 */
[----:B------:R-:W-:-:S13]  /*136e0*/  R2UR UR5, R63 ;  /* 0x000000003f0572ca */ /* 0x000fda00000e0000 */
[----:B------:R-:W2:Y:S01]  /*136f0*/  LD.E.64 R2, desc[UR4][R2.64] ;  /* 0x0000000402027980 */ /* 0x000ea2000c101b00 */
[----:B------:R-:W-:Y:S01]  /*13700*/  IMAD.WIDE.U32 R8, R36, 0x8, R18 ;  /* 0x0000000824087825 */ /* 0x000fe200078e0012 */
[----:B------:R-:W-:Y:S01]  /*13710*/  MOV R15, R71 ;  /* 0x00000047000f7202 */ /* 0x000fe20000000f00 */
[----:B------:R0:W1:Y:S01]  /*13720*/  LDC.64 R10, c[0x4][R22] ;  /* 0x01000000160a7b82 */ /* 0x0000620000000a00 */
[----:B------:R-:W-:Y:S01]  /*13730*/  MOV R6, R102 ;  /* 0x0000006600067202 */ /* 0x000fe20000000f00 */
[--C-:B------:R-:W-:Y:S02]  /*13740*/  IMAD.IADD R68, R68, 0x1, R36.reuse ;  /* 0x0000000144447824 */ /* 0x100fe400078e0224 */
[----:B------:R-:W-:Y:S02]  /*13750*/  IMAD.MOV.U32 R12, RZ, RZ, RZ ;  /* 0x000000ffff0c7224 */ /* 0x000fe400078e00ff */
[----:B------:R-:W-:Y:S02]  /*13760*/  IMAD.MOV.U32 R13, RZ, RZ, R85 ;  /* 0x000000ffff0d7224 */ /* 0x000fe400078e0055 */
        /* <DEDUP_REMOVED lines=15> */
.L_x_321:
        /* <DEDUP_REMOVED lines=8> */
[----:B------:R-:W-:Y:S01]  /*138e0*/  IMAD R76, R76, R85, R71 ;  /* 0x000000554c4c7224 */ /* 0x000fe200078e0247 */
[----:B------:R-:W-:Y:S01]  /*138f0*/  MOV R6, R102 ;  /* 0x0000006600067202 */ /* 0x000fe20000000f00 */
        /* <DEDUP_REMOVED lines=16> */
.L_x_322:
[----:B------:R-:W-:Y:S02]  /*13a00*/  R2UR UR4, R62 ;  /* 0x000000003e0472ca */ /* 0x000fe400000e0000 */
[----:B------:R-:W-:-:S13]  /*13a10*/  R2UR UR5, R63 ;  /* 0x000000003f0572ca */ /* 0x000fda00000e0000 */
[----:B------:R-:W2:Y:S01]  /*13a20*/  LD.E.64 R2, desc[UR4][R28.64] ;  /* 0x000000041c027980 */ /* 0x000ea2000c101b00 */
[C---:B------:R-:W-:Y:S01]  /*13a30*/  IMAD.WIDE.U32 R8, R36.reuse, 0x8, R16 ;  /* 0x0000000824087825 */ /* 0x040fe200078e0010 */
[----:B------:R-:W-:Y:S01]  /*13a40*/  MOV R70, R36 ;  /* 0x0000002400467202 */ /* 0x000fe20000000f00 */
[----:B------:R-:W0:Y:S01]  /*13a50*/  LDC.64 R22, c[0x4][R22] ;  /* 0x0100000016167b82 */ /* 0x000e220000000a00 */
[----:B------:R-:W-:Y:S01]  /*13a60*/  MOV R6, R102 ;  /* 0x0000006600067202 */ /* 0x000fe20000000f00 */
[----:B------:R-:W-:Y:S02]  /*13a70*/  IMAD.IADD R76, R36, 0x1, R76 ;  /* 0x00000001244c7824 */ /* 0x000fe400078e024c */
[----:B------:R-:W-:Y:S02]  /*13a80*/  IMAD.MOV.U32 R68, RZ, RZ, R36 ;  /* 0x000000ffff447224 */ /* 0x000fe400078e0024 */
[----:B------:R-:W-:Y:S02]  /*13a90*/  IMAD.MOV.U32 R69, RZ, RZ, R85 ;  /* 0x000000ffff457224 */ /* 0x000fe400078e0055 */
[----:B------:R-:W-:-:S02]  /*13aa0*/  IMAD.MOV.U32 R79, RZ, RZ, R71 ;  /* 0x000000ffff4f7224 */ /* 0x000fc400078e0047 */
        /* <DEDUP_REMOVED lines=13> */
.L_x_323:
[----:B------:R-:W-:Y:S05]  /*13b80*/  BRA `(.L_x_318) ;  /* 0x0000000000207947 */ /* 0x000fea0003800000 */
.L_x_4:
[C---:B------:R-:W-:Y:S02]  /*13b90*/  R2UR UR4, R62.reuse ;  /* 0x000000003e0472ca */ /* 0x040fe400000e0000 */
[C---:B------:R-:W-:Y:S02]  /*13ba0*/  R2UR UR5, R63.reuse ;  /* 0x000000003f0572ca */ /* 0x040fe400000e0000 */
[----:B------:R-:W-:Y:S02]  /*13bb0*/  R2UR UR6, R62 ;  /* 0x000000003e0672ca */ /* 0x000fe400000e0000 */
[----:B------:R-:W-:-:S09]  /*13bc0*/  R2UR UR7, R63 ;  /* 0x000000003f0772ca */ /* 0x000fd200000e0000 */
[----:B------:R-:W2:Y:S04]  /*13bd0*/  LD.E.64 R16, desc[UR4][R16.64] ;  /* 0x0000000410107980 */ /* 0x000ea8000c101b00 */
[----:B------:R-:W2:Y:S02]  /*13be0*/  LD.E.64 R28, desc[UR6][R28.64] ;  /* 0x000000061c1c7980 */ /* 0x000ea4000c101b00 */
[----:B--2---:R-:W-:-:S07]  /*13bf0*/  DMUL R2, R16, R28 ;  /* 0x0000001c10027228 */ /* 0x004fce0000000000 */
[----:B------:R0:W-:Y:S04]  /*13c00*/  ST.E.64 desc[UR4][R38.64], R2 ;  /* 0x0000000226007985 */ /* 0x0001e8000c101b04 */
.L_x_318:
[----:B------:R-:W-:Y:S05]  /*13c10*/  BSYNC.RECONVERGENT B9 ;  /* 0x0000000000097941 */ /* 0x000fea0003800200 */
.L_x_3:
[----:B------:R-:W-:-:S13]  /*13c20*/  ISETP.NE.AND P0, PT, R85, RZ, PT ;  /* 0x000000ff5500720c */ /* 0x000fda0003f05270 */
[----:B------:R-:W-:Y:S05]  /*13c30*/  @!P0 BRA `(.L_x_1) ;  /* 0x0000000000e08947 */ /* 0x000fea0003800000 */
[----:B------:R-:W-:Y:S01]  /*13c40*/  IMAD R85, R85, R85, RZ ;  /* 0x0000005555557224 */ /* 0x000fe200078e02ff */
[----:B------:R-:W-:Y:S01]  /*13c50*/  BSSY.RECONVERGENT B0, `(.L_x_324) ;  /* 0x0000024000007945 */ /* 0x000fe20003800200 */
[----:B------:R-:W-:-:S03]  /*13c60*/  IMAD.MOV.U32 R0, RZ, RZ, RZ ;  /* 0x000000ffff007224 */ /* 0x000fc600078e00ff */
[C---:B------:R-:W-:Y:S02]  /*13c70*/  ISETP.GE.U32.AND P1, PT, R85.reuse, 0x4, PT ;  /* 0x000000045500780c */ /* 0x040fe40003f26070 */
[----:B0-----:R-:W-:-:S04]  /*13c80*/  VIMNMX.U32 R3, PT, PT, R85, 0x1, !PT ;  /* 0x0000000155037848 */ /* 0x001fc80007fe0000 */
[----:B------:R-:W-:-:S04]  /*13c90*/  LOP3.LUT R15, R3, 0x3, RZ, 0xc0, !PT ;  /* 0x00000003030f7812 */ /* 0x000fc800078ec0ff */
[----:B------:R-:W-:-:S03]  /*13ca0*/  ISETP.NE.AND P0, PT, R15, RZ, PT ;  /* 0x000000ff0f00720c */ /* 0x000fc60003f05270 */
[----:B------:R-:W-:Y:S10]  /*13cb0*/  @!P1 BRA `(.L_x_325) ;  /* 0x0000000000749947 */ /* 0x000ff40003800000 */
[----:B------:R-:W-:Y:S02]  /*13cc0*/  IADD3 R2, P1, PT, R38, 0x10, RZ ;  /* 0x0000001026027810 */ /* 0x000fe40007f3e0ff */
[----:B------:R-:W-:Y:S02]  /*13cd0*/  IADD3 R4, P2, PT, R44, 0x10, RZ ;  /* 0x000000102c047810 */ /* 0x000fe40007f5e0ff */
[----:B------:R-:W-:Y:S01]  /*13ce0*/  LOP3.LUT R0, R3, 0xfffffffc, RZ, 0xc0, !PT ;  /* 0xfffffffc03007812 */ /* 0x000fe200078ec0ff */
[----:B------:R-:W-:Y:S02]  /*13cf0*/  IMAD.X R3, RZ, RZ, R39, P1 ;  /* 0x000000ffff037224 */ /* 0x000fe400008e0627 */
[----:B------:R-:W-:Y:S01]  /*13d00*/  IMAD.X R5, RZ, RZ, R45, P2 ;  /* 0x000000ffff057224 */ /* 0x000fe200010e062d */
[----:B------:R-:W-:-:S07]  /*13d10*/  IADD3 R14, PT, PT, -R0, RZ, RZ ;  /* 0x000000ff000e7210 */ /* 0x000fce0007ffe1ff */
.L_x_326:
[----:B------:R-:W-:Y:S01]  /*13d20*/  R2UR UR4, R62 ;  /* 0x000000003e0472ca */ /* 0x000fe200000e0000 */
[----:B------:R-:W-:Y:S01]  /*13d30*/  IMAD.MOV.U32 R10, RZ, RZ, R2 ;  /* 0x000000ffff0a7224 */ /* 0x000fe200078e0002 */
[----:B------:R-:W-:Y:S01]  /*13d40*/  R2UR UR5, R63 ;  /* 0x000000003f0572ca */ /* 0x000fe200000e0000 */
[----:B------:R-:W-:-:S12]  /*13d50*/  IMAD.MOV.U32 R11, RZ, RZ, R3 ;  /* 0x000000ffff0b7224 */ /* 0x000fd800078e0003 */
        /* <DEDUP_REMOVED lines=9> */
[----:B------:R-:W-:-:S04]  /*13df0*/  IADD3 R14, PT, PT, R14, 0x4, RZ ;  /* 0x000000040e0e7810 */ /* 0x000fc80007ffe0ff */
[----:B------:R-:W-:Y:S01]  /*13e00*/  ISETP.NE.AND P1, PT, R14, RZ, PT ;  /* 0x000000ff0e00720c */ /* 0x000fe20003f25270 */
[----:B--2---:R2:W-:Y:S04]  /*13e10*/  STG.E.64 desc[UR4][R12.64], R6 ;  /* 0x000000060c007986 */ /* 0x0045e8000c101b04 */
[----:B------:R-:W3:Y:S01]  /*13e20*/  LD.E.64 R8, desc[UR6][R10.64+0x8] ;  /* 0x000008060a087980 */ /* 0x000ee2000c101b00 */
[----:B0-----:R-:W-:Y:S02]  /*13e30*/  IADD3 R2, P2, PT, R10, 0x20, RZ ;  /* 0x000000200a027810 */ /* 0x001fe40007f5e0ff */
[----:B-1----:R-:W-:-:S03]  /*13e40*/  IADD3 R4, P3, PT, R12, 0x20, RZ ;  /* 0x000000200c047810 */ /* 0x002fc60007f7e0ff */
[----:B------:R-:W-:Y:S02]  /*13e50*/  IMAD.X R3, RZ, RZ, R11, P2 ;  /* 0x000000ffff037224 */ /* 0x000fe400010e060b */
[----:B------:R-:W-:Y:S01]  /*13e60*/  IMAD.X R5, RZ, RZ, R13, P3 ;  /* 0x000000ffff057224 */ /* 0x000fe200018e060d */
[----:B---3--:R2:W-:Y:S01]  /*13e70*/  STG.E.64 desc[UR4][R12.64+0x8], R8 ;  /* 0x000008080c007986 */ /* 0x0085e2000c101b04 */
[----:B------:R-:W-:Y:S06]  /*13e80*/  @P1 BRA `(.L_x_326) ;  /* 0xfffffffc00a41947 */ /* 0x000fec000383ffff */
.L_x_325:
[----:B------:R-:W-:Y:S05]  /*13e90*/  BSYNC.RECONVERGENT B0 ;  /* 0x0000000000007941 */ /* 0x000fea0003800200 */
.L_x_324:
[----:B------:R-:W-:Y:S05]  /*13ea0*/  @!P0 BRA `(.L_x_1) ;  /* 0x0000000000448947 */ /* 0x000fea0003800000 */
[----:B------:R-:W-:-:S04]  /*13eb0*/  IMAD.WIDE.U32 R2, R0, 0x8, RZ ;  /* 0x0000000800027825 */ /* 0x000fc800078e00ff */
[----:B------:R-:W-:Y:S01]  /*13ec0*/  IMAD.MOV R0, RZ, RZ, -R15 ;  /* 0x000000ffff007224 */ /* 0x000fe200078e0a0f */
[----:B--2---:R-:W-:Y:S01]  /*13ed0*/  MOV R9, R3 ;  /* 0x0000000300097202 */ /* 0x004fe20000000f00 */
[----:B------:R-:W-:-:S07]  /*13ee0*/  IMAD.MOV.U32 R7, RZ, RZ, R2 ;  /* 0x000000ffff077224 */ /* 0x000fce00078e0002 */
.L_x_327:
[----:B------:R-:W-:Y:S02]  /*13ef0*/  R2UR UR4, R62 ;  /* 0x000000003e0472ca */ /* 0x000fe400000e0000 */
[----:B------:R-:W-:Y:S02]  /*13f00*/  R2UR UR5, R63 ;  /* 0x000000003f0572ca */ /* 0x000fe400000e0000 */
[----:B-1----:R-:W-:-:S05]  /*13f10*/  IADD3 R2, P0, PT, R38, R7, RZ ;  /* 0x0000000726027210 */ /* 0x002fca0007f1e0ff */
[----:B------:R-:W-:-:S06]  /*13f20*/  IMAD.X R3, R39, 0x1, R9, P0 ;  /* 0x0000000127037824 */ /* 0x000fcc00000e0609 */
        /* <DEDUP_REMOVED lines=9> */
.L_x_1:
[----:B------:R-:W-:Y:S05]  /*13fc0*/  BSYNC.RECONVERGENT B10 ;  /* 0x00000000000a7941 */ /* 0x000fea0003800200 */
.L_x_0:
[----:B------:R-:W2:Y:S01]  /*13fd0*/  LDL R20, [R1+0x74] ;  /* 0x0000740001147983 */ /* 0x000ea20000100800 */
[----:B01----:R-:W-:Y:S01]  /*13fe0*/  IMAD.MOV.U32 R3, RZ, RZ, R103 ;  /* 0x000000ffff037224 */ /* 0x003fe200078e0067 */
[----:B------:R0:W-:Y:S05]  /*13ff0*/  BMOV.32 B6, R126 ;  /* 0x0000007e06007356 */ /* 0x0001ea0000000000 */
[----:B------:R-:W2:Y:S01]  /*14000*/  LDL R21, [R1+0x78] ;  /* 0x0000780001157983 */ /* 0x000ea20000100800 */
[----:B------:R1:W-:Y:S05]  /*14010*/  BMOV.32 B7, R127 ;  /* 0x0000007f07007356 */ /* 0x0003ea0000000000 */
[----:B------:R3:W-:Y:S05]  /*14020*/  BMOV.32 B8, R132 ;  /* 0x0000008408007356 */ /* 0x0007ea0000000000 */
[----:B------:R4:W-:Y:S05]  /*14030*/  BMOV.32 B9, R133 ;  /* 0x0000008509007356 */ /* 0x0009ea0000000000 */
[----:B------:R5:W-:Y:S05]  /*14040*/  BMOV.32 B10, R134 ;  /* 0x000000860a007356 */ /* 0x000bea0000000000 */
[----:B------:R5:W-:Y:S05]  /*14050*/  BMOV.32 B11, R135 ;  /* 0x000000870b007356 */ /* 0x000bea0000000000 */
[----:B------:R-:W-:Y:S01]  /*14060*/  MOV R4, R38 ;  /* 0x0000002600047202 */ /* 0x000fe20000000f00 */
[----:B------:R-:W-:Y:S01]  /*14070*/  IMAD.MOV.U32 R5, RZ, RZ, R39 ;  /* 0x000000ffff057224 */ /* 0x000fe200078e0027 */
[----:B------:R-:W2:Y:S04]  /*14080*/  LDL R2, [R1+0x60] ;  /* 0x0000600001027983 */ /* 0x000ea80000100800 */
        /* <DEDUP_REMOVED lines=60> */
[----:B0-----:R-:W2:Y:S04]  /*14450*/  LDL R126, [R1+0x15c] ;  /* 0x00015c00017e7983 */ /* 0x001ea80000100800 */
[----:B-1----:R-:W2:Y:S04]  /*14460*/  LDL R127, [R1+0x160] ;  /* 0x00016000017f7983 */ /* 0x002ea80000100800 */
[----:B---3--:R-:W2:Y:S04]  /*14470*/  LDL R132, [R1+0x164] ;  /* 0x0001640001847983 */ /* 0x008ea80000100800 */
[----:B----4-:R-:W2:Y:S04]  /*14480*/  LDL R133, [R1+0x168] ;  /* 0x0001680001857983 */ /* 0x010ea80000100800 */
[----:B-----5:R-:W2:Y:S04]  /*14490*/  LDL R134, [R1+0x16c] ;  /* 0x00016c0001867983 */ /* 0x020ea80000100800 */
        /* <DEDUP_REMOVED lines=34> */
[----:B------:R0:W2:Y:S02]  /*146c0*/  LDL R205, [R1+0x1f8] ;  /* 0x0001f80001cd7983 */ /* 0x0000a40000100800 */
[----:B0-----:R-:W-:Y:S01]  /*146d0*/  IMAD.MOV.U32 R1, RZ, RZ, R3 ;  /* 0x000000ffff017224 */ /* 0x001fe200078e0003 */
[----:B--2---:R-:W-:Y:S06]  /*146e0*/  RET.REL.NODEC R20 `(_Z7computePdS_S_S_i) ;  /* 0xfffffeb814447950 */ /* 0x004fec0003c3ffff */
.L_x_328:
[----:B------:R-:W-:-:S00]  /*146f0*/  BRA `(.L_x_328) ;  /* 0xfffffffc00fc7947 */ /* 0x000fc0000383ffff */
[----:B------:R-:W-:-:S00]  /*14700*/  NOP ;  /* 0x0000000000007918 */ /* 0x000fc00000000000 */
[----:B------:R-:W-:-:S00]  /*14710*/  NOP ;  /* 0x0000000000007918 */ /* 0x000fc00000000000 */
[----:B------:R-:W-:-:S00]  /*14720*/  NOP ;  /* 0x0000000000007918 */ /* 0x000fc00000000000 */
[----:B------:R-:W-:-:S00]  /*14730*/  NOP ;  /* 0x0000000000007918 */ /* 0x000fc00000000000 */
[----:B------:R-:W-:-:S00]  /*14740*/  NOP ;  /* 0x0000000000007918 */ /* 0x000fc00000000000 */
[----:B------:R-:W-:-:S00]  /*14750*/  NOP ;  /* 0x0000000000007918 */ /* 0x000fc00000000000 */
[----:B------:R-:W-:-:S00]  /*14760*/  NOP ;  /* 0x0000000000007918 */ /* 0x000fc00000000000 */
[----:B------:R-:W-:-:S00]  /*14770*/  NOP ;  /* 0x0000000000007918 */ /* 0x000fc00000000000 */
.L_x_329:


//--------------------- .nv.global.init           --------------------------
	.section	.nv.global.init,"aw",@progbits
.nv.global.init:
	.type		$str,@object
	.size		$str,($str$3 - $str)
$str:
        /*0000*/ 	.byte	0x0a, 0x20, 0x64, 0x69, 0x76, 0x69, 0x64, 0x65, 0x3a, 0x20, 0x25, 0x64, 0x20, 0x25, 0x64, 0x20
        /*0010*/ 	.byte	0x25, 0x64, 0x20, 0x25, 0x64, 0x20, 0x25, 0x31, 0x2e, 0x6c, 0x66, 0x00
	.type		$str$3,@object
	.size		$str$3,($str$1 - $str$3)
$str$3:
        /*001c*/ 	.byte	0x0a, 0x20, 0x73, 0x75, 0x62, 0x4d, 0x61, 0x74, 0x72, 0x69, 0x78, 0x3a, 0x20, 0x25, 0x64, 0x20
        /*002c*/ 	.byte	0x25, 0x64, 0x20, 0x3a, 0x20, 0x25, 0x31, 0x2e, 0x6c, 0x66, 0x20, 0x3d, 0x20, 0x25, 0x31, 0x2e
        /*003c*/ 	.byte	0x6c, 0x66, 0x20, 0x2d, 0x20, 0x25, 0x31, 0x2e, 0x6c, 0x66, 0x00
	.type		$str$1,@object
	.size		$str$1,($str$2 - $str$1)
$str$1:
        /*0047*/ 	.byte	0x0a, 0x20, 0x61, 0x64, 0x64, 0x4d, 0x61, 0x74, 0x72, 0x69, 0x78, 0x3a, 0x20, 0x25, 0x64, 0x20
        /*0057*/ 	.byte	0x25, 0x64, 0x20, 0x3a, 0x20, 0x25, 0x31, 0x2e, 0x6c, 0x66, 0x20, 0x3d, 0x20, 0x25, 0x31, 0x2e
        /*0067*/ 	.byte	0x6c, 0x66, 0x20, 0x2b, 0x20, 0x25, 0x31, 0x2e, 0x6c, 0x66, 0x00
	.type		$str$2,@object
	.size		$str$2,(.L_2 - $str$2)
$str$2:
        /*0072*/ 	.byte	0x0a, 0x20, 0x63, 0x6f, 0x6d, 0x70, 0x6f, 0x73, 0x65, 0x3a, 0x20, 0x20, 0x3a, 0x3a, 0x28, 0x25
        /*0082*/ 	.byte	0x64, 0x2b, 0x25, 0x64, 0x29, 0x2a, 0x32, 0x20, 0x2b, 0x20, 0x28, 0x25, 0x64, 0x2b, 0x25, 0x64
        /*0092*/ 	.byte	0x29, 0x20, 0x3d, 0x20, 0x25, 0x64, 0x20, 0x3a, 0x3a, 0x3a, 0x3a, 0x20, 0x28, 0x25, 0x64, 0x20
        /*00a2*/ 	.byte	0x2a, 0x20, 0x25, 0x64, 0x29, 0x20, 0x2b, 0x20, 0x25, 0x64, 0x20, 0x3d, 0x20, 0x25, 0x64, 0x20
        /*00b2*/ 	.byte	0x3a, 0x20, 0x25, 0x31, 0x2e, 0x6c, 0x66, 0x20, 0x3d, 0x20, 0x25, 0x31, 0x2e, 0x6c, 0x66, 0x20
        /*00c2*/ 	.byte	0x00
.L_2:


//--------------------- .nv.shared.reserved.0     --------------------------
	.section	.nv.shared.reserved.0,"aw",@nobits
	.weak		__nv_reservedSMEM_offset_0_alias
	.size		__nv_reservedSMEM_offset_0_alias, 0, 64
	.other		__nv_reservedSMEM_offset_0_alias,@"STO_CUDA_RESERVED_SHARED STV_DEFAULT"
__nv_reservedSMEM_offset_0_alias:
	.zero		0
	.zero		64


//--------------------- .nv.constant0._Z7computePdS_S_S_i --------------------------
	.section	.nv.constant0._Z7computePdS_S_S_i,"a",@progbits
	.sectionflags	@""
	.align	4
.nv.constant0._Z7computePdS_S_S_i:
	.zero		932


//--------------------- SYMBOLS --------------------------

	.type		.nv.reservedSmem.offset0,@object
	.size		.nv.reservedSmem.offset0,0x4
	.type		vprintf,@function
	.type		malloc,@function
